	.target	sm_100a

	.elftype	@"ET_EXEC"


//--------------------- .note.nv.tkinfo           --------------------------
	.section	.note.nv.tkinfo,"",@"SHT_NOTE"
	.sectionflags	@"SHF_NOTE_NV_TKINFO"
	.tkinfo
        /*0018*/ 	.word	0x00000002
        /*0030*/ 	.string	""
        /*0030*/ 	.string	"ptxas"
        /*0030*/ 	.string	"Cuda compilation tools, release 13.0, V13.0.88"
        /*0030*/ 	.string	"Build cuda_13.0.r13.0/compiler.36424714_0"
        /*0030*/ 	.string	"-arch sm_100a -m 64 "



//--------------------- .note.nv.cuinfo           --------------------------
	.section	.note.nv.cuinfo,"",@"SHT_NOTE"
	.sectionflags	@"SHF_NOTE_NV_CUINFO"
        /*0018*/ 	.short	0x0002
        /*001a*/ 	.short	0x0064
        /*001c*/ 	.short	0x0082
	.zero		2


//--------------------- .nv.info                  --------------------------
	.section	.nv.info,"",@"SHT_CUDA_INFO"
	.align	4


	//----- nvinfo : EIATTR_REGCOUNT
	.align		4
        /*0000*/ 	.byte	0x04, 0x2f
        /*0002*/ 	.short	(.L_86 - .L_85)
	.align		4
.L_85:
        /*0004*/ 	.word	index@(_Z49userbuffers_fp16_sum_inplace_gpu_rr_rs_oop_strideILi2EEviiiiiiiiiPPviS0_m)
        /*0008*/ 	.word	0x0000001e


	//----- nvinfo : EIATTR_FRAME_SIZE
	.align		4
.L_86:
        /*000c*/ 	.byte	0x04, 0x11
        /*000e*/ 	.short	(.L_88 - .L_87)
	.align		4
.L_87:
        /*0010*/ 	.word	index@(_Z49userbuffers_fp16_sum_inplace_gpu_rr_rs_oop_strideILi2EEviiiiiiiiiPPviS0_m)
        /*0014*/ 	.word	0x00000028


	//----- nvinfo : EIATTR_REGCOUNT
	.align		4
.L_88:
        /*0018*/ 	.byte	0x04, 0x2f
        /*001a*/ 	.short	(.L_90 - .L_89)
	.align		4
.L_89:
        /*001c*/ 	.word	index@(_Z49userbuffers_fp16_sum_inplace_gpu_rr_rs_oop_strideILi4EEviiiiiiiiiPPviS0_m)
        /*0020*/ 	.word	0x00000020


	//----- nvinfo : EIATTR_FRAME_SIZE
	.align		4
.L_90:
        /*0024*/ 	.byte	0x04, 0x11
        /*0026*/ 	.short	(.L_92 - .L_91)
	.align		4
.L_91:
        /*0028*/ 	.word	index@(_Z49userbuffers_fp16_sum_inplace_gpu_rr_rs_oop_strideILi4EEviiiiiiiiiPPviS0_m)
        /*002c*/ 	.word	0x00000028


	//----- nvinfo : EIATTR_REGCOUNT
	.align		4
.L_92:
        /*0030*/ 	.byte	0x04, 0x2f
        /*0032*/ 	.short	(.L_94 - .L_93)
	.align		4
.L_93:
        /*0034*/ 	.word	index@(_Z49userbuffers_fp16_sum_inplace_gpu_rr_rs_oop_strideILi8EEviiiiiiiiiPPviS0_m)
        /*0038*/ 	.word	0x0000002a


	//----- nvinfo : EIATTR_FRAME_SIZE
	.align		4
.L_94:
        /*003c*/ 	.byte	0x04, 0x11
        /*003e*/ 	.short	(.L_96 - .L_95)
	.align		4
.L_95:
        /*0040*/ 	.word	index@(_Z49userbuffers_fp16_sum_inplace_gpu_rr_rs_oop_strideILi8EEviiiiiiiiiPPviS0_m)
        /*0044*/ 	.word	0x00000028


	//----- nvinfo : EIATTR_REGCOUNT
	.align		4
.L_96:
        /*0048*/ 	.byte	0x04, 0x2f
        /*004a*/ 	.short	(.L_98 - .L_97)
	.align		4
.L_97:
        /*004c*/ 	.word	index@(_Z49userbuffers_fp16_sum_inplace_gpu_rr_rs_oop_strideILi16EEviiiiiiiiiPPviS0_m)
        /*0050*/ 	.word	0x00000040


	//----- nvinfo : EIATTR_FRAME_SIZE
	.align		4
.L_98:
        /*0054*/ 	.byte	0x04, 0x11
        /*0056*/ 	.short	(.L_100 - .L_99)
	.align		4
.L_99:
        /*0058*/ 	.word	index@(_Z49userbuffers_fp16_sum_inplace_gpu_rr_rs_oop_strideILi16EEviiiiiiiiiPPviS0_m)
        /*005c*/ 	.word	0x00000028


	//----- nvinfo : EIATTR_REGCOUNT
	.align		4
.L_100:
        /*0060*/ 	.byte	0x04, 0x2f
        /*0062*/ 	.short	(.L_102 - .L_101)
	.align		4
.L_101:
        /*0064*/ 	.word	index@(_Z49userbuffers_fp16_sum_inplace_gpu_rr_rs_oop_strideILi32EEviiiiiiiiiPPviS0_m)
        /*0068*/ 	.word	0x00000020


	//----- nvinfo : EIATTR_FRAME_SIZE
	.align		4
.L_102:
        /*006c*/ 	.byte	0x04, 0x11
        /*006e*/ 	.short	(.L_104 - .L_103)
	.align		4
.L_103:
        /*0070*/ 	.word	index@(_Z49userbuffers_fp16_sum_inplace_gpu_rr_rs_oop_strideILi32EEviiiiiiiiiPPviS0_m)
        /*0074*/ 	.word	0x00000150


	//----- nvinfo : EIATTR_REGCOUNT
	.align		4
.L_104:
        /*0078*/ 	.byte	0x04, 0x2f
        /*007a*/ 	.short	(.L_106 - .L_105)
	.align		4
.L_105:
        /*007c*/ 	.word	index@(_Z56userbuffers_fp16_sum_inplace_gpu_rr_rs_oop_stride_atomicILi2EEviiiiiiiiiiPPviS0_S0_m)
        /*0080*/ 	.word	0x0000001e


	//----- nvinfo : EIATTR_FRAME_SIZE
	.align		4
.L_106:
        /*0084*/ 	.byte	0x04, 0x11
        /*0086*/ 	.short	(.L_108 - .L_107)
	.align		4
.L_107:
        /*0088*/ 	.word	index@(_Z56userbuffers_fp16_sum_inplace_gpu_rr_rs_oop_stride_atomicILi2EEviiiiiiiiiiPPviS0_S0_m)
        /*008c*/ 	.word	0x00000028


	//----- nvinfo : EIATTR_REGCOUNT
	.align		4
.L_108:
        /*0090*/ 	.byte	0x04, 0x2f
        /*0092*/ 	.short	(.L_110 - .L_109)
	.align		4
.L_109:
        /*0094*/ 	.word	index@(_Z56userbuffers_fp16_sum_inplace_gpu_rr_rs_oop_stride_atomicILi4EEviiiiiiiiiiPPviS0_S0_m)
        /*0098*/ 	.word	0x00000020


	//----- nvinfo : EIATTR_FRAME_SIZE
	.align		4
.L_110:
        /*009c*/ 	.byte	0x04, 0x11
        /*009e*/ 	.short	(.L_112 - .L_111)
	.align		4
.L_111:
        /*00a0*/ 	.word	index@(_Z56userbuffers_fp16_sum_inplace_gpu_rr_rs_oop_stride_atomicILi4EEviiiiiiiiiiPPviS0_S0_m)
        /*00a4*/ 	.word	0x00000028


	//----- nvinfo : EIATTR_REGCOUNT
	.align		4
.L_112:
        /*00a8*/ 	.byte	0x04, 0x2f
        /*00aa*/ 	.short	(.L_114 - .L_113)
	.align		4
.L_113:
        /*00ac*/ 	.word	index@(_Z56userbuffers_fp16_sum_inplace_gpu_rr_rs_oop_stride_atomicILi8EEviiiiiiiiiiPPviS0_S0_m)
        /*00b0*/ 	.word	0x0000002a


	//----- nvinfo : EIATTR_FRAME_SIZE
	.align		4
.L_114:
        /*00b4*/ 	.byte	0x04, 0x11
        /*00b6*/ 	.short	(.L_116 - .L_115)
	.align		4
.L_115:
        /*00b8*/ 	.word	index@(_Z56userbuffers_fp16_sum_inplace_gpu_rr_rs_oop_stride_atomicILi8EEviiiiiiiiiiPPviS0_S0_m)
        /*00bc*/ 	.word	0x00000028


	//----- nvinfo : EIATTR_REGCOUNT
	.align		4
.L_116:
        /*00c0*/ 	.byte	0x04, 0x2f
        /*00c2*/ 	.short	(.L_118 - .L_117)
	.align		4
.L_117:
        /*00c4*/ 	.word	index@(_Z56userbuffers_fp16_sum_inplace_gpu_rr_rs_oop_stride_atomicILi16EEviiiiiiiiiiPPviS0_S0_m)
        /*00c8*/ 	.word	0x00000040


	//----- nvinfo : EIATTR_FRAME_SIZE
	.align		4
.L_118:
        /*00cc*/ 	.byte	0x04, 0x11
        /*00ce*/ 	.short	(.L_120 - .L_119)
	.align		4
.L_119:
        /*00d0*/ 	.word	index@(_Z56userbuffers_fp16_sum_inplace_gpu_rr_rs_oop_stride_atomicILi16EEviiiiiiiiiiPPviS0_S0_m)
        /*00d4*/ 	.word	0x00000028


	//----- nvinfo : EIATTR_REGCOUNT
	.align		4
.L_120:
        /*00d8*/ 	.byte	0x04, 0x2f
        /*00da*/ 	.short	(.L_122 - .L_121)
	.align		4
.L_121:
        /*00dc*/ 	.word	index@(_Z56userbuffers_fp16_sum_inplace_gpu_rr_rs_oop_stride_atomicILi32EEviiiiiiiiiiPPviS0_S0_m)
        /*00e0*/ 	.word	0x00000020


	//----- nvinfo : EIATTR_FRAME_SIZE
	.align		4
.L_122:
        /*00e4*/ 	.byte	0x04, 0x11
        /*00e6*/ 	.short	(.L_124 - .L_123)
	.align		4
.L_123:
        /*00e8*/ 	.word	index@(_Z56userbuffers_fp16_sum_inplace_gpu_rr_rs_oop_stride_atomicILi32EEviiiiiiiiiiPPviS0_S0_m)
        /*00ec*/ 	.word	0x00000150


	//----- nvinfo : EIATTR_REGCOUNT
	.align		4
.L_124:
        /*00f0*/ 	.byte	0x04, 0x2f
        /*00f2*/ 	.short	(.L_126 - .L_125)
	.align		4
.L_125:
        /*00f4*/ 	.word	index@(_Z61userbuffers_fp16_sum_inplace_gpu_rr_rs_oop_stride_multiatomicILi2EEviiiiiiiiiiPPviS0_S0_m)
        /*00f8*/ 	.word	0x00000020


	//----- nvinfo : EIATTR_FRAME_SIZE
	.align		4
.L_126:
        /*00fc*/ 	.byte	0x04, 0x11
        /*00fe*/ 	.short	(.L_128 - .L_127)
	.align		4
.L_127:
        /*0100*/ 	.word	index@(_Z61userbuffers_fp16_sum_inplace_gpu_rr_rs_oop_stride_multiatomicILi2EEviiiiiiiiiiPPviS0_S0_m)
        /*0104*/ 	.word	0x00000030


	//----- nvinfo : EIATTR_REGCOUNT
	.align		4
.L_128:
        /*0108*/ 	.byte	0x04, 0x2f
        /*010a*/ 	.short	(.L_130 - .L_129)
	.align		4
.L_129:
        /*010c*/ 	.word	index@(_Z61userbuffers_fp16_sum_inplace_gpu_rr_rs_oop_stride_multiatomicILi4EEviiiiiiiiiiPPviS0_S0_m)
        /*0110*/ 	.word	0x0000003a


	//----- nvinfo : EIATTR_FRAME_SIZE
	.align		4
.L_130:
        /*0114*/ 	.byte	0x04, 0x11
        /*0116*/ 	.short	(.L_132 - .L_131)
	.align		4
.L_131:
        /*0118*/ 	.word	index@(_Z61userbuffers_fp16_sum_inplace_gpu_rr_rs_oop_stride_multiatomicILi4EEviiiiiiiiiiPPviS0_S0_m)
        /*011c*/ 	.word	0x00000028


	//----- nvinfo : EIATTR_REGCOUNT
	.align		4
.L_132:
        /*0120*/ 	.byte	0x04, 0x2f
        /*0122*/ 	.short	(.L_134 - .L_133)
	.align		4
.L_133:
        /*0124*/ 	.word	index@(_Z61userbuffers_fp16_sum_inplace_gpu_rr_rs_oop_stride_multiatomicILi8EEviiiiiiiiiiPPviS0_S0_m)
        /*0128*/ 	.word	0x00000032


	//----- nvinfo : EIATTR_FRAME_SIZE
	.align		4
.L_134:
        /*012c*/ 	.byte	0x04, 0x11
        /*012e*/ 	.short	(.L_136 - .L_135)
	.align		4
.L_135:
        /*0130*/ 	.word	index@(_Z61userbuffers_fp16_sum_inplace_gpu_rr_rs_oop_stride_multiatomicILi8EEviiiiiiiiiiPPviS0_S0_m)
        /*0134*/ 	.word	0x00000028


	//----- nvinfo : EIATTR_REGCOUNT
	.align		4
.L_136:
        /*0138*/ 	.byte	0x04, 0x2f
        /*013a*/ 	.short	(.L_138 - .L_137)
	.align		4
.L_137:
        /*013c*/ 	.word	index@(_Z61userbuffers_fp16_sum_inplace_gpu_rr_rs_oop_stride_multiatomicILi16EEviiiiiiiiiiPPviS0_S0_m)
        /*0140*/ 	.word	0x00000040


	//----- nvinfo : EIATTR_FRAME_SIZE
	.align		4
.L_138:
        /*0144*/ 	.byte	0x04, 0x11
        /*0146*/ 	.short	(.L_140 - .L_139)
	.align		4
.L_139:
        /*0148*/ 	.word	index@(_Z61userbuffers_fp16_sum_inplace_gpu_rr_rs_oop_stride_multiatomicILi16EEviiiiiiiiiiPPviS0_S0_m)
        /*014c*/ 	.word	0x00000028


	//----- nvinfo : EIATTR_REGCOUNT
	.align		4
.L_140:
        /*0150*/ 	.byte	0x04, 0x2f
        /*0152*/ 	.short	(.L_142 - .L_141)
	.align		4
.L_141:
        /*0154*/ 	.word	index@(_Z61userbuffers_fp16_sum_inplace_gpu_rr_rs_oop_stride_multiatomicILi32EEviiiiiiiiiiPPviS0_S0_m)
        /*0158*/ 	.word	0x00000020


	//----- nvinfo : EIATTR_FRAME_SIZE
	.align		4
.L_142:
        /*015c*/ 	.byte	0x04, 0x11
        /*015e*/ 	.short	(.L_144 - .L_143)
	.align		4
.L_143:
        /*0160*/ 	.word	index@(_Z61userbuffers_fp16_sum_inplace_gpu_rr_rs_oop_stride_multiatomicILi32EEviiiiiiiiiiPPviS0_S0_m)
        /*0164*/ 	.word	0x00000168


	//----- nvinfo : EIATTR_REGCOUNT
	.align		4
.L_144:
        /*0168*/ 	.byte	0x04, 0x2f
        /*016a*/ 	.short	(.L_146 - .L_145)
	.align		4
.L_145:
        /*016c*/ 	.word	index@(_Z38userbuffers_fp16_sum_inplace_gpu_mc_agILi2EEviiiiiiiPPviP5uint4m)
        /*0170*/ 	.word	0x00000040


	//----- nvinfo : EIATTR_FRAME_SIZE
	.align		4
.L_146:
        /*0174*/ 	.byte	0x04, 0x11
        /*0176*/ 	.short	(.L_148 - .L_147)
	.align		4
.L_147:
        /*0178*/ 	.word	index@(_Z38userbuffers_fp16_sum_inplace_gpu_mc_agILi2EEviiiiiiiPPviP5uint4m)
        /*017c*/ 	.word	0x00000028


	//----- nvinfo : EIATTR_REGCOUNT
	.align		4
.L_148:
        /*0180*/ 	.byte	0x04, 0x2f
        /*0182*/ 	.short	(.L_150 - .L_149)
	.align		4
.L_149:
        /*0184*/ 	.word	index@(_Z38userbuffers_fp16_sum_inplace_gpu_mc_agILi4EEviiiiiiiPPviP5uint4m)
        /*0188*/ 	.word	0x00000040


	//----- nvinfo : EIATTR_FRAME_SIZE
	.align		4
.L_150:
        /*018c*/ 	.byte	0x04, 0x11
        /*018e*/ 	.short	(.L_152 - .L_151)
	.align		4
.L_151:
        /*0190*/ 	.word	index@(_Z38userbuffers_fp16_sum_inplace_gpu_mc_agILi4EEviiiiiiiPPviP5uint4m)
        /*0194*/ 	.word	0x00000028


	//----- nvinfo : EIATTR_REGCOUNT
	.align		4
.L_152:
        /*0198*/ 	.byte	0x04, 0x2f
        /*019a*/ 	.short	(.L_154 - .L_153)
	.align		4
.L_153:
        /*019c*/ 	.word	index@(_Z38userbuffers_fp16_sum_inplace_gpu_mc_agILi8EEviiiiiiiPPviP5uint4m)
        /*01a0*/ 	.word	0x00000040


	//----- nvinfo : EIATTR_FRAME_SIZE
	.align		4
.L_154:
        /*01a4*/ 	.byte	0x04, 0x11
        /*01a6*/ 	.short	(.L_156 - .L_155)
	.align		4
.L_155:
        /*01a8*/ 	.word	index@(_Z38userbuffers_fp16_sum_inplace_gpu_mc_agILi8EEviiiiiiiPPviP5uint4m)
        /*01ac*/ 	.word	0x00000028


	//----- nvinfo : EIATTR_REGCOUNT
	.align		4
.L_156:
        /*01b0*/ 	.byte	0x04, 0x2f
        /*01b2*/ 	.short	(.L_158 - .L_157)
	.align		4
.L_157:
        /*01b4*/ 	.word	index@(_Z38userbuffers_fp16_sum_inplace_gpu_mc_agILi16EEviiiiiiiPPviP5uint4m)
        /*01b8*/ 	.word	0x00000040


	//----- nvinfo : EIATTR_FRAME_SIZE
	.align		4
.L_158:
        /*01bc*/ 	.byte	0x04, 0x11
        /*01be*/ 	.short	(.L_160 - .L_159)
	.align		4
.L_159:
        /*01c0*/ 	.word	index@(_Z38userbuffers_fp16_sum_inplace_gpu_mc_agILi16EEviiiiiiiPPviP5uint4m)
        /*01c4*/ 	.word	0x00000028


	//----- nvinfo : EIATTR_REGCOUNT
	.align		4
.L_160:
        /*01c8*/ 	.byte	0x04, 0x2f
        /*01ca*/ 	.short	(.L_162 - .L_161)
	.align		4
.L_161:
        /*01cc*/ 	.word	index@(_Z38userbuffers_fp16_sum_inplace_gpu_mc_agILi32EEviiiiiiiPPviP5uint4m)
        /*01d0*/ 	.word	0x00000040


	//----- nvinfo : EIATTR_FRAME_SIZE
	.align		4
.L_162:
        /*01d4*/ 	.byte	0x04, 0x11
        /*01d6*/ 	.short	(.L_164 - .L_163)
	.align		4
.L_163:
        /*01d8*/ 	.word	index@(_Z38userbuffers_fp16_sum_inplace_gpu_mc_agILi32EEviiiiiiiPPviP5uint4m)
        /*01dc*/ 	.word	0x00000028


	//----- nvinfo : EIATTR_REGCOUNT
	.align		4
.L_164:
        /*01e0*/ 	.byte	0x04, 0x2f
        /*01e2*/ 	.short	(.L_166 - .L_165)
	.align		4
.L_165:
        /*01e4*/ 	.word	index@(_Z38userbuffers_fp16_sum_inplace_gpu_rr_agILi2EEviiiiiiiPPvim)
        /*01e8*/ 	.word	0x0000001a


	//----- nvinfo : EIATTR_FRAME_SIZE
	.align		4
.L_166:
        /*01ec*/ 	.byte	0x04, 0x11
        /*01ee*/ 	.short	(.L_168 - .L_167)
	.align		4
.L_167:
        /*01f0*/ 	.word	index@(_Z38userbuffers_fp16_sum_inplace_gpu_rr_agILi2EEviiiiiiiPPvim)
        /*01f4*/ 	.word	0x00000030


	//----- nvinfo : EIATTR_REGCOUNT
	.align		4
.L_168:
        /*01f8*/ 	.byte	0x04, 0x2f
        /*01fa*/ 	.short	(.L_170 - .L_169)
	.align		4
.L_169:
        /*01fc*/ 	.word	index@(_Z38userbuffers_fp16_sum_inplace_gpu_rw_agILi2EEviiiiiiiPPvim)
        /*0200*/ 	.word	0x00000037


	//----- nvinfo : EIATTR_FRAME_SIZE
	.align		4
.L_170:
        /*0204*/ 	.byte	0x04, 0x11
        /*0206*/ 	.short	(.L_172 - .L_171)
	.align		4
.L_171:
        /*0208*/ 	.word	index@(_Z38userbuffers_fp16_sum_inplace_gpu_rw_agILi2EEviiiiiiiPPvim)
        /*020c*/ 	.word	0x00000028


	//----- nvinfo : EIATTR_REGCOUNT
	.align		4
.L_172:
        /*0210*/ 	.byte	0x04, 0x2f
        /*0212*/ 	.short	(.L_174 - .L_173)
	.align		4
.L_173:
        /*0214*/ 	.word	index@(_Z38userbuffers_fp16_sum_inplace_gpu_rr_agILi4EEviiiiiiiPPvim)
        /*0218*/ 	.word	0x0000002a


	//----- nvinfo : EIATTR_FRAME_SIZE
	.align		4
.L_174:
        /*021c*/ 	.byte	0x04, 0x11
        /*021e*/ 	.short	(.L_176 - .L_175)
	.align		4
.L_175:
        /*0220*/ 	.word	index@(_Z38userbuffers_fp16_sum_inplace_gpu_rr_agILi4EEviiiiiiiPPvim)
        /*0224*/ 	.word	0x00000040


	//----- nvinfo : EIATTR_REGCOUNT
	.align		4
.L_176:
        /*0228*/ 	.byte	0x04, 0x2f
        /*022a*/ 	.short	(.L_178 - .L_177)
	.align		4
.L_177:
        /*022c*/ 	.word	index@(_Z38userbuffers_fp16_sum_inplace_gpu_rw_agILi4EEviiiiiiiPPvim)
        /*0230*/ 	.word	0x00000032


	//----- nvinfo : EIATTR_FRAME_SIZE
	.align		4
.L_178:
        /*0234*/ 	.byte	0x04, 0x11
        /*0236*/ 	.short	(.L_180 - .L_179)
	.align		4
.L_179:
        /*0238*/ 	.word	index@(_Z38userbuffers_fp16_sum_inplace_gpu_rw_agILi4EEviiiiiiiPPvim)
        /*023c*/ 	.word	0x00000038


	//----- nvinfo : EIATTR_REGCOUNT
	.align		4
.L_180:
        /*0240*/ 	.byte	0x04, 0x2f
        /*0242*/ 	.short	(.L_182 - .L_181)
	.align		4
.L_181:
        /*0244*/ 	.word	index@(_Z38userbuffers_fp16_sum_inplace_gpu_rr_agILi8EEviiiiiiiPPvim)
        /*0248*/ 	.word	0x00000040


	//----- nvinfo : EIATTR_FRAME_SIZE
	.align		4
.L_182:
        /*024c*/ 	.byte	0x04, 0x11
        /*024e*/ 	.short	(.L_184 - .L_183)
	.align		4
.L_183:
        /*0250*/ 	.word	index@(_Z38userbuffers_fp16_sum_inplace_gpu_rr_agILi8EEviiiiiiiPPvim)
        /*0254*/ 	.word	0x00000060


	//----- nvinfo : EIATTR_REGCOUNT
	.align		4
.L_184:
        /*0258*/ 	.byte	0x04, 0x2f
        /*025a*/ 	.short	(.L_186 - .L_185)
	.align		4
.L_185:
        /*025c*/ 	.word	index@(_Z38userbuffers_fp16_sum_inplace_gpu_rw_agILi8EEviiiiiiiPPvim)
        /*0260*/ 	.word	0x00000038


	//----- nvinfo : EIATTR_FRAME_SIZE
	.align		4
.L_186:
        /*0264*/ 	.byte	0x04, 0x11
        /*0266*/ 	.short	(.L_188 - .L_187)
	.align		4
.L_187:
        /*0268*/ 	.word	index@(_Z38userbuffers_fp16_sum_inplace_gpu_rw_agILi8EEviiiiiiiPPvim)
        /*026c*/ 	.word	0x00000048


	//----- nvinfo : EIATTR_REGCOUNT
	.align		4
.L_188:
        /*0270*/ 	.byte	0x04, 0x2f
        /*0272*/ 	.short	(.L_190 - .L_189)
	.align		4
.L_189:
        /*0274*/ 	.word	index@(_Z38userbuffers_fp16_sum_inplace_gpu_rr_agILi16EEviiiiiiiPPvim)
        /*0278*/ 	.word	0x00000020


	//----- nvinfo : EIATTR_FRAME_SIZE
	.align		4
.L_190:
        /*027c*/ 	.byte	0x04, 0x11
        /*027e*/ 	.short	(.L_192 - .L_191)
	.align		4
.L_191:
        /*0280*/ 	.word	index@(_Z38userbuffers_fp16_sum_inplace_gpu_rr_agILi16EEviiiiiiiPPvim)
        /*0284*/ 	.word	0x000002e0


	//----- nvinfo : EIATTR_REGCOUNT
	.align		4
.L_192:
        /*0288*/ 	.byte	0x04, 0x2f
        /*028a*/ 	.short	(.L_194 - .L_193)
	.align		4
.L_193:
        /*028c*/ 	.word	index@(_Z38userbuffers_fp16_sum_inplace_gpu_rw_agILi16EEviiiiiiiPPvim)
        /*0290*/ 	.word	0x0000003e


	//----- nvinfo : EIATTR_FRAME_SIZE
	.align		4
.L_194:
        /*0294*/ 	.byte	0x04, 0x11
        /*0296*/ 	.short	(.L_196 - .L_195)
	.align		4
.L_195:
        /*0298*/ 	.word	index@(_Z38userbuffers_fp16_sum_inplace_gpu_rw_agILi16EEviiiiiiiPPvim)
        /*029c*/ 	.word	0x00000068


	//----- nvinfo : EIATTR_REGCOUNT
	.align		4
.L_196:
        /*02a0*/ 	.byte	0x04, 0x2f
        /*02a2*/ 	.short	(.L_198 - .L_197)
	.align		4
.L_197:
        /*02a4*/ 	.word	index@(_Z38userbuffers_fp16_sum_inplace_gpu_rr_agILi32EEviiiiiiiPPvim)
        /*02a8*/ 	.word	0x00000020


	//----- nvinfo : EIATTR_FRAME_SIZE
	.align		4
.L_198:
        /*02ac*/ 	.byte	0x04, 0x11
        /*02ae*/ 	.short	(.L_200 - .L_199)
	.align		4
.L_199:
        /*02b0*/ 	.word	index@(_Z38userbuffers_fp16_sum_inplace_gpu_rr_agILi32EEviiiiiiiPPvim)
        /*02b4*/ 	.word	0x00000680


	//----- nvinfo : EIATTR_REGCOUNT
	.align		4
.L_200:
        /*02b8*/ 	.byte	0x04, 0x2f
        /*02ba*/ 	.short	(.L_202 - .L_201)
	.align		4
.L_201:
        /*02bc*/ 	.word	index@(_Z38userbuffers_fp16_sum_inplace_gpu_rw_agILi32EEviiiiiiiPPvim)
        /*02c0*/ 	.word	0x00000040


	//----- nvinfo : EIATTR_FRAME_SIZE
	.align		4
.L_202:
        /*02c4*/ 	.byte	0x04, 0x11
        /*02c6*/ 	.short	(.L_204 - .L_203)
	.align		4
.L_203:
        /*02c8*/ 	.word	index@(_Z38userbuffers_fp16_sum_inplace_gpu_rw_agILi32EEviiiiiiiPPvim)
        /*02cc*/ 	.word	0x000000b8


	//----- nvinfo : EIATTR_REGCOUNT
	.align		4
.L_204:
        /*02d0*/ 	.byte	0x04, 0x2f
        /*02d2*/ 	.short	(.L_206 - .L_205)
	.align		4
.L_205:
        /*02d4*/ 	.word	index@(_Z38userbuffers_fp16_sum_inplace_gpu_mc_rsILi2EEviiiiiiiPPviP6float4m)
        /*02d8*/ 	.word	0x00000040


	//----- nvinfo : EIATTR_FRAME_SIZE
	.align		4
.L_206:
        /*02dc*/ 	.byte	0x04, 0x11
        /*02de*/ 	.short	(.L_208 - .L_207)
	.align		4
.L_207:
        /*02e0*/ 	.word	index@(_Z38userbuffers_fp16_sum_inplace_gpu_mc_rsILi2EEviiiiiiiPPviP6float4m)
        /*02e4*/ 	.word	0x00000028


	//----- nvinfo : EIATTR_REGCOUNT
	.align		4
.L_208:
        /*02e8*/ 	.byte	0x04, 0x2f
        /*02ea*/ 	.short	(.L_210 - .L_209)
	.align		4
.L_209:
        /*02ec*/ 	.word	index@(_Z38userbuffers_fp16_sum_inplace_gpu_mc_rsILi4EEviiiiiiiPPviP6float4m)
        /*02f0*/ 	.word	0x00000040


	//----- nvinfo : EIATTR_FRAME_SIZE
	.align		4
.L_210:
        /*02f4*/ 	.byte	0x04, 0x11
        /*02f6*/ 	.short	(.L_212 - .L_211)
	.align		4
.L_211:
        /*02f8*/ 	.word	index@(_Z38userbuffers_fp16_sum_inplace_gpu_mc_rsILi4EEviiiiiiiPPviP6float4m)
        /*02fc*/ 	.word	0x00000028


	//----- nvinfo : EIATTR_REGCOUNT
	.align		4
.L_212:
        /*0300*/ 	.byte	0x04, 0x2f
        /*0302*/ 	.short	(.L_214 - .L_213)
	.align		4
.L_213:
        /*0304*/ 	.word	index@(_Z38userbuffers_fp16_sum_inplace_gpu_mc_rsILi8EEviiiiiiiPPviP6float4m)
        /*0308*/ 	.word	0x00000040


	//----- nvinfo : EIATTR_FRAME_SIZE
	.align		4
.L_214:
        /*030c*/ 	.byte	0x04, 0x11
        /*030e*/ 	.short	(.L_216 - .L_215)
	.align		4
.L_215:
        /*0310*/ 	.word	index@(_Z38userbuffers_fp16_sum_inplace_gpu_mc_rsILi8EEviiiiiiiPPviP6float4m)
        /*0314*/ 	.word	0x00000028


	//----- nvinfo : EIATTR_REGCOUNT
	.align		4
.L_216:
        /*0318*/ 	.byte	0x04, 0x2f
        /*031a*/ 	.short	(.L_218 - .L_217)
	.align		4
.L_217:
        /*031c*/ 	.word	index@(_Z38userbuffers_fp16_sum_inplace_gpu_mc_rsILi16EEviiiiiiiPPviP6float4m)
        /*0320*/ 	.word	0x00000040


	//----- nvinfo : EIATTR_FRAME_SIZE
	.align		4
.L_218:
        /*0324*/ 	.byte	0x04, 0x11
        /*0326*/ 	.short	(.L_220 - .L_219)
	.align		4
.L_219:
        /*0328*/ 	.word	index@(_Z38userbuffers_fp16_sum_inplace_gpu_mc_rsILi16EEviiiiiiiPPviP6float4m)
        /*032c*/ 	.word	0x00000028


	//----- nvinfo : EIATTR_REGCOUNT
	.align		4
.L_220:
        /*0330*/ 	.byte	0x04, 0x2f
        /*0332*/ 	.short	(.L_222 - .L_221)
	.align		4
.L_221:
        /*0334*/ 	.word	index@(_Z38userbuffers_fp16_sum_inplace_gpu_mc_rsILi32EEviiiiiiiPPviP6float4m)
        /*0338*/ 	.word	0x00000040


	//----- nvinfo : EIATTR_FRAME_SIZE
	.align		4
.L_222:
        /*033c*/ 	.byte	0x04, 0x11
        /*033e*/ 	.short	(.L_224 - .L_223)
	.align		4
.L_223:
        /*0340*/ 	.word	index@(_Z38userbuffers_fp16_sum_inplace_gpu_mc_rsILi32EEviiiiiiiPPviP6float4m)
        /*0344*/ 	.word	0x00000028


	//----- nvinfo : EIATTR_REGCOUNT
	.align		4
.L_224:
        /*0348*/ 	.byte	0x04, 0x2f
        /*034a*/ 	.short	(.L_226 - .L_225)
	.align		4
.L_225:
        /*034c*/ 	.word	index@(_Z38userbuffers_fp16_sum_inplace_gpu_rr_rsILi2EEviiiiiiiPPvim)
        /*0350*/ 	.word	0x00000018


	//----- nvinfo : EIATTR_FRAME_SIZE
	.align		4
.L_226:
        /*0354*/ 	.byte	0x04, 0x11
        /*0356*/ 	.short	(.L_228 - .L_227)
	.align		4
.L_227:
        /*0358*/ 	.word	index@(_Z38userbuffers_fp16_sum_inplace_gpu_rr_rsILi2EEviiiiiiiPPvim)
        /*035c*/ 	.word	0x00000028


	//----- nvinfo : EIATTR_REGCOUNT
	.align		4
.L_228:
        /*0360*/ 	.byte	0x04, 0x2f
        /*0362*/ 	.short	(.L_230 - .L_229)
	.align		4
.L_229:
        /*0364*/ 	.word	index@(_Z38userbuffers_fp16_sum_inplace_gpu_rr_rsILi4EEviiiiiiiPPvim)
        /*0368*/ 	.word	0x0000001e


	//----- nvinfo : EIATTR_FRAME_SIZE
	.align		4
.L_230:
        /*036c*/ 	.byte	0x04, 0x11
        /*036e*/ 	.short	(.L_232 - .L_231)
	.align		4
.L_231:
        /*0370*/ 	.word	index@(_Z38userbuffers_fp16_sum_inplace_gpu_rr_rsILi4EEviiiiiiiPPvim)
        /*0374*/ 	.word	0x00000028


	//----- nvinfo : EIATTR_REGCOUNT
	.align		4
.L_232:
        /*0378*/ 	.byte	0x04, 0x2f
        /*037a*/ 	.short	(.L_234 - .L_233)
	.align		4
.L_233:
        /*037c*/ 	.word	index@(_Z38userbuffers_fp16_sum_inplace_gpu_rr_rsILi8EEviiiiiiiPPvim)
        /*0380*/ 	.word	0x00000020


	//----- nvinfo : EIATTR_FRAME_SIZE
	.align		4
.L_234:
        /*0384*/ 	.byte	0x04, 0x11
        /*0386*/ 	.short	(.L_236 - .L_235)
	.align		4
.L_235:
        /*0388*/ 	.word	index@(_Z38userbuffers_fp16_sum_inplace_gpu_rr_rsILi8EEviiiiiiiPPvim)
        /*038c*/ 	.word	0x00000028


	//----- nvinfo : EIATTR_REGCOUNT
	.align		4
.L_236:
        /*0390*/ 	.byte	0x04, 0x2f
        /*0392*/ 	.short	(.L_238 - .L_237)
	.align		4
.L_237:
        /*0394*/ 	.word	index@(_Z38userbuffers_fp16_sum_inplace_gpu_rr_rsILi16EEviiiiiiiPPvim)
        /*0398*/ 	.word	0x00000029


	//----- nvinfo : EIATTR_FRAME_SIZE
	.align		4
.L_238:
        /*039c*/ 	.byte	0x04, 0x11
        /*039e*/ 	.short	(.L_240 - .L_239)
	.align		4
.L_239:
        /*03a0*/ 	.word	index@(_Z38userbuffers_fp16_sum_inplace_gpu_rr_rsILi16EEviiiiiiiPPvim)
        /*03a4*/ 	.word	0x00000028


	//----- nvinfo : EIATTR_REGCOUNT
	.align		4
.L_240:
        /*03a8*/ 	.byte	0x04, 0x2f
        /*03aa*/ 	.short	(.L_242 - .L_241)
	.align		4
.L_241:
        /*03ac*/ 	.word	index@(_Z38userbuffers_fp16_sum_inplace_gpu_rr_rsILi32EEviiiiiiiPPvim)
        /*03b0*/ 	.word	0x00000040


	//----- nvinfo : EIATTR_FRAME_SIZE
	.align		4
.L_242:
        /*03b4*/ 	.byte	0x04, 0x11
        /*03b6*/ 	.short	(.L_244 - .L_243)
	.align		4
.L_243:
        /*03b8*/ 	.word	index@(_Z38userbuffers_fp16_sum_inplace_gpu_rr_rsILi32EEviiiiiiiPPvim)
        /*03bc*/ 	.word	0x00000028


	//----- nvinfo : EIATTR_REGCOUNT
	.align		4
.L_244:
        /*03c0*/ 	.byte	0x04, 0x2f
        /*03c2*/ 	.short	(.L_246 - .L_245)
	.align		4
.L_245:
        /*03c4*/ 	.word	index@(_Z42userbuffers_fp16_sum_inplace_gpu_mc_rs_oopILi2EEviiiiiiiiiPPviS0_P6float4m)
        /*03c8*/ 	.word	0x00000038


	//----- nvinfo : EIATTR_FRAME_SIZE
	.align		4
.L_246:
        /*03cc*/ 	.byte	0x04, 0x11
        /*03ce*/ 	.short	(.L_248 - .L_247)
	.align		4
.L_247:
        /*03d0*/ 	.word	index@(_Z42userbuffers_fp16_sum_inplace_gpu_mc_rs_oopILi2EEviiiiiiiiiPPviS0_P6float4m)
        /*03d4*/ 	.word	0x00000028


	//----- nvinfo : EIATTR_REGCOUNT
	.align		4
.L_248:
        /*03d8*/ 	.byte	0x04, 0x2f
        /*03da*/ 	.short	(.L_250 - .L_249)
	.align		4
.L_249:
        /*03dc*/ 	.word	index@(_Z42userbuffers_fp16_sum_inplace_gpu_mc_rs_oopILi4EEviiiiiiiiiPPviS0_P6float4m)
        /*03e0*/ 	.word	0x00000038


	//----- nvinfo : EIATTR_FRAME_SIZE
	.align		4
.L_250:
        /*03e4*/ 	.byte	0x04, 0x11
        /*03e6*/ 	.short	(.L_252 - .L_251)
	.align		4
.L_251:
        /*03e8*/ 	.word	index@(_Z42userbuffers_fp16_sum_inplace_gpu_mc_rs_oopILi4EEviiiiiiiiiPPviS0_P6float4m)
        /*03ec*/ 	.word	0x00000028


	//----- nvinfo : EIATTR_REGCOUNT
	.align		4
.L_252:
        /*03f0*/ 	.byte	0x04, 0x2f
        /*03f2*/ 	.short	(.L_254 - .L_253)
	.align		4
.L_253:
        /*03f4*/ 	.word	index@(_Z42userbuffers_fp16_sum_inplace_gpu_mc_rs_oopILi8EEviiiiiiiiiPPviS0_P6float4m)
        /*03f8*/ 	.word	0x00000038


	//----- nvinfo : EIATTR_FRAME_SIZE
	.align		4
.L_254:
        /*03fc*/ 	.byte	0x04, 0x11
        /*03fe*/ 	.short	(.L_256 - .L_255)
	.align		4
.L_255:
        /*0400*/ 	.word	index@(_Z42userbuffers_fp16_sum_inplace_gpu_mc_rs_oopILi8EEviiiiiiiiiPPviS0_P6float4m)
        /*0404*/ 	.word	0x00000028


	//----- nvinfo : EIATTR_REGCOUNT
	.align		4
.L_256:
        /*0408*/ 	.byte	0x04, 0x2f
        /*040a*/ 	.short	(.L_258 - .L_257)
	.align		4
.L_257:
        /*040c*/ 	.word	index@(_Z42userbuffers_fp16_sum_inplace_gpu_mc_rs_oopILi16EEviiiiiiiiiPPviS0_P6float4m)
        /*0410*/ 	.word	0x00000038


	//----- nvinfo : EIATTR_FRAME_SIZE
	.align		4
.L_258:
        /*0414*/ 	.byte	0x04, 0x11
        /*0416*/ 	.short	(.L_260 - .L_259)
	.align		4
.L_259:
        /*0418*/ 	.word	index@(_Z42userbuffers_fp16_sum_inplace_gpu_mc_rs_oopILi16EEviiiiiiiiiPPviS0_P6float4m)
        /*041c*/ 	.word	0x00000028


	//----- nvinfo : EIATTR_REGCOUNT
	.align		4
.L_260:
        /*0420*/ 	.byte	0x04, 0x2f
        /*0422*/ 	.short	(.L_262 - .L_261)
	.align		4
.L_261:
        /*0424*/ 	.word	index@(_Z42userbuffers_fp16_sum_inplace_gpu_mc_rs_oopILi32EEviiiiiiiiiPPviS0_P6float4m)
        /*0428*/ 	.word	0x00000038


	//----- nvinfo : EIATTR_FRAME_SIZE
	.align		4
.L_262:
        /*042c*/ 	.byte	0x04, 0x11
        /*042e*/ 	.short	(.L_264 - .L_263)
	.align		4
.L_263:
        /*0430*/ 	.word	index@(_Z42userbuffers_fp16_sum_inplace_gpu_mc_rs_oopILi32EEviiiiiiiiiPPviS0_P6float4m)
        /*0434*/ 	.word	0x00000028


	//----- nvinfo : EIATTR_REGCOUNT
	.align		4
.L_264:
        /*0438*/ 	.byte	0x04, 0x2f
        /*043a*/ 	.short	(.L_266 - .L_265)
	.align		4
.L_265:
        /*043c*/ 	.word	index@(_Z42userbuffers_fp16_sum_inplace_gpu_rr_rs_oopILi2EEviiiiiiiiiPPviS0_m)
        /*0440*/ 	.word	0x0000001d


	//----- nvinfo : EIATTR_FRAME_SIZE
	.align		4
.L_266:
        /*0444*/ 	.byte	0x04, 0x11
        /*0446*/ 	.short	(.L_268 - .L_267)
	.align		4
.L_267:
        /*0448*/ 	.word	index@(_Z42userbuffers_fp16_sum_inplace_gpu_rr_rs_oopILi2EEviiiiiiiiiPPviS0_m)
        /*044c*/ 	.word	0x00000028


	//----- nvinfo : EIATTR_REGCOUNT
	.align		4
.L_268:
        /*0450*/ 	.byte	0x04, 0x2f
        /*0452*/ 	.short	(.L_270 - .L_269)
	.align		4
.L_269:
        /*0454*/ 	.word	index@(_Z42userbuffers_fp16_sum_inplace_gpu_rr_rs_oopILi4EEviiiiiiiiiPPviS0_m)
        /*0458*/ 	.word	0x00000020


	//----- nvinfo : EIATTR_FRAME_SIZE
	.align		4
.L_270:
        /*045c*/ 	.byte	0x04, 0x11
        /*045e*/ 	.short	(.L_272 - .L_271)
	.align		4
.L_271:
        /*0460*/ 	.word	index@(_Z42userbuffers_fp16_sum_inplace_gpu_rr_rs_oopILi4EEviiiiiiiiiPPviS0_m)
        /*0464*/ 	.word	0x00000028


	//----- nvinfo : EIATTR_REGCOUNT
	.align		4
.L_272:
        /*0468*/ 	.byte	0x04, 0x2f
        /*046a*/ 	.short	(.L_274 - .L_273)
	.align		4
.L_273:
        /*046c*/ 	.word	index@(_Z42userbuffers_fp16_sum_inplace_gpu_rr_rs_oopILi8EEviiiiiiiiiPPviS0_m)
        /*0470*/ 	.word	0x00000029


	//----- nvinfo : EIATTR_FRAME_SIZE
	.align		4
.L_274:
        /*0474*/ 	.byte	0x04, 0x11
        /*0476*/ 	.short	(.L_276 - .L_275)
	.align		4
.L_275:
        /*0478*/ 	.word	index@(_Z42userbuffers_fp16_sum_inplace_gpu_rr_rs_oopILi8EEviiiiiiiiiPPviS0_m)
        /*047c*/ 	.word	0x00000028


	//----- nvinfo : EIATTR_REGCOUNT
	.align		4
.L_276:
        /*0480*/ 	.byte	0x04, 0x2f
        /*0482*/ 	.short	(.L_278 - .L_277)
	.align		4
.L_277:
        /*0484*/ 	.word	index@(_Z42userbuffers_fp16_sum_inplace_gpu_rr_rs_oopILi16EEviiiiiiiiiPPviS0_m)
        /*0488*/ 	.word	0x0000003a


	//----- nvinfo : EIATTR_FRAME_SIZE
	.align		4
.L_278:
        /*048c*/ 	.byte	0x04, 0x11
        /*048e*/ 	.short	(.L_280 - .L_279)
	.align		4
.L_279:
        /*0490*/ 	.word	index@(_Z42userbuffers_fp16_sum_inplace_gpu_rr_rs_oopILi16EEviiiiiiiiiPPviS0_m)
        /*0494*/ 	.word	0x00000028


	//----- nvinfo : EIATTR_REGCOUNT
	.align		4
.L_280:
        /*0498*/ 	.byte	0x04, 0x2f
        /*049a*/ 	.short	(.L_282 - .L_281)
	.align		4
.L_281:
        /*049c*/ 	.word	index@(_Z42userbuffers_fp16_sum_inplace_gpu_rr_rs_oopILi32EEviiiiiiiiiPPviS0_m)
        /*04a0*/ 	.word	0x00000040


	//----- nvinfo : EIATTR_FRAME_SIZE
	.align		4
.L_282:
        /*04a4*/ 	.byte	0x04, 0x11
        /*04a6*/ 	.short	(.L_284 - .L_283)
	.align		4
.L_283:
        /*04a8*/ 	.word	index@(_Z42userbuffers_fp16_sum_inplace_gpu_rr_rs_oopILi32EEviiiiiiiiiPPviS0_m)
        /*04ac*/ 	.word	0x00000098


	//----- nvinfo : EIATTR_REGCOUNT
	.align		4
.L_284:
        /*04b0*/ 	.byte	0x04, 0x2f
        /*04b2*/ 	.short	(.L_286 - .L_285)
	.align		4
.L_285:
        /*04b4*/ 	.word	index@(_Z21kuserbuffers_pullsendiiPiS_)
        /*04b8*/ 	.word	0x00000008


	//----- nvinfo : EIATTR_FRAME_SIZE
	.align		4
.L_286:
        /*04bc*/ 	.byte	0x04, 0x11
        /*04be*/ 	.short	(.L_288 - .L_287)
	.align		4
.L_287:
        /*04c0*/ 	.word	index@(_Z21kuserbuffers_pullsendiiPiS_)
        /*04c4*/ 	.word	0x00000000


	//----- nvinfo : EIATTR_REGCOUNT
	.align		4
.L_288:
        /*04c8*/ 	.byte	0x04, 0x2f
        /*04ca*/ 	.short	(.L_290 - .L_289)
	.align		4
.L_289:
        /*04cc*/ 	.word	index@(_Z16kuserbuffers_incPi)
        /*04d0*/ 	.word	0x00000008


	//----- nvinfo : EIATTR_FRAME_SIZE
	.align		4
.L_290:
        /*04d4*/ 	.byte	0x04, 0x11
        /*04d6*/ 	.short	(.L_292 - .L_291)
	.align		4
.L_291:
        /*04d8*/ 	.word	index@(_Z16kuserbuffers_incPi)
        /*04dc*/ 	.word	0x00000000


	//----- nvinfo : EIATTR_REGCOUNT
	.align		4
.L_292:
        /*04e0*/ 	.byte	0x04, 0x2f
        /*04e2*/ 	.short	(.L_294 - .L_293)
	.align		4
.L_293:
        /*04e4*/ 	.word	index@(_Z18kuserbuffers_dummyv)
        /*04e8*/ 	.word	0x00000004


	//----- nvinfo : EIATTR_FRAME_SIZE
	.align		4
.L_294:
        /*04ec*/ 	.byte	0x04, 0x11
        /*04ee*/ 	.short	(.L_296 - .L_295)
	.align		4
.L_295:
        /*04f0*/ 	.word	index@(_Z18kuserbuffers_dummyv)
        /*04f4*/ 	.word	0x00000000


	//----- nvinfo : EIATTR_REGCOUNT
	.align		4
.L_296:
        /*04f8*/ 	.byte	0x04, 0x2f
        /*04fa*/ 	.short	(.L_298 - .L_297)
	.align		4
.L_297:
        /*04fc*/ 	.word	index@(_Z21kuserbuffers_pullrecviiiiPiS_P4int4S1_im)
        /*0500*/ 	.word	0x00000038


	//----- nvinfo : EIATTR_FRAME_SIZE
	.align		4
.L_298:
        /*0504*/ 	.byte	0x04, 0x11
        /*0506*/ 	.short	(.L_300 - .L_299)
	.align		4
.L_299:
        /*0508*/ 	.word	index@(_Z21kuserbuffers_pullrecviiiiPiS_P4int4S1_im)
        /*050c*/ 	.word	0x00000030


	//----- nvinfo : EIATTR_REGCOUNT
	.align		4
.L_300:
        /*0510*/ 	.byte	0x04, 0x2f
        /*0512*/ 	.short	(.L_302 - .L_301)
	.align		4
.L_301:
        /*0514*/ 	.word	index@(_Z21kuserbuffers_pushsendPiS_P4int4S1_i)
        /*0518*/ 	.word	0x00000038


	//----- nvinfo : EIATTR_FRAME_SIZE
	.align		4
.L_302:
        /*051c*/ 	.byte	0x04, 0x11
        /*051e*/ 	.short	(.L_304 - .L_303)
	.align		4
.L_303:
        /*0520*/ 	.word	index@(_Z21kuserbuffers_pushsendPiS_P4int4S1_i)
        /*0524*/ 	.word	0x00000000


	//----- nvinfo : EIATTR_REGCOUNT
	.align		4
.L_304:
        /*0528*/ 	.byte	0x04, 0x2f
        /*052a*/ 	.short	(.L_306 - .L_305)
	.align		4
.L_305:
        /*052c*/ 	.word	index@(_Z21kuserbuffers_pushrecviiiiPiS_imS_S_)
        /*0530*/ 	.word	0x00000018


	//----- nvinfo : EIATTR_FRAME_SIZE
	.align		4
.L_306:
        /*0534*/ 	.byte	0x04, 0x11
        /*0536*/ 	.short	(.L_308 - .L_307)
	.align		4
.L_307:
        /*0538*/ 	.word	index@(_Z21kuserbuffers_pushrecviiiiPiS_imS_S_)
        /*053c*/ 	.word	0x00000030


	//----- nvinfo : EIATTR_REGCOUNT
	.align		4
.L_308:
        /*0540*/ 	.byte	0x04, 0x2f
        /*0542*/ 	.short	(.L_310 - .L_309)
	.align		4
.L_309:
        /*0544*/ 	.word	index@(_Z25kuserbuffers_pushsendrecvPiS_P4int4S1_iiiS_S_imiiS_S_)
        /*0548*/ 	.word	0x0000003c


	//----- nvinfo : EIATTR_FRAME_SIZE
	.align		4
.L_310:
        /*054c*/ 	.byte	0x04, 0x11
        /*054e*/ 	.short	(.L_312 - .L_311)
	.align		4
.L_311:
        /*0550*/ 	.word	index@(_Z25kuserbuffers_pushsendrecvPiS_P4int4S1_iiiS_S_imiiS_S_)
        /*0554*/ 	.word	0x00000030


	//----- nvinfo : EIATTR_REGCOUNT
	.align		4
.L_312:
        /*0558*/ 	.byte	0x04, 0x2f
        /*055a*/ 	.short	(.L_314 - .L_313)
	.align		4
.L_313:
        /*055c*/ 	.word	index@(_Z32kuserbuffers_pushsendrecv_atomicPiS_P4int4S1_iiiS_S_iPvmiiS_S_)
        /*0560*/ 	.word	0x0000003c


	//----- nvinfo : EIATTR_FRAME_SIZE
	.align		4
.L_314:
        /*0564*/ 	.byte	0x04, 0x11
        /*0566*/ 	.short	(.L_316 - .L_315)
	.align		4
.L_315:
        /*0568*/ 	.word	index@(_Z32kuserbuffers_pushsendrecv_atomicPiS_P4int4S1_iiiS_S_iPvmiiS_S_)
        /*056c*/ 	.word	0x00000030


	//----- nvinfo : EIATTR_REGCOUNT
	.align		4
.L_316:
        /*0570*/ 	.byte	0x04, 0x2f
        /*0572*/ 	.short	(.L_318 - .L_317)
	.align		4
.L_317:
        /*0574*/ 	.word	index@(_Z37kuserbuffers_pushsendrecv_multiatomicPiS_P4int4S1_iiiS_S_iPviiibmii)
        /*0578*/ 	.word	0x0000003e


	//----- nvinfo : EIATTR_FRAME_SIZE
	.align		4
.L_318:
        /*057c*/ 	.byte	0x04, 0x11
        /*057e*/ 	.short	(.L_320 - .L_319)
	.align		4
.L_319:
        /*0580*/ 	.word	index@(_Z37kuserbuffers_pushsendrecv_multiatomicPiS_P4int4S1_iiiS_S_iPviiibmii)
        /*0584*/ 	.word	0x00000030


	//----- nvinfo : EIATTR_REGCOUNT
	.align		4
.L_320:
        /*0588*/ 	.byte	0x04, 0x2f
        /*058a*/ 	.short	(.L_322 - .L_321)
	.align		4
.L_321:
        /*058c*/ 	.word	index@(_Z15producer_kernelPvi)
        /*0590*/ 	.word	0x00000008


	//----- nvinfo : EIATTR_FRAME_SIZE
	.align		4
.L_322:
        /*0594*/ 	.byte	0x04, 0x11
        /*0596*/ 	.short	(.L_324 - .L_323)
	.align		4
.L_323:
        /*0598*/ 	.word	index@(_Z15producer_kernelPvi)
        /*059c*/ 	.word	0x00000000


	//----- nvinfo : EIATTR_REGCOUNT
	.align		4
.L_324:
        /*05a0*/ 	.byte	0x04, 0x2f
        /*05a2*/ 	.short	(.L_326 - .L_325)
	.align		4
.L_325:
        /*05a4*/ 	.word	index@(_Z15consumer_kernelPvi)
        /*05a8*/ 	.word	0x00000008


	//----- nvinfo : EIATTR_FRAME_SIZE
	.align		4
.L_326:
        /*05ac*/ 	.byte	0x04, 0x11
        /*05ae*/ 	.short	(.L_328 - .L_327)
	.align		4
.L_327:
        /*05b0*/ 	.word	index@(_Z15consumer_kernelPvi)
        /*05b4*/ 	.word	0x00000000


	//----- nvinfo : EIATTR_REGCOUNT
	.align		4
.L_328:
        /*05b8*/ 	.byte	0x04, 0x2f
        /*05ba*/ 	.short	(.L_330 - .L_329)
	.align		4
.L_329:
        /*05bc*/ 	.word	index@(_Z21consumer_batch_kernelPvii)
        /*05c0*/ 	.word	0x0000000c


	//----- nvinfo : EIATTR_FRAME_SIZE
	.align		4
.L_330:
        /*05c4*/ 	.byte	0x04, 0x11
        /*05c6*/ 	.short	(.L_332 - .L_331)
	.align		4
.L_331:
        /*05c8*/ 	.word	index@(_Z21consumer_batch_kernelPvii)
        /*05cc*/ 	.word	0x00000000


	//----- nvinfo : EIATTR_REGCOUNT
	.align		4
.L_332:
        /*05d0*/ 	.byte	0x04, 0x2f
        /*05d2*/ 	.short	(.L_334 - .L_333)
	.align		4
.L_333:
        /*05d4*/ 	.word	index@(_Z21reset_counters_kernelPvib)
        /*05d8*/ 	.word	0x0000000e


	//----- nvinfo : EIATTR_FRAME_SIZE
	.align		4
.L_334:
        /*05dc*/ 	.byte	0x04, 0x11
        /*05de*/ 	.short	(.L_336 - .L_335)
	.align		4
.L_335:
        /*05e0*/ 	.word	index@(_Z21reset_counters_kernelPvib)
        /*05e4*/ 	.word	0x00000000


	//----- nvinfo : EIATTR_REGCOUNT
	.align		4
.L_336:
        /*05e8*/ 	.byte	0x04, 0x2f
        /*05ea*/ 	.short	(.L_338 - .L_337)
	.align		4
.L_337:
        /*05ec*/ 	.word	index@(_Z16reduce_bf16_cudaILi32EEvPvS0_iiii)
        /*05f0*/ 	.word	0x0000003f


	//----- nvinfo : EIATTR_FRAME_SIZE
	.align		4
.L_338:
        /*05f4*/ 	.byte	0x04, 0x11
        /*05f6*/ 	.short	(.L_340 - .L_339)
	.align		4
.L_339:
        /*05f8*/ 	.word	index@(_Z16reduce_bf16_cudaILi32EEvPvS0_iiii)
        /*05fc*/ 	.word	0x00000000


	//----- nvinfo : EIATTR_REGCOUNT
	.align		4
.L_340:
        /*0600*/ 	.byte	0x04, 0x2f
        /*0602*/ 	.short	(.L_342 - .L_341)
	.align		4
.L_341:
        /*0604*/ 	.word	index@(_Z46userbuffers_fp16_sum_inplace_gpu_rr_rs_oop_fp8ILi2E13__nv_fp8_e5m2EviiiiiiiiiPPviS1_Pfm)
        /*0608*/ 	.word	0x00000026


	//----- nvinfo : EIATTR_FRAME_SIZE
	.align		4
.L_342:
        /*060c*/ 	.byte	0x04, 0x11
        /*060e*/ 	.short	(.L_344 - .L_343)
	.align		4
.L_343:
        /*0610*/ 	.word	index@(_Z46userbuffers_fp16_sum_inplace_gpu_rr_rs_oop_fp8ILi2E13__nv_fp8_e5m2EviiiiiiiiiPPviS1_Pfm)
        /*0614*/ 	.word	0x00000028


	//----- nvinfo : EIATTR_REGCOUNT
	.align		4
.L_344:
        /*0618*/ 	.byte	0x04, 0x2f
        /*061a*/ 	.short	(.L_346 - .L_345)
	.align		4
.L_345:
        /*061c*/ 	.word	index@(_Z46userbuffers_fp16_sum_inplace_gpu_rr_rs_oop_fp8ILi4E13__nv_fp8_e5m2EviiiiiiiiiPPviS1_Pfm)
        /*0620*/ 	.word	0x0000002c


	//----- nvinfo : EIATTR_FRAME_SIZE
	.align		4
.L_346:
        /*0624*/ 	.byte	0x04, 0x11
        /*0626*/ 	.short	(.L_348 - .L_347)
	.align		4
.L_347:
        /*0628*/ 	.word	index@(_Z46userbuffers_fp16_sum_inplace_gpu_rr_rs_oop_fp8ILi4E13__nv_fp8_e5m2EviiiiiiiiiPPviS1_Pfm)
        /*062c*/ 	.word	0x00000028


	//----- nvinfo : EIATTR_REGCOUNT
	.align		4
.L_348:
        /*0630*/ 	.byte	0x04, 0x2f
        /*0632*/ 	.short	(.L_350 - .L_349)
	.align		4
.L_349:
        /*0634*/ 	.word	index@(_Z46userbuffers_fp16_sum_inplace_gpu_rr_rs_oop_fp8ILi8E13__nv_fp8_e5m2EviiiiiiiiiPPviS1_Pfm)
        /*0638*/ 	.word	0x0000003d


	//----- nvinfo : EIATTR_FRAME_SIZE
	.align		4
.L_350:
        /*063c*/ 	.byte	0x04, 0x11
        /*063e*/ 	.short	(.L_352 - .L_351)
	.align		4
.L_351:
        /*0640*/ 	.word	index@(_Z46userbuffers_fp16_sum_inplace_gpu_rr_rs_oop_fp8ILi8E13__nv_fp8_e5m2EviiiiiiiiiPPviS1_Pfm)
        /*0644*/ 	.word	0x00000028


	//----- nvinfo : EIATTR_REGCOUNT
	.align		4
.L_352:
        /*0648*/ 	.byte	0x04, 0x2f
        /*064a*/ 	.short	(.L_354 - .L_353)
	.align		4
.L_353:
        /*064c*/ 	.word	index@(_Z46userbuffers_fp16_sum_inplace_gpu_rr_rs_oop_fp8ILi16E13__nv_fp8_e5m2EviiiiiiiiiPPviS1_Pfm)
        /*0650*/ 	.word	0x00000040


	//----- nvinfo : EIATTR_FRAME_SIZE
	.align		4
.L_354:
        /*0654*/ 	.byte	0x04, 0x11
        /*0656*/ 	.short	(.L_356 - .L_355)
	.align		4
.L_355:
        /*0658*/ 	.word	index@(_Z46userbuffers_fp16_sum_inplace_gpu_rr_rs_oop_fp8ILi16E13__nv_fp8_e5m2EviiiiiiiiiPPviS1_Pfm)
        /*065c*/ 	.word	0x00000090


	//----- nvinfo : EIATTR_REGCOUNT
	.align		4
.L_356:
        /*0660*/ 	.byte	0x04, 0x2f
        /*0662*/ 	.short	(.L_358 - .L_357)
	.align		4
.L_357:
        /*0664*/ 	.word	index@(_Z46userbuffers_fp16_sum_inplace_gpu_rr_rs_oop_fp8ILi32E13__nv_fp8_e5m2EviiiiiiiiiPPviS1_Pfm)
        /*0668*/ 	.word	0x00000040


	//----- nvinfo : EIATTR_FRAME_SIZE
	.align		4
.L_358:
        /*066c*/ 	.byte	0x04, 0x11
        /*066e*/ 	.short	(.L_360 - .L_359)
	.align		4
.L_359:
        /*0670*/ 	.word	index@(_Z46userbuffers_fp16_sum_inplace_gpu_rr_rs_oop_fp8ILi32E13__nv_fp8_e5m2EviiiiiiiiiPPviS1_Pfm)
        /*0674*/ 	.word	0x000000d8


	//----- nvinfo : EIATTR_REGCOUNT
	.align		4
.L_360:
        /*0678*/ 	.byte	0x04, 0x2f
        /*067a*/ 	.short	(.L_362 - .L_361)
	.align		4
.L_361:
        /*067c*/ 	.word	index@(_Z46userbuffers_fp16_sum_inplace_gpu_rr_rs_oop_fp8ILi2E13__nv_fp8_e4m3EviiiiiiiiiPPviS1_Pfm)
        /*0680*/ 	.word	0x00000026


	//----- nvinfo : EIATTR_FRAME_SIZE
	.align		4
.L_362:
        /*0684*/ 	.byte	0x04, 0x11
        /*0686*/ 	.short	(.L_364 - .L_363)
	.align		4
.L_363:
        /*0688*/ 	.word	index@(_Z46userbuffers_fp16_sum_inplace_gpu_rr_rs_oop_fp8ILi2E13__nv_fp8_e4m3EviiiiiiiiiPPviS1_Pfm)
        /*068c*/ 	.word	0x00000028


	//----- nvinfo : EIATTR_REGCOUNT
	.align		4
.L_364:
        /*0690*/ 	.byte	0x04, 0x2f
        /*0692*/ 	.short	(.L_366 - .L_365)
	.align		4
.L_365:
        /*0694*/ 	.word	index@(_Z46userbuffers_fp16_sum_inplace_gpu_rr_rs_oop_fp8ILi4E13__nv_fp8_e4m3EviiiiiiiiiPPviS1_Pfm)
        /*0698*/ 	.word	0x0000002c


	//----- nvinfo : EIATTR_FRAME_SIZE
	.align		4
.L_366:
        /*069c*/ 	.byte	0x04, 0x11
        /*069e*/ 	.short	(.L_368 - .L_367)
	.align		4
.L_367:
        /*06a0*/ 	.word	index@(_Z46userbuffers_fp16_sum_inplace_gpu_rr_rs_oop_fp8ILi4E13__nv_fp8_e4m3EviiiiiiiiiPPviS1_Pfm)
        /*06a4*/ 	.word	0x00000028


	//----- nvinfo : EIATTR_REGCOUNT
	.align		4
.L_368:
        /*06a8*/ 	.byte	0x04, 0x2f
        /*06aa*/ 	.short	(.L_370 - .L_369)
	.align		4
.L_369:
        /*06ac*/ 	.word	index@(_Z46userbuffers_fp16_sum_inplace_gpu_rr_rs_oop_fp8ILi8E13__nv_fp8_e4m3EviiiiiiiiiPPviS1_Pfm)
        /*06b0*/ 	.word	0x0000003d


	//----- nvinfo : EIATTR_FRAME_SIZE
	.align		4
.L_370:
        /*06b4*/ 	.byte	0x04, 0x11
        /*06b6*/ 	.short	(.L_372 - .L_371)
	.align		4
.L_371:
        /*06b8*/ 	.word	index@(_Z46userbuffers_fp16_sum_inplace_gpu_rr_rs_oop_fp8ILi8E13__nv_fp8_e4m3EviiiiiiiiiPPviS1_Pfm)
        /*06bc*/ 	.word	0x00000028


	//----- nvinfo : EIATTR_REGCOUNT
	.align		4
.L_372:
        /*06c0*/ 	.byte	0x04, 0x2f
        /*06c2*/ 	.short	(.L_374 - .L_373)
	.align		4
.L_373:
        /*06c4*/ 	.word	index@(_Z46userbuffers_fp16_sum_inplace_gpu_rr_rs_oop_fp8ILi16E13__nv_fp8_e4m3EviiiiiiiiiPPviS1_Pfm)
        /*06c8*/ 	.word	0x00000040


	//----- nvinfo : EIATTR_FRAME_SIZE
	.align		4
.L_374:
        /*06cc*/ 	.byte	0x04, 0x11
        /*06ce*/ 	.short	(.L_376 - .L_375)
	.align		4
.L_375:
        /*06d0*/ 	.word	index@(_Z46userbuffers_fp16_sum_inplace_gpu_rr_rs_oop_fp8ILi16E13__nv_fp8_e4m3EviiiiiiiiiPPviS1_Pfm)
        /*06d4*/ 	.word	0x00000090


	//----- nvinfo : EIATTR_REGCOUNT
	.align		4
.L_376:
        /*06d8*/ 	.byte	0x04, 0x2f
        /*06da*/ 	.short	(.L_378 - .L_377)
	.align		4
.L_377:
        /*06dc*/ 	.word	index@(_Z46userbuffers_fp16_sum_inplace_gpu_rr_rs_oop_fp8ILi32E13__nv_fp8_e4m3EviiiiiiiiiPPviS1_Pfm)
        /*06e0*/ 	.word	0x00000040


	//----- nvinfo : EIATTR_FRAME_SIZE
	.align		4
.L_378:
        /*06e4*/ 	.byte	0x04, 0x11
        /*06e6*/ 	.short	(.L_380 - .L_379)
	.align		4
.L_379:
        /*06e8*/ 	.word	index@(_Z46userbuffers_fp16_sum_inplace_gpu_rr_rs_oop_fp8ILi32E13__nv_fp8_e4m3EviiiiiiiiiPPviS1_Pfm)
        /*06ec*/ 	.word	0x000000d8


	//----- nvinfo : EIATTR_REGCOUNT
	.align		4
.L_380:
        /*06f0*/ 	.byte	0x04, 0x2f
        /*06f2*/ 	.short	(.L_382 - .L_381)
	.align		4
.L_381:
        /*06f4*/ 	.word	index@(_Z53userbuffers_fp16_sum_inplace_gpu_rr_rs_oop_atomic_fp8ILi2E13__nv_fp8_e4m3EviiiiiiiiiiPPviS1_PfS1_iim)
        /*06f8*/ 	.word	0x00000032


	//----- nvinfo : EIATTR_FRAME_SIZE
	.align		4
.L_382:
        /*06fc*/ 	.byte	0x04, 0x11
        /*06fe*/ 	.short	(.L_384 - .L_383)
	.align		4
.L_383:
        /*0700*/ 	.word	index@(_Z53userbuffers_fp16_sum_inplace_gpu_rr_rs_oop_atomic_fp8ILi2E13__nv_fp8_e4m3EviiiiiiiiiiPPviS1_PfS1_iim)
        /*0704*/ 	.word	0x00000028


	//----- nvinfo : EIATTR_REGCOUNT
	.align		4
.L_384:
        /*0708*/ 	.byte	0x04, 0x2f
        /*070a*/ 	.short	(.L_386 - .L_385)
	.align		4
.L_385:
        /*070c*/ 	.word	index@(_Z53userbuffers_fp16_sum_inplace_gpu_rr_rs_oop_atomic_fp8ILi4E13__nv_fp8_e4m3EviiiiiiiiiiPPviS1_PfS1_iim)
        /*0710*/ 	.word	0x0000002b


	//----- nvinfo : EIATTR_FRAME_SIZE
	.align		4
.L_386:
        /*0714*/ 	.byte	0x04, 0x11
        /*0716*/ 	.short	(.L_388 - .L_387)
	.align		4
.L_387:
        /*0718*/ 	.word	index@(_Z53userbuffers_fp16_sum_inplace_gpu_rr_rs_oop_atomic_fp8ILi4E13__nv_fp8_e4m3EviiiiiiiiiiPPviS1_PfS1_iim)
        /*071c*/ 	.word	0x00000028


	//----- nvinfo : EIATTR_REGCOUNT
	.align		4
.L_388:
        /*0720*/ 	.byte	0x04, 0x2f
        /*0722*/ 	.short	(.L_390 - .L_389)
	.align		4
.L_389:
        /*0724*/ 	.word	index@(_Z53userbuffers_fp16_sum_inplace_gpu_rr_rs_oop_atomic_fp8ILi8E13__nv_fp8_e4m3EviiiiiiiiiiPPviS1_PfS1_iim)
        /*0728*/ 	.word	0x00000035


	//----- nvinfo : EIATTR_FRAME_SIZE
	.align		4
.L_390:
        /*072c*/ 	.byte	0x04, 0x11
        /*072e*/ 	.short	(.L_392 - .L_391)
	.align		4
.L_391:
        /*0730*/ 	.word	index@(_Z53userbuffers_fp16_sum_inplace_gpu_rr_rs_oop_atomic_fp8ILi8E13__nv_fp8_e4m3EviiiiiiiiiiPPviS1_PfS1_iim)
        /*0734*/ 	.word	0x00000028


	//----- nvinfo : EIATTR_REGCOUNT
	.align		4
.L_392:
        /*0738*/ 	.byte	0x04, 0x2f
        /*073a*/ 	.short	(.L_394 - .L_393)
	.align		4
.L_393:
        /*073c*/ 	.word	index@(_Z53userbuffers_fp16_sum_inplace_gpu_rr_rs_oop_atomic_fp8ILi16E13__nv_fp8_e4m3EviiiiiiiiiiPPviS1_PfS1_iim)
        /*0740*/ 	.word	0x00000040


	//----- nvinfo : EIATTR_FRAME_SIZE
	.align		4
.L_394:
        /*0744*/ 	.byte	0x04, 0x11
        /*0746*/ 	.short	(.L_396 - .L_395)
	.align		4
.L_395:
        /*0748*/ 	.word	index@(_Z53userbuffers_fp16_sum_inplace_gpu_rr_rs_oop_atomic_fp8ILi16E13__nv_fp8_e4m3EviiiiiiiiiiPPviS1_PfS1_iim)
        /*074c*/ 	.word	0x00000050


	//----- nvinfo : EIATTR_REGCOUNT
	.align		4
.L_396:
        /*0750*/ 	.byte	0x04, 0x2f
        /*0752*/ 	.short	(.L_398 - .L_397)
	.align		4
.L_397:
        /*0754*/ 	.word	index@(_Z53userbuffers_fp16_sum_inplace_gpu_rr_rs_oop_atomic_fp8ILi32E13__nv_fp8_e4m3EviiiiiiiiiiPPviS1_PfS1_iim)
        /*0758*/ 	.word	0x00000040


	//----- nvinfo : EIATTR_FRAME_SIZE
	.align		4
.L_398:
        /*075c*/ 	.byte	0x04, 0x11
        /*075e*/ 	.short	(.L_400 - .L_399)
	.align		4
.L_399:
        /*0760*/ 	.word	index@(_Z53userbuffers_fp16_sum_inplace_gpu_rr_rs_oop_atomic_fp8ILi32E13__nv_fp8_e4m3EviiiiiiiiiiPPviS1_PfS1_iim)
        /*0764*/ 	.word	0x000000f0


	//----- nvinfo : EIATTR_REGCOUNT
	.align		4
.L_400:
        /*0768*/ 	.byte	0x04, 0x2f
        /*076a*/ 	.short	(.L_402 - .L_401)
	.align		4
.L_401:
        /*076c*/ 	.word	index@(_Z53userbuffers_fp16_sum_inplace_gpu_rr_rs_oop_atomic_fp8ILi2E13__nv_fp8_e5m2EviiiiiiiiiiPPviS1_PfS1_iim)
        /*0770*/ 	.word	0x00000032


	//----- nvinfo : EIATTR_FRAME_SIZE
	.align		4
.L_402:
        /*0774*/ 	.byte	0x04, 0x11
        /*0776*/ 	.short	(.L_404 - .L_403)
	.align		4
.L_403:
        /*0778*/ 	.word	index@(_Z53userbuffers_fp16_sum_inplace_gpu_rr_rs_oop_atomic_fp8ILi2E13__nv_fp8_e5m2EviiiiiiiiiiPPviS1_PfS1_iim)
        /*077c*/ 	.word	0x00000028


	//----- nvinfo : EIATTR_REGCOUNT
	.align		4
.L_404:
        /*0780*/ 	.byte	0x04, 0x2f
        /*0782*/ 	.short	(.L_406 - .L_405)
	.align		4
.L_405:
        /*0784*/ 	.word	index@(_Z53userbuffers_fp16_sum_inplace_gpu_rr_rs_oop_atomic_fp8ILi4E13__nv_fp8_e5m2EviiiiiiiiiiPPviS1_PfS1_iim)
        /*0788*/ 	.word	0x0000002b


	//----- nvinfo : EIATTR_FRAME_SIZE
	.align		4
.L_406:
        /*078c*/ 	.byte	0x04, 0x11
        /*078e*/ 	.short	(.L_408 - .L_407)
	.align		4
.L_407:
        /*0790*/ 	.word	index@(_Z53userbuffers_fp16_sum_inplace_gpu_rr_rs_oop_atomic_fp8ILi4E13__nv_fp8_e5m2EviiiiiiiiiiPPviS1_PfS1_iim)
        /*0794*/ 	.word	0x00000028


	//----- nvinfo : EIATTR_REGCOUNT
	.align		4
.L_408:
        /*0798*/ 	.byte	0x04, 0x2f
        /*079a*/ 	.short	(.L_410 - .L_409)
	.align		4
.L_409:
        /*079c*/ 	.word	index@(_Z53userbuffers_fp16_sum_inplace_gpu_rr_rs_oop_atomic_fp8ILi8E13__nv_fp8_e5m2EviiiiiiiiiiPPviS1_PfS1_iim)
        /*07a0*/ 	.word	0x00000035


	//----- nvinfo : EIATTR_FRAME_SIZE
	.align		4
.L_410:
        /*07a4*/ 	.byte	0x04, 0x11
        /*07a6*/ 	.short	(.L_412 - .L_411)
	.align		4
.L_411:
        /*07a8*/ 	.word	index@(_Z53userbuffers_fp16_sum_inplace_gpu_rr_rs_oop_atomic_fp8ILi8E13__nv_fp8_e5m2EviiiiiiiiiiPPviS1_PfS1_iim)
        /*07ac*/ 	.word	0x00000028


	//----- nvinfo : EIATTR_REGCOUNT
	.align		4
.L_412:
        /*07b0*/ 	.byte	0x04, 0x2f
        /*07b2*/ 	.short	(.L_414 - .L_413)
	.align		4
.L_413:
        /*07b4*/ 	.word	index@(_Z53userbuffers_fp16_sum_inplace_gpu_rr_rs_oop_atomic_fp8ILi16E13__nv_fp8_e5m2EviiiiiiiiiiPPviS1_PfS1_iim)
        /*07b8*/ 	.word	0x00000040


	//----- nvinfo : EIATTR_FRAME_SIZE
	.align		4
.L_414:
        /*07bc*/ 	.byte	0x04, 0x11
        /*07be*/ 	.short	(.L_416 - .L_415)
	.align		4
.L_415:
        /*07c0*/ 	.word	index@(_Z53userbuffers_fp16_sum_inplace_gpu_rr_rs_oop_atomic_fp8ILi16E13__nv_fp8_e5m2EviiiiiiiiiiPPviS1_PfS1_iim)
        /*07c4*/ 	.word	0x00000050


	//----- nvinfo : EIATTR_REGCOUNT
	.align		4
.L_416:
        /*07c8*/ 	.byte	0x04, 0x2f
        /*07ca*/ 	.short	(.L_418 - .L_417)
	.align		4
.L_417:
        /*07cc*/ 	.word	index@(_Z53userbuffers_fp16_sum_inplace_gpu_rr_rs_oop_atomic_fp8ILi32E13__nv_fp8_e5m2EviiiiiiiiiiPPviS1_PfS1_iim)
        /*07d0*/ 	.word	0x00000040


	//----- nvinfo : EIATTR_FRAME_SIZE
	.align		4
.L_418:
        /*07d4*/ 	.byte	0x04, 0x11
        /*07d6*/ 	.short	(.L_420 - .L_419)
	.align		4
.L_419:
        /*07d8*/ 	.word	index@(_Z53userbuffers_fp16_sum_inplace_gpu_rr_rs_oop_atomic_fp8ILi32E13__nv_fp8_e5m2EviiiiiiiiiiPPviS1_PfS1_iim)
        /*07dc*/ 	.word	0x000000f0


	//----- nvinfo : EIATTR_REGCOUNT
	.align		4
.L_420:
        /*07e0*/ 	.byte	0x04, 0x2f
        /*07e2*/ 	.short	(.L_422 - .L_421)
	.align		4
.L_421:
        /*07e4*/ 	.word	index@(_Z27reduce_fp8_in_bf16_out_cudaI13__nv_fp8_e4m3Li32EEvPvS1_PKfiiii)
        /*07e8*/ 	.word	0x0000003f


	//----- nvinfo : EIATTR_FRAME_SIZE
	.align		4
.L_422:
        /*07ec*/ 	.byte	0x04, 0x11
        /*07ee*/ 	.short	(.L_424 - .L_423)
	.align		4
.L_423:
        /*07f0*/ 	.word	index@(_Z27reduce_fp8_in_bf16_out_cudaI13__nv_fp8_e4m3Li32EEvPvS1_PKfiiii)
        /*07f4*/ 	.word	0x00000000


	//----- nvinfo : EIATTR_REGCOUNT
	.align		4
.L_424:
        /*07f8*/ 	.byte	0x04, 0x2f
        /*07fa*/ 	.short	(.L_426 - .L_425)
	.align		4
.L_425:
        /*07fc*/ 	.word	index@(_Z27reduce_fp8_in_bf16_out_cudaI13__nv_fp8_e5m2Li32EEvPvS1_PKfiiii)
        /*0800*/ 	.word	0x0000003f


	//----- nvinfo : EIATTR_FRAME_SIZE
	.align		4
.L_426:
        /*0804*/ 	.byte	0x04, 0x11
        /*0806*/ 	.short	(.L_428 - .L_427)
	.align		4
.L_427:
        /*0808*/ 	.word	index@(_Z27reduce_fp8_in_bf16_out_cudaI13__nv_fp8_e5m2Li32EEvPvS1_PKfiiii)
        /*080c*/ 	.word	0x00000000


	//----- nvinfo : EIATTR_MIN_STACK_SIZE
	.align		4
.L_428:
        /*0810*/ 	.byte	0x04, 0x12
        /*0812*/ 	.short	(.L_430 - .L_429)
	.align		4
.L_429:
        /*0814*/ 	.word	index@(_Z21reset_counters_kernelPvib)
        /*0818*/ 	.word	0x00000000


	//----- nvinfo : EIATTR_MIN_STACK_SIZE
	.align		4
.L_430:
        /*081c*/ 	.byte	0x04, 0x12
        /*081e*/ 	.short	(.L_432 - .L_431)
	.align		4
.L_431:
        /*0820*/ 	.word	index@(_Z21consumer_batch_kernelPvii)
        /*0824*/ 	.word	0x00000000


	//----- nvinfo : EIATTR_MIN_STACK_SIZE
	.align		4
.L_432:
        /*0828*/ 	.byte	0x04, 0x12
        /*082a*/ 	.short	(.L_434 - .L_433)
	.align		4
.L_433:
        /*082c*/ 	.word	index@(_Z15consumer_kernelPvi)
        /*0830*/ 	.word	0x00000000


	//----- nvinfo : EIATTR_MIN_STACK_SIZE
	.align		4
.L_434:
        /*0834*/ 	.byte	0x04, 0x12
        /*0836*/ 	.short	(.L_436 - .L_435)
	.align		4
.L_435:
        /*0838*/ 	.word	index@(_Z15producer_kernelPvi)
        /*083c*/ 	.word	0x00000000


	//----- nvinfo : EIATTR_MIN_STACK_SIZE
	.align		4
.L_436:
        /*0840*/ 	.byte	0x04, 0x12
        /*0842*/ 	.short	(.L_438 - .L_437)
	.align		4
.L_437:
        /*0844*/ 	.word	index@(_Z27reduce_fp8_in_bf16_out_cudaI13__nv_fp8_e5m2Li32EEvPvS1_PKfiiii)
        /*0848*/ 	.word	0x00000000


	//----- nvinfo : EIATTR_MIN_STACK_SIZE
	.align		4
.L_438:
        /*084c*/ 	.byte	0x04, 0x12
        /*084e*/ 	.short	(.L_440 - .L_439)
	.align		4
.L_439:
        /*0850*/ 	.word	index@(_Z27reduce_fp8_in_bf16_out_cudaI13__nv_fp8_e4m3Li32EEvPvS1_PKfiiii)
        /*0854*/ 	.word	0x00000000


	//----- nvinfo : EIATTR_MIN_STACK_SIZE
	.align		4
.L_440:
        /*0858*/ 	.byte	0x04, 0x12
        /*085a*/ 	.short	(.L_442 - .L_441)
	.align		4
.L_441:
        /*085c*/ 	.word	index@(_Z53userbuffers_fp16_sum_inplace_gpu_rr_rs_oop_atomic_fp8ILi32E13__nv_fp8_e5m2EviiiiiiiiiiPPviS1_PfS1_iim)
        /*0860*/ 	.word	0x000000f0


	//----- nvinfo : EIATTR_MIN_STACK_SIZE
	.align		4
.L_442:
        /*0864*/ 	.byte	0x04, 0x12
        /*0866*/ 	.short	(.L_444 - .L_443)
	.align		4
.L_443:
        /*0868*/ 	.word	index@(_Z53userbuffers_fp16_sum_inplace_gpu_rr_rs_oop_atomic_fp8ILi16E13__nv_fp8_e5m2EviiiiiiiiiiPPviS1_PfS1_iim)
        /*086c*/ 	.word	0x00000050


	//----- nvinfo : EIATTR_MIN_STACK_SIZE
	.align		4
.L_444:
        /*0870*/ 	.byte	0x04, 0x12
        /*0872*/ 	.short	(.L_446 - .L_445)
	.align		4
.L_445:
        /*0874*/ 	.word	index@(_Z53userbuffers_fp16_sum_inplace_gpu_rr_rs_oop_atomic_fp8ILi8E13__nv_fp8_e5m2EviiiiiiiiiiPPviS1_PfS1_iim)
        /*0878*/ 	.word	0x00000028


	//----- nvinfo : EIATTR_MIN_STACK_SIZE
	.align		4
.L_446:
        /*087c*/ 	.byte	0x04, 0x12
        /*087e*/ 	.short	(.L_448 - .L_447)
	.align		4
.L_447:
        /*0880*/ 	.word	index@(_Z53userbuffers_fp16_sum_inplace_gpu_rr_rs_oop_atomic_fp8ILi4E13__nv_fp8_e5m2EviiiiiiiiiiPPviS1_PfS1_iim)
        /*0884*/ 	.word	0x00000028


	//----- nvinfo : EIATTR_MIN_STACK_SIZE
	.align		4
.L_448:
        /*0888*/ 	.byte	0x04, 0x12
        /*088a*/ 	.short	(.L_450 - .L_449)
	.align		4
.L_449:
        /*088c*/ 	.word	index@(_Z53userbuffers_fp16_sum_inplace_gpu_rr_rs_oop_atomic_fp8ILi2E13__nv_fp8_e5m2EviiiiiiiiiiPPviS1_PfS1_iim)
        /*0890*/ 	.word	0x00000028


	//----- nvinfo : EIATTR_MIN_STACK_SIZE
	.align		4
.L_450:
        /*0894*/ 	.byte	0x04, 0x12
        /*0896*/ 	.short	(.L_452 - .L_451)
	.align		4
.L_451:
        /*0898*/ 	.word	index@(_Z53userbuffers_fp16_sum_inplace_gpu_rr_rs_oop_atomic_fp8ILi32E13__nv_fp8_e4m3EviiiiiiiiiiPPviS1_PfS1_iim)
        /*089c*/ 	.word	0x000000f0


	//----- nvinfo : EIATTR_MIN_STACK_SIZE
	.align		4
.L_452:
        /*08a0*/ 	.byte	0x04, 0x12
        /*08a2*/ 	.short	(.L_454 - .L_453)
	.align		4
.L_453:
        /*08a4*/ 	.word	index@(_Z53userbuffers_fp16_sum_inplace_gpu_rr_rs_oop_atomic_fp8ILi16E13__nv_fp8_e4m3EviiiiiiiiiiPPviS1_PfS1_iim)
        /*08a8*/ 	.word	0x00000050


	//----- nvinfo : EIATTR_MIN_STACK_SIZE
	.align		4
.L_454:
        /*08ac*/ 	.byte	0x04, 0x12
        /*08ae*/ 	.short	(.L_456 - .L_455)
	.align		4
.L_455:
        /*08b0*/ 	.word	index@(_Z53userbuffers_fp16_sum_inplace_gpu_rr_rs_oop_atomic_fp8ILi8E13__nv_fp8_e4m3EviiiiiiiiiiPPviS1_PfS1_iim)
        /*08b4*/ 	.word	0x00000028


	//----- nvinfo : EIATTR_MIN_STACK_SIZE
	.align		4
.L_456:
        /*08b8*/ 	.byte	0x04, 0x12
        /*08ba*/ 	.short	(.L_458 - .L_457)
	.align		4
.L_457:
        /*08bc*/ 	.word	index@(_Z53userbuffers_fp16_sum_inplace_gpu_rr_rs_oop_atomic_fp8ILi4E13__nv_fp8_e4m3EviiiiiiiiiiPPviS1_PfS1_iim)
        /*08c0*/ 	.word	0x00000028


	//----- nvinfo : EIATTR_MIN_STACK_SIZE
	.align		4
.L_458:
        /*08c4*/ 	.byte	0x04, 0x12
        /*08c6*/ 	.short	(.L_460 - .L_459)
	.align		4
.L_459:
        /*08c8*/ 	.word	index@(_Z53userbuffers_fp16_sum_inplace_gpu_rr_rs_oop_atomic_fp8ILi2E13__nv_fp8_e4m3EviiiiiiiiiiPPviS1_PfS1_iim)
        /*08cc*/ 	.word	0x00000028


	//----- nvinfo : EIATTR_MIN_STACK_SIZE
	.align		4
.L_460:
        /*08d0*/ 	.byte	0x04, 0x12
        /*08d2*/ 	.short	(.L_462 - .L_461)
	.align		4
.L_461:
        /*08d4*/ 	.word	index@(_Z46userbuffers_fp16_sum_inplace_gpu_rr_rs_oop_fp8ILi32E13__nv_fp8_e4m3EviiiiiiiiiPPviS1_Pfm)
        /*08d8*/ 	.word	0x000000d8


	//----- nvinfo : EIATTR_MIN_STACK_SIZE
	.align		4
.L_462:
        /*08dc*/ 	.byte	0x04, 0x12
        /*08de*/ 	.short	(.L_464 - .L_463)
	.align		4
.L_463:
        /*08e0*/ 	.word	index@(_Z46userbuffers_fp16_sum_inplace_gpu_rr_rs_oop_fp8ILi16E13__nv_fp8_e4m3EviiiiiiiiiPPviS1_Pfm)
        /*08e4*/ 	.word	0x00000090


	//----- nvinfo : EIATTR_MIN_STACK_SIZE
	.align		4
.L_464:
        /*08e8*/ 	.byte	0x04, 0x12
        /*08ea*/ 	.short	(.L_466 - .L_465)
	.align		4
.L_465:
        /*08ec*/ 	.word	index@(_Z46userbuffers_fp16_sum_inplace_gpu_rr_rs_oop_fp8ILi8E13__nv_fp8_e4m3EviiiiiiiiiPPviS1_Pfm)
        /*08f0*/ 	.word	0x00000028


	//----- nvinfo : EIATTR_MIN_STACK_SIZE
	.align		4
.L_466:
        /*08f4*/ 	.byte	0x04, 0x12
        /*08f6*/ 	.short	(.L_468 - .L_467)
	.align		4
.L_467:
        /*08f8*/ 	.word	index@(_Z46userbuffers_fp16_sum_inplace_gpu_rr_rs_oop_fp8ILi4E13__nv_fp8_e4m3EviiiiiiiiiPPviS1_Pfm)
        /*08fc*/ 	.word	0x00000028


	//----- nvinfo : EIATTR_MIN_STACK_SIZE
	.align		4
.L_468:
        /*0900*/ 	.byte	0x04, 0x12
        /*0902*/ 	.short	(.L_470 - .L_469)
	.align		4
.L_469:
        /*0904*/ 	.word	index@(_Z46userbuffers_fp16_sum_inplace_gpu_rr_rs_oop_fp8ILi2E13__nv_fp8_e4m3EviiiiiiiiiPPviS1_Pfm)
        /*0908*/ 	.word	0x00000028


	//----- nvinfo : EIATTR_MIN_STACK_SIZE
	.align		4
.L_470:
        /*090c*/ 	.byte	0x04, 0x12
        /*090e*/ 	.short	(.L_472 - .L_471)
	.align		4
.L_471:
        /*0910*/ 	.word	index@(_Z46userbuffers_fp16_sum_inplace_gpu_rr_rs_oop_fp8ILi32E13__nv_fp8_e5m2EviiiiiiiiiPPviS1_Pfm)
        /*0914*/ 	.word	0x000000d8


	//----- nvinfo : EIATTR_MIN_STACK_SIZE
	.align		4
.L_472:
        /*0918*/ 	.byte	0x04, 0x12
        /*091a*/ 	.short	(.L_474 - .L_473)
	.align		4
.L_473:
        /*091c*/ 	.word	index@(_Z46userbuffers_fp16_sum_inplace_gpu_rr_rs_oop_fp8ILi16E13__nv_fp8_e5m2EviiiiiiiiiPPviS1_Pfm)
        /*0920*/ 	.word	0x00000090


	//----- nvinfo : EIATTR_MIN_STACK_SIZE
	.align		4
.L_474:
        /*0924*/ 	.byte	0x04, 0x12
        /*0926*/ 	.short	(.L_476 - .L_475)
	.align		4
.L_475:
        /*0928*/ 	.word	index@(_Z46userbuffers_fp16_sum_inplace_gpu_rr_rs_oop_fp8ILi8E13__nv_fp8_e5m2EviiiiiiiiiPPviS1_Pfm)
        /*092c*/ 	.word	0x00000028


	//----- nvinfo : EIATTR_MIN_STACK_SIZE
	.align		4
.L_476:
        /*0930*/ 	.byte	0x04, 0x12
        /*0932*/ 	.short	(.L_478 - .L_477)
	.align		4
.L_477:
        /*0934*/ 	.word	index@(_Z46userbuffers_fp16_sum_inplace_gpu_rr_rs_oop_fp8ILi4E13__nv_fp8_e5m2EviiiiiiiiiPPviS1_Pfm)
        /*0938*/ 	.word	0x00000028


	//----- nvinfo : EIATTR_MIN_STACK_SIZE
	.align		4
.L_478:
        /*093c*/ 	.byte	0x04, 0x12
        /*093e*/ 	.short	(.L_480 - .L_479)
	.align		4
.L_479:
        /*0940*/ 	.word	index@(_Z46userbuffers_fp16_sum_inplace_gpu_rr_rs_oop_fp8ILi2E13__nv_fp8_e5m2EviiiiiiiiiPPviS1_Pfm)
        /*0944*/ 	.word	0x00000028


	//----- nvinfo : EIATTR_MIN_STACK_SIZE
	.align		4
.L_480:
        /*0948*/ 	.byte	0x04, 0x12
        /*094a*/ 	.short	(.L_482 - .L_481)
	.align		4
.L_481:
        /*094c*/ 	.word	index@(_Z16reduce_bf16_cudaILi32EEvPvS0_iiii)
        /*0950*/ 	.word	0x00000000


	//----- nvinfo : EIATTR_MIN_STACK_SIZE
	.align		4
.L_482:
        /*0954*/ 	.byte	0x04, 0x12
        /*0956*/ 	.short	(.L_484 - .L_483)
	.align		4
.L_483:
        /*0958*/ 	.word	index@(_Z37kuserbuffers_pushsendrecv_multiatomicPiS_P4int4S1_iiiS_S_iPviiibmii)
        /*095c*/ 	.word	0x00000030


	//----- nvinfo : EIATTR_MIN_STACK_SIZE
	.align		4
.L_484:
        /*0960*/ 	.byte	0x04, 0x12
        /*0962*/ 	.short	(.L_486 - .L_485)
	.align		4
.L_485:
        /*0964*/ 	.word	index@(_Z32kuserbuffers_pushsendrecv_atomicPiS_P4int4S1_iiiS_S_iPvmiiS_S_)
        /*0968*/ 	.word	0x00000030


	//----- nvinfo : EIATTR_MIN_STACK_SIZE
	.align		4
.L_486:
        /*096c*/ 	.byte	0x04, 0x12
        /*096e*/ 	.short	(.L_488 - .L_487)
	.align		4
.L_487:
        /*0970*/ 	.word	index@(_Z25kuserbuffers_pushsendrecvPiS_P4int4S1_iiiS_S_imiiS_S_)
        /*0974*/ 	.word	0x00000030


	//----- nvinfo : EIATTR_MIN_STACK_SIZE
	.align		4
.L_488:
        /*0978*/ 	.byte	0x04, 0x12
        /*097a*/ 	.short	(.L_490 - .L_489)
	.align		4
.L_489:
        /*097c*/ 	.word	index@(_Z21kuserbuffers_pushrecviiiiPiS_imS_S_)
        /*0980*/ 	.word	0x00000030


	//----- nvinfo : EIATTR_MIN_STACK_SIZE
	.align		4
.L_490:
        /*0984*/ 	.byte	0x04, 0x12
        /*0986*/ 	.short	(.L_492 - .L_491)
	.align		4
.L_491:
        /*0988*/ 	.word	index@(_Z21kuserbuffers_pushsendPiS_P4int4S1_i)
        /*098c*/ 	.word	0x00000000


	//----- nvinfo : EIATTR_MIN_STACK_SIZE
	.align		4
.L_492:
        /*0990*/ 	.byte	0x04, 0x12
        /*0992*/ 	.short	(.L_494 - .L_493)
	.align		4
.L_493:
        /*0994*/ 	.word	index@(_Z21kuserbuffers_pullrecviiiiPiS_P4int4S1_im)
        /*0998*/ 	.word	0x00000030


	//----- nvinfo : EIATTR_MIN_STACK_SIZE
	.align		4
.L_494:
        /*099c*/ 	.byte	0x04, 0x12
        /*099e*/ 	.short	(.L_496 - .L_495)
	.align		4
.L_495:
        /*09a0*/ 	.word	index@(_Z18kuserbuffers_dummyv)
        /*09a4*/ 	.word	0x00000000


	//----- nvinfo : EIATTR_MIN_STACK_SIZE
	.align		4
.L_496:
        /*09a8*/ 	.byte	0x04, 0x12
        /*09aa*/ 	.short	(.L_498 - .L_497)
	.align		4
.L_497:
        /*09ac*/ 	.word	index@(_Z16kuserbuffers_incPi)
        /*09b0*/ 	.word	0x00000000


	//----- nvinfo : EIATTR_MIN_STACK_SIZE
	.align		4
.L_498:
        /*09b4*/ 	.byte	0x04, 0x12
        /*09b6*/ 	.short	(.L_500 - .L_499)
	.align		4
.L_499:
        /*09b8*/ 	.word	index@(_Z21kuserbuffers_pullsendiiPiS_)
        /*09bc*/ 	.word	0x00000000


	//----- nvinfo : EIATTR_MIN_STACK_SIZE
	.align		4
.L_500:
        /*09c0*/ 	.byte	0x04, 0x12
        /*09c2*/ 	.short	(.L_502 - .L_501)
	.align		4
.L_501:
        /*09c4*/ 	.word	index@(_Z42userbuffers_fp16_sum_inplace_gpu_rr_rs_oopILi32EEviiiiiiiiiPPviS0_m)
        /*09c8*/ 	.word	0x00000098


	//----- nvinfo : EIATTR_MIN_STACK_SIZE
	.align		4
.L_502:
        /*09cc*/ 	.byte	0x04, 0x12
        /*09ce*/ 	.short	(.L_504 - .L_503)
	.align		4
.L_503:
        /*09d0*/ 	.word	index@(_Z42userbuffers_fp16_sum_inplace_gpu_rr_rs_oopILi16EEviiiiiiiiiPPviS0_m)
        /*09d4*/ 	.word	0x00000028


	//----- nvinfo : EIATTR_MIN_STACK_SIZE
	.align		4
.L_504:
        /*09d8*/ 	.byte	0x04, 0x12
        /*09da*/ 	.short	(.L_506 - .L_505)
	.align		4
.L_505:
        /*09dc*/ 	.word	index@(_Z42userbuffers_fp16_sum_inplace_gpu_rr_rs_oopILi8EEviiiiiiiiiPPviS0_m)
        /*09e0*/ 	.word	0x00000028


	//----- nvinfo : EIATTR_MIN_STACK_SIZE
	.align		4
.L_506:
        /*09e4*/ 	.byte	0x04, 0x12
        /*09e6*/ 	.short	(.L_508 - .L_507)
	.align		4
.L_507:
        /*09e8*/ 	.word	index@(_Z42userbuffers_fp16_sum_inplace_gpu_rr_rs_oopILi4EEviiiiiiiiiPPviS0_m)
        /*09ec*/ 	.word	0x00000028


	//----- nvinfo : EIATTR_MIN_STACK_SIZE
	.align		4
.L_508:
        /*09f0*/ 	.byte	0x04, 0x12
        /*09f2*/ 	.short	(.L_510 - .L_509)
	.align		4
.L_509:
        /*09f4*/ 	.word	index@(_Z42userbuffers_fp16_sum_inplace_gpu_rr_rs_oopILi2EEviiiiiiiiiPPviS0_m)
        /*09f8*/ 	.word	0x00000028


	//----- nvinfo : EIATTR_MIN_STACK_SIZE
	.align		4
.L_510:
        /*09fc*/ 	.byte	0x04, 0x12
        /*09fe*/ 	.short	(.L_512 - .L_511)
	.align		4
.L_511:
        /*0a00*/ 	.word	index@(_Z42userbuffers_fp16_sum_inplace_gpu_mc_rs_oopILi32EEviiiiiiiiiPPviS0_P6float4m)
        /*0a04*/ 	.word	0x00000028


	//----- nvinfo : EIATTR_MIN_STACK_SIZE
	.align		4
.L_512:
        /*0a08*/ 	.byte	0x04, 0x12
        /*0a0a*/ 	.short	(.L_514 - .L_513)
	.align		4
.L_513:
        /*0a0c*/ 	.word	index@(_Z42userbuffers_fp16_sum_inplace_gpu_mc_rs_oopILi16EEviiiiiiiiiPPviS0_P6float4m)
        /*0a10*/ 	.word	0x00000028


	//----- nvinfo : EIATTR_MIN_STACK_SIZE
	.align		4
.L_514:
        /*0a14*/ 	.byte	0x04, 0x12
        /*0a16*/ 	.short	(.L_516 - .L_515)
	.align		4
.L_515:
        /*0a18*/ 	.word	index@(_Z42userbuffers_fp16_sum_inplace_gpu_mc_rs_oopILi8EEviiiiiiiiiPPviS0_P6float4m)
        /*0a1c*/ 	.word	0x00000028


	//----- nvinfo : EIATTR_MIN_STACK_SIZE
	.align		4
.L_516:
        /*0a20*/ 	.byte	0x04, 0x12
        /*0a22*/ 	.short	(.L_518 - .L_517)
	.align		4
.L_517:
        /*0a24*/ 	.word	index@(_Z42userbuffers_fp16_sum_inplace_gpu_mc_rs_oopILi4EEviiiiiiiiiPPviS0_P6float4m)
        /*0a28*/ 	.word	0x00000028


	//----- nvinfo : EIATTR_MIN_STACK_SIZE
	.align		4
.L_518:
        /*0a2c*/ 	.byte	0x04, 0x12
        /*0a2e*/ 	.short	(.L_520 - .L_519)
	.align		4
.L_519:
        /*0a30*/ 	.word	index@(_Z42userbuffers_fp16_sum_inplace_gpu_mc_rs_oopILi2EEviiiiiiiiiPPviS0_P6float4m)
        /*0a34*/ 	.word	0x00000028


	//----- nvinfo : EIATTR_MIN_STACK_SIZE
	.align		4
.L_520:
        /*0a38*/ 	.byte	0x04, 0x12
        /*0a3a*/ 	.short	(.L_522 - .L_521)
	.align		4
.L_521:
        /*0a3c*/ 	.word	index@(_Z38userbuffers_fp16_sum_inplace_gpu_rr_rsILi32EEviiiiiiiPPvim)
        /*0a40*/ 	.word	0x00000028


	//----- nvinfo : EIATTR_MIN_STACK_SIZE
	.align		4
.L_522:
        /*0a44*/ 	.byte	0x04, 0x12
        /*0a46*/ 	.short	(.L_524 - .L_523)
	.align		4
.L_523:
        /*0a48*/ 	.word	index@(_Z38userbuffers_fp16_sum_inplace_gpu_rr_rsILi16EEviiiiiiiPPvim)
        /*0a4c*/ 	.word	0x00000028


	//----- nvinfo : EIATTR_MIN_STACK_SIZE
	.align		4
.L_524:
        /*0a50*/ 	.byte	0x04, 0x12
        /*0a52*/ 	.short	(.L_526 - .L_525)
	.align		4
.L_525:
        /*0a54*/ 	.word	index@(_Z38userbuffers_fp16_sum_inplace_gpu_rr_rsILi8EEviiiiiiiPPvim)
        /*0a58*/ 	.word	0x00000028


	//----- nvinfo : EIATTR_MIN_STACK_SIZE
	.align		4
.L_526:
        /*0a5c*/ 	.byte	0x04, 0x12
        /*0a5e*/ 	.short	(.L_528 - .L_527)
	.align		4
.L_527:
        /*0a60*/ 	.word	index@(_Z38userbuffers_fp16_sum_inplace_gpu_rr_rsILi4EEviiiiiiiPPvim)
        /*0a64*/ 	.word	0x00000028


	//----- nvinfo : EIATTR_MIN_STACK_SIZE
	.align		4
.L_528:
        /*0a68*/ 	.byte	0x04, 0x12
        /*0a6a*/ 	.short	(.L_530 - .L_529)
	.align		4
.L_529:
        /*0a6c*/ 	.word	index@(_Z38userbuffers_fp16_sum_inplace_gpu_rr_rsILi2EEviiiiiiiPPvim)
        /*0a70*/ 	.word	0x00000028


	//----- nvinfo : EIATTR_MIN_STACK_SIZE
	.align		4
.L_530:
        /*0a74*/ 	.byte	0x04, 0x12
        /*0a76*/ 	.short	(.L_532 - .L_531)
	.align		4
.L_531:
        /*0a78*/ 	.word	index@(_Z38userbuffers_fp16_sum_inplace_gpu_mc_rsILi32EEviiiiiiiPPviP6float4m)
        /*0a7c*/ 	.word	0x00000028


	//----- nvinfo : EIATTR_MIN_STACK_SIZE
	.align		4
.L_532:
        /*0a80*/ 	.byte	0x04, 0x12
        /*0a82*/ 	.short	(.L_534 - .L_533)
	.align		4
.L_533:
        /*0a84*/ 	.word	index@(_Z38userbuffers_fp16_sum_inplace_gpu_mc_rsILi16EEviiiiiiiPPviP6float4m)
        /*0a88*/ 	.word	0x00000028


	//----- nvinfo : EIATTR_MIN_STACK_SIZE
	.align		4
.L_534:
        /*0a8c*/ 	.byte	0x04, 0x12
        /*0a8e*/ 	.short	(.L_536 - .L_535)
	.align		4
.L_535:
        /*0a90*/ 	.word	index@(_Z38userbuffers_fp16_sum_inplace_gpu_mc_rsILi8EEviiiiiiiPPviP6float4m)
        /*0a94*/ 	.word	0x00000028


	//----- nvinfo : EIATTR_MIN_STACK_SIZE
	.align		4
.L_536:
        /*0a98*/ 	.byte	0x04, 0x12
        /*0a9a*/ 	.short	(.L_538 - .L_537)
	.align		4
.L_537:
        /*0a9c*/ 	.word	index@(_Z38userbuffers_fp16_sum_inplace_gpu_mc_rsILi4EEviiiiiiiPPviP6float4m)
        /*0aa0*/ 	.word	0x00000028


	//----- nvinfo : EIATTR_MIN_STACK_SIZE
	.align		4
.L_538:
        /*0aa4*/ 	.byte	0x04, 0x12
        /*0aa6*/ 	.short	(.L_540 - .L_539)
	.align		4
.L_539:
        /*0aa8*/ 	.word	index@(_Z38userbuffers_fp16_sum_inplace_gpu_mc_rsILi2EEviiiiiiiPPviP6float4m)
        /*0aac*/ 	.word	0x00000028


	//----- nvinfo : EIATTR_MIN_STACK_SIZE
	.align		4
.L_540:
        /*0ab0*/ 	.byte	0x04, 0x12
        /*0ab2*/ 	.short	(.L_542 - .L_541)
	.align		4
.L_541:
        /*0ab4*/ 	.word	index@(_Z38userbuffers_fp16_sum_inplace_gpu_rw_agILi32EEviiiiiiiPPvim)
        /*0ab8*/ 	.word	0x000000b8


	//----- nvinfo : EIATTR_MIN_STACK_SIZE
	.align		4
.L_542:
        /*0abc*/ 	.byte	0x04, 0x12
        /*0abe*/ 	.short	(.L_544 - .L_543)
	.align		4
.L_543:
        /*0ac0*/ 	.word	index@(_Z38userbuffers_fp16_sum_inplace_gpu_rr_agILi32EEviiiiiiiPPvim)
        /*0ac4*/ 	.word	0x00000680


	//----- nvinfo : EIATTR_MIN_STACK_SIZE
	.align		4
.L_544:
        /*0ac8*/ 	.byte	0x04, 0x12
        /*0aca*/ 	.short	(.L_546 - .L_545)
	.align		4
.L_545:
        /*0acc*/ 	.word	index@(_Z38userbuffers_fp16_sum_inplace_gpu_rw_agILi16EEviiiiiiiPPvim)
        /*0ad0*/ 	.word	0x00000068


	//----- nvinfo : EIATTR_MIN_STACK_SIZE
	.align		4
.L_546:
        /*0ad4*/ 	.byte	0x04, 0x12
        /*0ad6*/ 	.short	(.L_548 - .L_547)
	.align		4
.L_547:
        /*0ad8*/ 	.word	index@(_Z38userbuffers_fp16_sum_inplace_gpu_rr_agILi16EEviiiiiiiPPvim)
        /*0adc*/ 	.word	0x000002e0


	//----- nvinfo : EIATTR_MIN_STACK_SIZE
	.align		4
.L_548:
        /*0ae0*/ 	.byte	0x04, 0x12
        /*0ae2*/ 	.short	(.L_550 - .L_549)
	.align		4
.L_549:
        /*0ae4*/ 	.word	index@(_Z38userbuffers_fp16_sum_inplace_gpu_rw_agILi8EEviiiiiiiPPvim)
        /*0ae8*/ 	.word	0x00000048


	//----- nvinfo : EIATTR_MIN_STACK_SIZE
	.align		4
.L_550:
        /*0aec*/ 	.byte	0x04, 0x12
        /*0aee*/ 	.short	(.L_552 - .L_551)
	.align		4
.L_551:
        /*0af0*/ 	.word	index@(_Z38userbuffers_fp16_sum_inplace_gpu_rr_agILi8EEviiiiiiiPPvim)
        /*0af4*/ 	.word	0x00000060


	//----- nvinfo : EIATTR_MIN_STACK_SIZE
	.align		4
.L_552:
        /*0af8*/ 	.byte	0x04, 0x12
        /*0afa*/ 	.short	(.L_554 - .L_553)
	.align		4
.L_553:
        /*0afc*/ 	.word	index@(_Z38userbuffers_fp16_sum_inplace_gpu_rw_agILi4EEviiiiiiiPPvim)
        /*0b00*/ 	.word	0x00000038


	//----- nvinfo : EIATTR_MIN_STACK_SIZE
	.align		4
.L_554:
        /*0b04*/ 	.byte	0x04, 0x12
        /*0b06*/ 	.short	(.L_556 - .L_555)
	.align		4
.L_555:
        /*0b08*/ 	.word	index@(_Z38userbuffers_fp16_sum_inplace_gpu_rr_agILi4EEviiiiiiiPPvim)
        /*0b0c*/ 	.word	0x00000040


	//----- nvinfo : EIATTR_MIN_STACK_SIZE
	.align		4
.L_556:
        /*0b10*/ 	.byte	0x04, 0x12
        /*0b12*/ 	.short	(.L_558 - .L_557)
	.align		4
.L_557:
        /*0b14*/ 	.word	index@(_Z38userbuffers_fp16_sum_inplace_gpu_rw_agILi2EEviiiiiiiPPvim)
        /*0b18*/ 	.word	0x00000028


	//----- nvinfo : EIATTR_MIN_STACK_SIZE
	.align		4
.L_558:
        /*0b1c*/ 	.byte	0x04, 0x12
        /*0b1e*/ 	.short	(.L_560 - .L_559)
	.align		4
.L_559:
        /*0b20*/ 	.word	index@(_Z38userbuffers_fp16_sum_inplace_gpu_rr_agILi2EEviiiiiiiPPvim)
        /*0b24*/ 	.word	0x00000030


	//----- nvinfo : EIATTR_MIN_STACK_SIZE
	.align		4
.L_560:
        /*0b28*/ 	.byte	0x04, 0x12
        /*0b2a*/ 	.short	(.L_562 - .L_561)
	.align		4
.L_561:
        /*0b2c*/ 	.word	index@(_Z38userbuffers_fp16_sum_inplace_gpu_mc_agILi32EEviiiiiiiPPviP5uint4m)
        /*0b30*/ 	.word	0x00000028


	//----- nvinfo : EIATTR_MIN_STACK_SIZE
	.align		4
.L_562:
        /*0b34*/ 	.byte	0x04, 0x12
        /*0b36*/ 	.short	(.L_564 - .L_563)
	.align		4
.L_563:
        /*0b38*/ 	.word	index@(_Z38userbuffers_fp16_sum_inplace_gpu_mc_agILi16EEviiiiiiiPPviP5uint4m)
        /*0b3c*/ 	.word	0x00000028


	//----- nvinfo : EIATTR_MIN_STACK_SIZE
	.align		4
.L_564:
        /*0b40*/ 	.byte	0x04, 0x12
        /*0b42*/ 	.short	(.L_566 - .L_565)
	.align		4
.L_565:
        /*0b44*/ 	.word	index@(_Z38userbuffers_fp16_sum_inplace_gpu_mc_agILi8EEviiiiiiiPPviP5uint4m)
        /*0b48*/ 	.word	0x00000028


	//----- nvinfo : EIATTR_MIN_STACK_SIZE
	.align		4
.L_566:
        /*0b4c*/ 	.byte	0x04, 0x12
        /*0b4e*/ 	.short	(.L_568 - .L_567)
	.align		4
.L_567:
        /*0b50*/ 	.word	index@(_Z38userbuffers_fp16_sum_inplace_gpu_mc_agILi4EEviiiiiiiPPviP5uint4m)
        /*0b54*/ 	.word	0x00000028


	//----- nvinfo : EIATTR_MIN_STACK_SIZE
	.align		4
.L_568:
        /*0b58*/ 	.byte	0x04, 0x12
        /*0b5a*/ 	.short	(.L_570 - .L_569)
	.align		4
.L_569:
        /*0b5c*/ 	.word	index@(_Z38userbuffers_fp16_sum_inplace_gpu_mc_agILi2EEviiiiiiiPPviP5uint4m)
        /*0b60*/ 	.word	0x00000028


	//----- nvinfo : EIATTR_MIN_STACK_SIZE
	.align		4
.L_570:
        /*0b64*/ 	.byte	0x04, 0x12
        /*0b66*/ 	.short	(.L_572 - .L_571)
	.align		4
.L_571:
        /*0b68*/ 	.word	index@(_Z61userbuffers_fp16_sum_inplace_gpu_rr_rs_oop_stride_multiatomicILi32EEviiiiiiiiiiPPviS0_S0_m)
        /*0b6c*/ 	.word	0x00000168


	//----- nvinfo : EIATTR_MIN_STACK_SIZE
	.align		4
.L_572:
        /*0b70*/ 	.byte	0x04, 0x12
        /*0b72*/ 	.short	(.L_574 - .L_573)
	.align		4
.L_573:
        /*0b74*/ 	.word	index@(_Z61userbuffers_fp16_sum_inplace_gpu_rr_rs_oop_stride_multiatomicILi16EEviiiiiiiiiiPPviS0_S0_m)
        /*0b78*/ 	.word	0x00000028


	//----- nvinfo : EIATTR_MIN_STACK_SIZE
	.align		4
.L_574:
        /*0b7c*/ 	.byte	0x04, 0x12
        /*0b7e*/ 	.short	(.L_576 - .L_575)
	.align		4
.L_575:
        /*0b80*/ 	.word	index@(_Z61userbuffers_fp16_sum_inplace_gpu_rr_rs_oop_stride_multiatomicILi8EEviiiiiiiiiiPPviS0_S0_m)
        /*0b84*/ 	.word	0x00000028


	//----- nvinfo : EIATTR_MIN_STACK_SIZE
	.align		4
.L_576:
        /*0b88*/ 	.byte	0x04, 0x12
        /*0b8a*/ 	.short	(.L_578 - .L_577)
	.align		4
.L_577:
        /*0b8c*/ 	.word	index@(_Z61userbuffers_fp16_sum_inplace_gpu_rr_rs_oop_stride_multiatomicILi4EEviiiiiiiiiiPPviS0_S0_m)
        /*0b90*/ 	.word	0x00000028


	//----- nvinfo : EIATTR_MIN_STACK_SIZE
	.align		4
.L_578:
        /*0b94*/ 	.byte	0x04, 0x12
        /*0b96*/ 	.short	(.L_580 - .L_579)
	.align		4
.L_579:
        /*0b98*/ 	.word	index@(_Z61userbuffers_fp16_sum_inplace_gpu_rr_rs_oop_stride_multiatomicILi2EEviiiiiiiiiiPPviS0_S0_m)
        /*0b9c*/ 	.word	0x00000030


	//----- nvinfo : EIATTR_MIN_STACK_SIZE
	.align		4
.L_580:
        /*0ba0*/ 	.byte	0x04, 0x12
        /*0ba2*/ 	.short	(.L_582 - .L_581)
	.align		4
.L_581:
        /*0ba4*/ 	.word	index@(_Z56userbuffers_fp16_sum_inplace_gpu_rr_rs_oop_stride_atomicILi32EEviiiiiiiiiiPPviS0_S0_m)
        /*0ba8*/ 	.word	0x00000150


	//----- nvinfo : EIATTR_MIN_STACK_SIZE
	.align		4
.L_582:
        /*0bac*/ 	.byte	0x04, 0x12
        /*0bae*/ 	.short	(.L_584 - .L_583)
	.align		4
.L_583:
        /*0bb0*/ 	.word	index@(_Z56userbuffers_fp16_sum_inplace_gpu_rr_rs_oop_stride_atomicILi16EEviiiiiiiiiiPPviS0_S0_m)
        /*0bb4*/ 	.word	0x00000028


	//----- nvinfo : EIATTR_MIN_STACK_SIZE
	.align		4
.L_584:
        /*0bb8*/ 	.byte	0x04, 0x12
        /*0bba*/ 	.short	(.L_586 - .L_585)
	.align		4
.L_585:
        /*0bbc*/ 	.word	index@(_Z56userbuffers_fp16_sum_inplace_gpu_rr_rs_oop_stride_atomicILi8EEviiiiiiiiiiPPviS0_S0_m)
        /*0bc0*/ 	.word	0x00000028


	//----- nvinfo : EIATTR_MIN_STACK_SIZE
	.align		4
.L_586:
        /*0bc4*/ 	.byte	0x04, 0x12
        /*0bc6*/ 	.short	(.L_588 - .L_587)
	.align		4
.L_587:
        /*0bc8*/ 	.word	index@(_Z56userbuffers_fp16_sum_inplace_gpu_rr_rs_oop_stride_atomicILi4EEviiiiiiiiiiPPviS0_S0_m)
        /*0bcc*/ 	.word	0x00000028


	//----- nvinfo : EIATTR_MIN_STACK_SIZE
	.align		4
.L_588:
        /*0bd0*/ 	.byte	0x04, 0x12
        /*0bd2*/ 	.short	(.L_590 - .L_589)
	.align		4
.L_589:
        /*0bd4*/ 	.word	index@(_Z56userbuffers_fp16_sum_inplace_gpu_rr_rs_oop_stride_atomicILi2EEviiiiiiiiiiPPviS0_S0_m)
        /*0bd8*/ 	.word	0x00000028


	//----- nvinfo : EIATTR_MIN_STACK_SIZE
	.align		4
.L_590:
        /*0bdc*/ 	.byte	0x04, 0x12
        /*0bde*/ 	.short	(.L_592 - .L_591)
	.align		4
.L_591:
        /*0be0*/ 	.word	index@(_Z49userbuffers_fp16_sum_inplace_gpu_rr_rs_oop_strideILi32EEviiiiiiiiiPPviS0_m)
        /*0be4*/ 	.word	0x00000150


	//----- nvinfo : EIATTR_MIN_STACK_SIZE
	.align		4
.L_592:
        /*0be8*/ 	.byte	0x04, 0x12
        /*0bea*/ 	.short	(.L_594 - .L_593)
	.align		4
.L_593:
        /*0bec*/ 	.word	index@(_Z49userbuffers_fp16_sum_inplace_gpu_rr_rs_oop_strideILi16EEviiiiiiiiiPPviS0_m)
        /*0bf0*/ 	.word	0x00000028


	//----- nvinfo : EIATTR_MIN_STACK_SIZE
	.align		4
.L_594:
        /*0bf4*/ 	.byte	0x04, 0x12
        /*0bf6*/ 	.short	(.L_596 - .L_595)
	.align		4
.L_595:
        /*0bf8*/ 	.word	index@(_Z49userbuffers_fp16_sum_inplace_gpu_rr_rs_oop_strideILi8EEviiiiiiiiiPPviS0_m)
        /*0bfc*/ 	.word	0x00000028


	//----- nvinfo : EIATTR_MIN_STACK_SIZE
	.align		4
.L_596:
        /*0c00*/ 	.byte	0x04, 0x12
        /*0c02*/ 	.short	(.L_598 - .L_597)
	.align		4
.L_597:
        /*0c04*/ 	.word	index@(_Z49userbuffers_fp16_sum_inplace_gpu_rr_rs_oop_strideILi4EEviiiiiiiiiPPviS0_m)
        /*0c08*/ 	.word	0x00000028


	//----- nvinfo : EIATTR_MIN_STACK_SIZE
	.align		4
.L_598:
        /*0c0c*/ 	.byte	0x04, 0x12
        /*0c0e*/ 	.short	(.L_600 - .L_599)
	.align		4
.L_599:
        /*0c10*/ 	.word	index@(_Z49userbuffers_fp16_sum_inplace_gpu_rr_rs_oop_strideILi2EEviiiiiiiiiPPviS0_m)
        /*0c14*/ 	.word	0x00000028
.L_600:


//--------------------- .nv.compat                --------------------------
	.section	.nv.compat,"",@"SHT_CUDA_COMPAT_INFO"
	.align	4
        /*0000*/ 	.byte	0x02, 0x09, 0x01, 0x00, 0x02, 0x02, 0x02, 0x00, 0x02, 0x05, 0x05, 0x00, 0x03, 0x07, 0x01, 0x01
        /*0010*/ 	.byte	0x02, 0x03, 0x00, 0x00, 0x02, 0x06, 0x01, 0x00, 0x04, 0x0b, 0x08, 0x00, 0x09, 0x00, 0x00, 0x00
        /*0020*/ 	.byte	0x00, 0x00, 0x00, 0x00


//--------------------- .nv.info._Z27reduce_fp8_in_bf16_out_cudaI13__nv_fp8_e5m2Li32EEvPvS1_PKfiiii --------------------------
	.section	.nv.info._Z27reduce_fp8_in_bf16_out_cudaI13__nv_fp8_e5m2Li32EEvPvS1_PKfiiii,"",@"SHT_CUDA_INFO"
	.sectionflags	@""
	.align	4


	//----- nvinfo : EIATTR_CUDA_API_VERSION
	.align		4
        /*0000*/ 	.byte	0x04, 0x37
        /*0002*/ 	.short	(.L_602 - .L_601)
.L_601:
        /*0004*/ 	.word	0x00000082


	//----- nvinfo : EIATTR_KPARAM_INFO
	.align		4
.L_602:
        /*0008*/ 	.byte	0x04, 0x17
        /*000a*/ 	.short	(.L_604 - .L_603)
.L_603:
        /*000c*/ 	.word	0x00000000
        /*0010*/ 	.short	0x0006
        /*0012*/ 	.short	0x0024
        /*0014*/ 	.byte	0x00, 0xf0, 0x11, 0x00


	//----- nvinfo : EIATTR_KPARAM_INFO
	.align		4
.L_604:
        /*0018*/ 	.byte	0x04, 0x17
        /*001a*/ 	.short	(.L_606 - .L_605)
.L_605:
        /*001c*/ 	.word	0x00000000
        /*0020*/ 	.short	0x0005
        /*0022*/ 	.short	0x0020
        /*0024*/ 	.byte	0x00, 0xf0, 0x11, 0x00


	//----- nvinfo : EIATTR_KPARAM_INFO
	.align		4
.L_606:
        /*0028*/ 	.byte	0x04, 0x17
        /*002a*/ 	.short	(.L_608 - .L_607)
.L_607:
        /*002c*/ 	.word	0x00000000
        /*0030*/ 	.short	0x0004
        /*0032*/ 	.short	0x001c
        /*0034*/ 	.byte	0x00, 0xf0, 0x11, 0x00


	//----- nvinfo : EIATTR_KPARAM_INFO
	.align		4
.L_608:
        /*0038*/ 	.byte	0x04, 0x17
        /*003a*/ 	.short	(.L_610 - .L_609)
.L_609:
        /*003c*/ 	.word	0x00000000
        /*0040*/ 	.short	0x0003
        /*0042*/ 	.short	0x0018
        /*0044*/ 	.byte	0x00, 0xf0, 0x11, 0x00


	//----- nvinfo : EIATTR_KPARAM_INFO
	.align		4
.L_610:
        /*0048*/ 	.byte	0x04, 0x17
        /*004a*/ 	.short	(.L_612 - .L_611)
.L_611:
        /*004c*/ 	.word	0x00000000
        /*0050*/ 	.short	0x0002
        /*0052*/ 	.short	0x0010
        /*0054*/ 	.byte	0x00, 0xf5, 0x21, 0x00


	//----- nvinfo : EIATTR_KPARAM_INFO
	.align		4
.L_612:
        /*0058*/ 	.byte	0x04, 0x17
        /*005a*/ 	.short	(.L_614 - .L_613)
.L_613:
        /*005c*/ 	.word	0x00000000
        /*0060*/ 	.short	0x0001
        /*0062*/ 	.short	0x0008
        /*0064*/ 	.byte	0x00, 0xf5, 0x21, 0x00


	//----- nvinfo : EIATTR_KPARAM_INFO
	.align		4
.L_614:
        /*0068*/ 	.byte	0x04, 0x17
        /*006a*/ 	.short	(.L_616 - .L_615)
.L_615:
        /*006c*/ 	.word	0x00000000
        /*0070*/ 	.short	0x0000
        /*0072*/ 	.short	0x0000
        /*0074*/ 	.byte	0x00, 0xf5, 0x21, 0x00


	//----- nvinfo : EIATTR_SPARSE_MMA_MASK
	.align		4
.L_616:
        /*0078*/ 	.byte	0x03, 0x50
        /*007a*/ 	.short	0x0000


	//----- nvinfo : EIATTR_MAXREG_COUNT
	.align		4
        /*007c*/ 	.byte	0x03, 0x1b
        /*007e*/ 	.short	0x00ff


	//----- nvinfo : EIATTR_MERCURY_ISA_VERSION
	.align		4
        /*0080*/ 	.byte	0x03, 0x5f
        /*0082*/ 	.short	0x0101


	//----- nvinfo : EIATTR_VRC_CTA_INIT_COUNT
	.align		4
        /*0084*/ 	.byte	0x02, 0x4a
	.zero		1
	.zero		1


	//----- nvinfo : EIATTR_EXIT_INSTR_OFFSETS
	.align		4
        /*0088*/ 	.byte	0x04, 0x1c
        /*008a*/ 	.short	(.L_618 - .L_617)


	//   ....[0]....
.L_617:
        /*008c*/ 	.word	0x00000090


	//   ....[1]....
        /*0090*/ 	.word	0x00001560


	//----- nvinfo : EIATTR_MAX_THREADS
	.align		4
.L_618:
        /*0094*/ 	.byte	0x04, 0x05
        /*0096*/ 	.short	(.L_620 - .L_619)
.L_619:
        /*0098*/ 	.word	0x00000100
        /*009c*/ 	.word	0x00000001
        /*00a0*/ 	.word	0x00000001


	//----- nvinfo : EIATTR_CBANK_PARAM_SIZE
	.align		4
.L_620:
        /*00a4*/ 	.byte	0x03, 0x19
        /*00a6*/ 	.short	0x0028


	//----- nvinfo : EIATTR_PARAM_CBANK
	.align		4
        /*00a8*/ 	.byte	0x04, 0x0a
        /*00aa*/ 	.short	(.L_622 - .L_621)
	.align		4
.L_621:
        /*00ac*/ 	.word	index@(.nv.constant0._Z27reduce_fp8_in_bf16_out_cudaI13__nv_fp8_e5m2Li32EEvPvS1_PKfiiii)
        /*00b0*/ 	.short	0x0380
        /*00b2*/ 	.short	0x0028


	//----- nvinfo : EIATTR_SW_WAR
	.align		4
.L_622:
        /*00b4*/ 	.byte	0x04, 0x36
        /*00b6*/ 	.short	(.L_624 - .L_623)
.L_623:
        /*00b8*/ 	.word	0x00000008
.L_624:


//--------------------- .nv.info._Z27reduce_fp8_in_bf16_out_cudaI13__nv_fp8_e4m3Li32EEvPvS1_PKfiiii --------------------------
	.section	.nv.info._Z27reduce_fp8_in_bf16_out_cudaI13__nv_fp8_e4m3Li32EEvPvS1_PKfiiii,"",@"SHT_CUDA_INFO"
	.sectionflags	@""
	.align	4


	//----- nvinfo : EIATTR_CUDA_API_VERSION
	.align		4
        /*0000*/ 	.byte	0x04, 0x37
        /*0002*/ 	.short	(.L_626 - .L_625)
.L_625:
        /*0004*/ 	.word	0x00000082


	//----- nvinfo : EIATTR_KPARAM_INFO
	.align		4
.L_626:
        /*0008*/ 	.byte	0x04, 0x17
        /*000a*/ 	.short	(.L_628 - .L_627)
.L_627:
        /*000c*/ 	.word	0x00000000
        /*0010*/ 	.short	0x0006
        /*0012*/ 	.short	0x0024
        /*0014*/ 	.byte	0x00, 0xf0, 0x11, 0x00


	//----- nvinfo : EIATTR_KPARAM_INFO
	.align		4
.L_628:
        /*0018*/ 	.byte	0x04, 0x17
        /*001a*/ 	.short	(.L_630 - .L_629)
.L_629:
        /*001c*/ 	.word	0x00000000
        /*0020*/ 	.short	0x0005
        /*0022*/ 	.short	0x0020
        /*0024*/ 	.byte	0x00, 0xf0, 0x11, 0x00


	//----- nvinfo : EIATTR_KPARAM_INFO
	.align		4
.L_630:
        /*0028*/ 	.byte	0x04, 0x17
        /*002a*/ 	.short	(.L_632 - .L_631)
.L_631:
        /*002c*/ 	.word	0x00000000
        /*0030*/ 	.short	0x0004
        /*0032*/ 	.short	0x001c
        /*0034*/ 	.byte	0x00, 0xf0, 0x11, 0x00


	//----- nvinfo : EIATTR_KPARAM_INFO
	.align		4
.L_632:
        /*0038*/ 	.byte	0x04, 0x17
        /*003a*/ 	.short	(.L_634 - .L_633)
.L_633:
        /*003c*/ 	.word	0x00000000
        /*0040*/ 	.short	0x0003
        /*0042*/ 	.short	0x0018
        /*0044*/ 	.byte	0x00, 0xf0, 0x11, 0x00


	//----- nvinfo : EIATTR_KPARAM_INFO
	.align		4
.L_634:
        /*0048*/ 	.byte	0x04, 0x17
        /*004a*/ 	.short	(.L_636 - .L_635)
.L_635:
        /*004c*/ 	.word	0x00000000
        /*0050*/ 	.short	0x0002
        /*0052*/ 	.short	0x0010
        /*0054*/ 	.byte	0x00, 0xf5, 0x21, 0x00


	//----- nvinfo : EIATTR_KPARAM_INFO
	.align		4
.L_636:
        /*0058*/ 	.byte	0x04, 0x17
        /*005a*/ 	.short	(.L_638 - .L_637)
.L_637:
        /*005c*/ 	.word	0x00000000
        /*0060*/ 	.short	0x0001
        /*0062*/ 	.short	0x0008
        /*0064*/ 	.byte	0x00, 0xf5, 0x21, 0x00


	//----- nvinfo : EIATTR_KPARAM_INFO
	.align		4
.L_638:
        /*0068*/ 	.byte	0x04, 0x17
        /*006a*/ 	.short	(.L_640 - .L_639)
.L_639:
        /*006c*/ 	.word	0x00000000
        /*0070*/ 	.short	0x0000
        /*0072*/ 	.short	0x0000
        /*0074*/ 	.byte	0x00, 0xf5, 0x21, 0x00


	//----- nvinfo : EIATTR_SPARSE_MMA_MASK
	.align		4
.L_640:
        /*0078*/ 	.byte	0x03, 0x50
        /*007a*/ 	.short	0x0000


	//----- nvinfo : EIATTR_MAXREG_COUNT
	.align		4
        /*007c*/ 	.byte	0x03, 0x1b
        /*007e*/ 	.short	0x00ff


	//----- nvinfo : EIATTR_MERCURY_ISA_VERSION
	.align		4
        /*0080*/ 	.byte	0x03, 0x5f
        /*0082*/ 	.short	0x0101


	//----- nvinfo : EIATTR_VRC_CTA_INIT_COUNT
	.align		4
        /*0084*/ 	.byte	0x02, 0x4a
	.zero		1
	.zero		1


	//----- nvinfo : EIATTR_EXIT_INSTR_OFFSETS
	.align		4
        /*0088*/ 	.byte	0x04, 0x1c
        /*008a*/ 	.short	(.L_642 - .L_641)


	//   ....[0]....
.L_641:
        /*008c*/ 	.word	0x00000090


	//   ....[1]....
        /*0090*/ 	.word	0x00001560


	//----- nvinfo : EIATTR_MAX_THREADS
	.align		4
.L_642:
        /*0094*/ 	.byte	0x04, 0x05
        /*0096*/ 	.short	(.L_644 - .L_643)
.L_643:
        /*0098*/ 	.word	0x00000100
        /*009c*/ 	.word	0x00000001
        /*00a0*/ 	.word	0x00000001


	//----- nvinfo : EIATTR_CBANK_PARAM_SIZE
	.align		4
.L_644:
        /*00a4*/ 	.byte	0x03, 0x19
        /*00a6*/ 	.short	0x0028


	//----- nvinfo : EIATTR_PARAM_CBANK
	.align		4
        /*00a8*/ 	.byte	0x04, 0x0a
        /*00aa*/ 	.short	(.L_646 - .L_645)
	.align		4
.L_645:
        /*00ac*/ 	.word	index@(.nv.constant0._Z27reduce_fp8_in_bf16_out_cudaI13__nv_fp8_e4m3Li32EEvPvS1_PKfiiii)
        /*00b0*/ 	.short	0x0380
        /*00b2*/ 	.short	0x0028


	//----- nvinfo : EIATTR_SW_WAR
	.align		4
.L_646:
        /*00b4*/ 	.byte	0x04, 0x36
        /*00b6*/ 	.short	(.L_648 - .L_647)
.L_647:
        /*00b8*/ 	.word	0x00000008
.L_648:


//--------------------- .nv.info._Z53userbuffers_fp16_sum_inplace_gpu_rr_rs_oop_atomic_fp8ILi32E13__nv_fp8_e5m2EviiiiiiiiiiPPviS1_PfS1_iim --------------------------
	.section	.nv.info._Z53userbuffers_fp16_sum_inplace_gpu_rr_rs_oop_atomic_fp8ILi32E13__nv_fp8_e5m2EviiiiiiiiiiPPviS1_PfS1_iim,"",@"SHT_CUDA_INFO"
	.sectionflags	@""
	.align	4


	//----- nvinfo : EIATTR_CUDA_API_VERSION
	.align		4
        /*0000*/ 	.byte	0x04, 0x37
        /*0002*/ 	.short	(.L_650 - .L_649)
.L_649:
        /*0004*/ 	.word	0x00000082


	//----- nvinfo : EIATTR_KPARAM_INFO
	.align		4
.L_650:
        /*0008*/ 	.byte	0x04, 0x17
        /*000a*/ 	.short	(.L_652 - .L_651)
.L_651:
        /*000c*/ 	.word	0x00000000
        /*0010*/ 	.short	0x0011
        /*0012*/ 	.short	0x0058
        /*0014*/ 	.byte	0x00, 0xf0, 0x21, 0x00


	//----- nvinfo : EIATTR_KPARAM_INFO
	.align		4
.L_652:
        /*0018*/ 	.byte	0x04, 0x17
        /*001a*/ 	.short	(.L_654 - .L_653)
.L_653:
        /*001c*/ 	.word	0x00000000
        /*0020*/ 	.short	0x0010
        /*0022*/ 	.short	0x0054
        /*0024*/ 	.byte	0x00, 0xf0, 0x11, 0x00


	//----- nvinfo : EIATTR_KPARAM_INFO
	.align		4
.L_654:
        /*0028*/ 	.byte	0x04, 0x17
        /*002a*/ 	.short	(.L_656 - .L_655)
.L_655:
        /*002c*/ 	.word	0x00000000
        /*0030*/ 	.short	0x000f
        /*0032*/ 	.short	0x0050
        /*0034*/ 	.byte	0x00, 0xf0, 0x11, 0x00


	//----- nvinfo : EIATTR_KPARAM_INFO
	.align		4
.L_656:
        /*0038*/ 	.byte	0x04, 0x17
        /*003a*/ 	.short	(.L_658 - .L_657)
.L_657:
        /*003c*/ 	.word	0x00000000
        /*0040*/ 	.short	0x000e
        /*0042*/ 	.short	0x0048
        /*0044*/ 	.byte	0x00, 0xf5, 0x21, 0x00


	//----- nvinfo : EIATTR_KPARAM_INFO
	.align		4
.L_658:
        /*0048*/ 	.byte	0x04, 0x17
        /*004a*/ 	.short	(.L_660 - .L_659)
.L_659:
        /*004c*/ 	.word	0x00000000
        /*0050*/ 	.short	0x000d
        /*0052*/ 	.short	0x0040
        /*0054*/ 	.byte	0x00, 0xf5, 0x21, 0x00


	//----- nvinfo : EIATTR_KPARAM_INFO
	.align		4
.L_660:
        /*0058*/ 	.byte	0x04, 0x17
        /*005a*/ 	.short	(.L_662 - .L_661)
.L_661:
        /*005c*/ 	.word	0x00000000
        /*0060*/ 	.short	0x000c
        /*0062*/ 	.short	0x0038
        /*0064*/ 	.byte	0x00, 0xf5, 0x21, 0x00


	//----- nvinfo : EIATTR_KPARAM_INFO
	.align		4
.L_662:
        /*0068*/ 	.byte	0x04, 0x17
        /*006a*/ 	.short	(.L_664 - .L_663)
.L_663:
        /*006c*/ 	.word	0x00000000
        /*0070*/ 	.short	0x000b
        /*0072*/ 	.short	0x0030
        /*0074*/ 	.byte	0x00, 0xf0, 0x11, 0x00


	//----- nvinfo : EIATTR_KPARAM_INFO
	.align		4
.L_664:
        /*0078*/ 	.byte	0x04, 0x17
        /*007a*/ 	.short	(.L_666 - .L_665)
.L_665:
        /*007c*/ 	.word	0x00000000
        /*0080*/ 	.short	0x000a
        /*0082*/ 	.short	0x0028
        /*0084*/ 	.byte	0x00, 0xf5, 0x21, 0x00


	//----- nvinfo : EIATTR_KPARAM_INFO
	.align		4
.L_666:
        /*0088*/ 	.byte	0x04, 0x17
        /*008a*/ 	.short	(.L_668 - .L_667)
.L_667:
        /*008c*/ 	.word	0x00000000
        /*0090*/ 	.short	0x0009
        /*0092*/ 	.short	0x0024
        /*0094*/ 	.byte	0x00, 0xf0, 0x11, 0x00


	//----- nvinfo : EIATTR_KPARAM_INFO
	.align		4
.L_668:
        /*0098*/ 	.byte	0x04, 0x17
        /*009a*/ 	.short	(.L_670 - .L_669)
.L_669:
        /*009c*/ 	.word	0x00000000
        /*00a0*/ 	.short	0x0008
        /*00a2*/ 	.short	0x0020
        /*00a4*/ 	.byte	0x00, 0xf0, 0x11, 0x00


	//----- nvinfo : EIATTR_KPARAM_INFO
	.align		4
.L_670:
        /*00a8*/ 	.byte	0x04, 0x17
        /*00aa*/ 	.short	(.L_672 - .L_671)
.L_671:
        /*00ac*/ 	.word	0x00000000
        /*00b0*/ 	.short	0x0007
        /*00b2*/ 	.short	0x001c
        /*00b4*/ 	.byte	0x00, 0xf0, 0x11, 0x00


	//----- nvinfo : EIATTR_KPARAM_INFO
	.align		4
.L_672:
        /*00b8*/ 	.byte	0x04, 0x17
        /*00ba*/ 	.short	(.L_674 - .L_673)
.L_673:
        /*00bc*/ 	.word	0x00000000
        /*00c0*/ 	.short	0x0006
        /*00c2*/ 	.short	0x0018
        /*00c4*/ 	.byte	0x00, 0xf0, 0x11, 0x00


	//----- nvinfo : EIATTR_KPARAM_INFO
	.align		4
.L_674:
        /*00c8*/ 	.byte	0x04, 0x17
        /*00ca*/ 	.short	(.L_676 - .L_675)
.L_675:
        /*00cc*/ 	.word	0x00000000
        /*00d0*/ 	.short	0x0005
        /*00d2*/ 	.short	0x0014
        /*00d4*/ 	.byte	0x00, 0xf0, 0x11, 0x00


	//----- nvinfo : EIATTR_KPARAM_INFO
	.align		4
.L_676:
        /*00d8*/ 	.byte	0x04, 0x17
        /*00da*/ 	.short	(.L_678 - .L_677)
.L_677:
        /*00dc*/ 	.word	0x00000000
        /*00e0*/ 	.short	0x0004
        /*00e2*/ 	.short	0x0010
        /*00e4*/ 	.byte	0x00, 0xf0, 0x11, 0x00


	//----- nvinfo : EIATTR_KPARAM_INFO
	.align		4
.L_678:
        /*00e8*/ 	.byte	0x04, 0x17
        /*00ea*/ 	.short	(.L_680 - .L_679)
.L_679:
        /*00ec*/ 	.word	0x00000000
        /*00f0*/ 	.short	0x0003
        /*00f2*/ 	.short	0x000c
        /*00f4*/ 	.byte	0x00, 0xf0, 0x11, 0x00


	//----- nvinfo : EIATTR_KPARAM_INFO
	.align		4
.L_680:
        /*00f8*/ 	.byte	0x04, 0x17
        /*00fa*/ 	.short	(.L_682 - .L_681)
.L_681:
        /*00fc*/ 	.word	0x00000000
        /*0100*/ 	.short	0x0002
        /*0102*/ 	.short	0x0008
        /*0104*/ 	.byte	0x00, 0xf0, 0x11, 0x00


	//----- nvinfo : EIATTR_KPARAM_INFO
	.align		4
.L_682:
        /*0108*/ 	.byte	0x04, 0x17
        /*010a*/ 	.short	(.L_684 - .L_683)
.L_683:
        /*010c*/ 	.word	0x00000000
        /*0110*/ 	.short	0x0001
        /*0112*/ 	.short	0x0004
        /*0114*/ 	.byte	0x00, 0xf0, 0x11, 0x00


	//----- nvinfo : EIATTR_KPARAM_INFO
	.align		4
.L_684:
        /*0118*/ 	.byte	0x04, 0x17
        /*011a*/ 	.short	(.L_686 - .L_685)
.L_685:
        /*011c*/ 	.word	0x00000000
        /*0120*/ 	.short	0x0000
        /*0122*/ 	.short	0x0000
        /*0124*/ 	.byte	0x00, 0xf0, 0x11, 0x00


	//----- nvinfo : EIATTR_SPARSE_MMA_MASK
	.align		4
.L_686:
        /*0128*/ 	.byte	0x03, 0x50
        /*012a*/ 	.short	0x0000


	//----- nvinfo : EIATTR_MAXREG_COUNT
	.align		4
        /*012c*/ 	.byte	0x03, 0x1b
        /*012e*/ 	.short	0x0040


	//----- nvinfo : EIATTR_NUM_BARRIERS
	.align		4
        /*0130*/ 	.byte	0x02, 0x4c
        /*0132*/ 	.byte	0x01
	.zero		1


	//----- nvinfo : EIATTR_EXTERNS
	.align		4
        /*0134*/ 	.byte	0x04, 0x0f
        /*0136*/ 	.short	(.L_688 - .L_687)


	//   ....[0]....
	.align		4
.L_687:
        /*0138*/ 	.word	index@(vprintf)


	//----- nvinfo : EIATTR_ANNOTATIONS
	.align		4
.L_688:
        /*013c*/ 	.byte	0x04, 0x55
        /*013e*/ 	.short	(.L_690 - .L_689)


	//   ....[0]....
.L_689:
        /*0140*/ 	.word	0x00000001
        /*0144*/ 	.byte	0x50, 0x00, 0x00, 0x00, 0x01, 0x00, 0x00, 0x00, 0x70, 0x00, 0x00, 0x00, 0x01, 0x00, 0x00, 0x00
        /* <DEDUP_REMOVED lines=28> */
        /*0314*/ 	.byte	0x60, 0xd0, 0x00, 0x00, 0x01, 0x00, 0x00, 0x00, 0x70, 0xd0, 0x00, 0x00


	//----- nvinfo : EIATTR_MERCURY_ISA_VERSION
	.align		4
.L_690:
        /*0320*/ 	.byte	0x03, 0x5f
        /*0322*/ 	.short	0x0101


	//----- nvinfo : EIATTR_INT_WARP_WIDE_INSTR_OFFSETS
	.align		4
        /*0324*/ 	.byte	0x04, 0x31
        /*0326*/ 	.short	(.L_692 - .L_691)


	//   ....[0]....
.L_691:
        /*0328*/ 	.word	0x00001320


	//----- nvinfo : EIATTR_VRC_CTA_INIT_COUNT
	.align		4
.L_692:
        /*032c*/ 	.byte	0x02, 0x4a
	.zero		1
	.zero		1


	//----- nvinfo : EIATTR_SYSCALL_OFFSETS
	.align		4
        /*0330*/ 	.byte	0x04, 0x46
        /*0332*/ 	.short	(.L_694 - .L_693)


	//   ....[0]....
.L_693:
        /*0334*/ 	.word	0x00000910


	//----- nvinfo : EIATTR_EXIT_INSTR_OFFSETS
	.align		4
.L_694:
        /*0338*/ 	.byte	0x04, 0x1c
        /*033a*/ 	.short	(.L_696 - .L_695)


	//   ....[0]....
.L_695:
        /*033c*/ 	.word	0x0000d050


	//   ....[1]....
        /*0340*/ 	.word	0x0000d090


	//----- nvinfo : EIATTR_MAX_THREADS
	.align		4
.L_696:
        /*0344*/ 	.byte	0x04, 0x05
        /*0346*/ 	.short	(.L_698 - .L_697)
.L_697:
        /*0348*/ 	.word	0x00000400
        /*034c*/ 	.word	0x00000001
        /*0350*/ 	.word	0x00000001


	//----- nvinfo : EIATTR_CRS_STACK_SIZE
	.align		4
.L_698:
        /*0354*/ 	.byte	0x04, 0x1e
        /*0356*/ 	.short	(.L_700 - .L_699)
.L_699:
        /*0358*/ 	.word	0x00000000


	//----- nvinfo : EIATTR_CBANK_PARAM_SIZE
	.align		4
.L_700:
        /*035c*/ 	.byte	0x03, 0x19
        /*035e*/ 	.short	0x0060


	//----- nvinfo : EIATTR_PARAM_CBANK
	.align		4
        /*0360*/ 	.byte	0x04, 0x0a
        /*0362*/ 	.short	(.L_702 - .L_701)
	.align		4
.L_701:
        /*0364*/ 	.word	index@(.nv.constant0._Z53userbuffers_fp16_sum_inplace_gpu_rr_rs_oop_atomic_fp8ILi32E13__nv_fp8_e5m2EviiiiiiiiiiPPviS1_PfS1_iim)
        /*0368*/ 	.short	0x0380
        /*036a*/ 	.short	0x0060


	//----- nvinfo : EIATTR_SW_WAR
	.align		4
.L_702:
        /*036c*/ 	.byte	0x04, 0x36
        /*036e*/ 	.short	(.L_704 - .L_703)
.L_703:
        /*0370*/ 	.word	0x00000008
.L_704:


//--------------------- .nv.info._Z53userbuffers_fp16_sum_inplace_gpu_rr_rs_oop_atomic_fp8ILi16E13__nv_fp8_e5m2EviiiiiiiiiiPPviS1_PfS1_iim --------------------------
	.section	.nv.info._Z53userbuffers_fp16_sum_inplace_gpu_rr_rs_oop_atomic_fp8ILi16E13__nv_fp8_e5m2EviiiiiiiiiiPPviS1_PfS1_iim,"",@"SHT_CUDA_INFO"
	.sectionflags	@""
	.align	4


	//----- nvinfo : EIATTR_CUDA_API_VERSION
	.align		4
        /*0000*/ 	.byte	0x04, 0x37
        /*0002*/ 	.short	(.L_706 - .L_705)
.L_705:
        /*0004*/ 	.word	0x00000082


	//----- nvinfo : EIATTR_KPARAM_INFO
	.align		4
.L_706:
        /*0008*/ 	.byte	0x04, 0x17
        /*000a*/ 	.short	(.L_708 - .L_707)
.L_707:
        /*000c*/ 	.word	0x00000000
        /*0010*/ 	.short	0x0011
        /*0012*/ 	.short	0x0058
        /*0014*/ 	.byte	0x00, 0xf0, 0x21, 0x00


	//----- nvinfo : EIATTR_KPARAM_INFO
	.align		4
.L_708:
        /*0018*/ 	.byte	0x04, 0x17
        /*001a*/ 	.short	(.L_710 - .L_709)
.L_709:
        /*001c*/ 	.word	0x00000000
        /*0020*/ 	.short	0x0010
        /*0022*/ 	.short	0x0054
        /*0024*/ 	.byte	0x00, 0xf0, 0x11, 0x00


	//----- nvinfo : EIATTR_KPARAM_INFO
	.align		4
.L_710:
        /*0028*/ 	.byte	0x04, 0x17
        /*002a*/ 	.short	(.L_712 - .L_711)
.L_711:
        /*002c*/ 	.word	0x00000000
        /*0030*/ 	.short	0x000f
        /*0032*/ 	.short	0x0050
        /*0034*/ 	.byte	0x00, 0xf0, 0x11, 0x00


	//----- nvinfo : EIATTR_KPARAM_INFO
	.align		4
.L_712:
        /*0038*/ 	.byte	0x04, 0x17
        /*003a*/ 	.short	(.L_714 - .L_713)
.L_713:
        /*003c*/ 	.word	0x00000000
        /*0040*/ 	.short	0x000e
        /*0042*/ 	.short	0x0048
        /*0044*/ 	.byte	0x00, 0xf5, 0x21, 0x00


	//----- nvinfo : EIATTR_KPARAM_INFO
	.align		4
.L_714:
        /*0048*/ 	.byte	0x04, 0x17
        /*004a*/ 	.short	(.L_716 - .L_715)
.L_715:
        /*004c*/ 	.word	0x00000000
        /*0050*/ 	.short	0x000d
        /*0052*/ 	.short	0x0040
        /*0054*/ 	.byte	0x00, 0xf5, 0x21, 0x00


	//----- nvinfo : EIATTR_KPARAM_INFO
	.align		4
.L_716:
        /*0058*/ 	.byte	0x04, 0x17
        /*005a*/ 	.short	(.L_718 - .L_717)
.L_717:
        /*005c*/ 	.word	0x00000000
        /*0060*/ 	.short	0x000c
        /*0062*/ 	.short	0x0038
        /*0064*/ 	.byte	0x00, 0xf5, 0x21, 0x00


	//----- nvinfo : EIATTR_KPARAM_INFO
	.align		4
.L_718:
        /*0068*/ 	.byte	0x04, 0x17
        /*006a*/ 	.short	(.L_720 - .L_719)
.L_719:
        /*006c*/ 	.word	0x00000000
        /*0070*/ 	.short	0x000b
        /*0072*/ 	.short	0x0030
        /*0074*/ 	.byte	0x00, 0xf0, 0x11, 0x00


	//----- nvinfo : EIATTR_KPARAM_INFO
	.align		4
.L_720:
        /*0078*/ 	.byte	0x04, 0x17
        /*007a*/ 	.short	(.L_722 - .L_721)
.L_721:
        /*007c*/ 	.word	0x00000000
        /*0080*/ 	.short	0x000a
        /*0082*/ 	.short	0x0028
        /*0084*/ 	.byte	0x00, 0xf5, 0x21, 0x00


	//----- nvinfo : EIATTR_KPARAM_INFO
	.align		4
.L_722:
        /*0088*/ 	.byte	0x04, 0x17
        /*008a*/ 	.short	(.L_724 - .L_723)
.L_723:
        /*008c*/ 	.word	0x00000000
        /*0090*/ 	.short	0x0009
        /*0092*/ 	.short	0x0024
        /*0094*/ 	.byte	0x00, 0xf0, 0x11, 0x00


	//----- nvinfo : EIATTR_KPARAM_INFO
	.align		4
.L_724:
        /*0098*/ 	.byte	0x04, 0x17
        /*009a*/ 	.short	(.L_726 - .L_725)
.L_725:
        /*009c*/ 	.word	0x00000000
        /*00a0*/ 	.short	0x0008
        /*00a2*/ 	.short	0x0020
        /*00a4*/ 	.byte	0x00, 0xf0, 0x11, 0x00


	//----- nvinfo : EIATTR_KPARAM_INFO
	.align		4
.L_726:
        /*00a8*/ 	.byte	0x04, 0x17
        /*00aa*/ 	.short	(.L_728 - .L_727)
.L_727:
        /*00ac*/ 	.word	0x00000000
        /*00b0*/ 	.short	0x0007
        /*00b2*/ 	.short	0x001c
        /*00b4*/ 	.byte	0x00, 0xf0, 0x11, 0x00


	//----- nvinfo : EIATTR_KPARAM_INFO
	.align		4
.L_728:
        /*00b8*/ 	.byte	0x04, 0x17
        /*00ba*/ 	.short	(.L_730 - .L_729)
.L_729:
        /*00bc*/ 	.word	0x00000000
        /*00c0*/ 	.short	0x0006
        /*00c2*/ 	.short	0x0018
        /*00c4*/ 	.byte	0x00, 0xf0, 0x11, 0x00


	//----- nvinfo : EIATTR_KPARAM_INFO
	.align		4
.L_730:
        /*00c8*/ 	.byte	0x04, 0x17
        /*00ca*/ 	.short	(.L_732 - .L_731)
.L_731:
        /*00cc*/ 	.word	0x00000000
        /*00d0*/ 	.short	0x0005
        /*00d2*/ 	.short	0x0014
        /*00d4*/ 	.byte	0x00, 0xf0, 0x11, 0x00


	//----- nvinfo : EIATTR_KPARAM_INFO
	.align		4
.L_732:
        /*00d8*/ 	.byte	0x04, 0x17
        /*00da*/ 	.short	(.L_734 - .L_733)
.L_733:
        /*00dc*/ 	.word	0x00000000
        /*00e0*/ 	.short	0x0004
        /*00e2*/ 	.short	0x0010
        /*00e4*/ 	.byte	0x00, 0xf0, 0x11, 0x00


	//----- nvinfo : EIATTR_KPARAM_INFO
	.align		4
.L_734:
        /*00e8*/ 	.byte	0x04, 0x17
        /*00ea*/ 	.short	(.L_736 - .L_735)
.L_735:
        /*00ec*/ 	.word	0x00000000
        /*00f0*/ 	.short	0x0003
        /*00f2*/ 	.short	0x000c
        /*00f4*/ 	.byte	0x00, 0xf0, 0x11, 0x00


	//----- nvinfo : EIATTR_KPARAM_INFO
	.align		4
.L_736:
        /*00f8*/ 	.byte	0x04, 0x17
        /*00fa*/ 	.short	(.L_738 - .L_737)
.L_737:
        /*00fc*/ 	.word	0x00000000
        /*0100*/ 	.short	0x0002
        /*0102*/ 	.short	0x0008
        /*0104*/ 	.byte	0x00, 0xf0, 0x11, 0x00


	//----- nvinfo : EIATTR_KPARAM_INFO
	.align		4
.L_738:
        /*0108*/ 	.byte	0x04, 0x17
        /*010a*/ 	.short	(.L_740 - .L_739)
.L_739:
        /*010c*/ 	.word	0x00000000
        /*0110*/ 	.short	0x0001
        /*0112*/ 	.short	0x0004
        /*0114*/ 	.byte	0x00, 0xf0, 0x11, 0x00


	//----- nvinfo : EIATTR_KPARAM_INFO
	.align		4
.L_740:
        /*0118*/ 	.byte	0x04, 0x17
        /*011a*/ 	.short	(.L_742 - .L_741)
.L_741:
        /*011c*/ 	.word	0x00000000
        /*0120*/ 	.short	0x0000
        /*0122*/ 	.short	0x0000
        /*0124*/ 	.byte	0x00, 0xf0, 0x11, 0x00


	//----- nvinfo : EIATTR_SPARSE_MMA_MASK
	.align		4
.L_742:
        /*0128*/ 	.byte	0x03, 0x50
        /*012a*/ 	.short	0x0000


	//----- nvinfo : EIATTR_MAXREG_COUNT
	.align		4
        /*012c*/ 	.byte	0x03, 0x1b
        /*012e*/ 	.short	0x0040


	//----- nvinfo : EIATTR_NUM_BARRIERS
	.align		4
        /*0130*/ 	.byte	0x02, 0x4c
        /*0132*/ 	.byte	0x01
	.zero		1


	//----- nvinfo : EIATTR_EXTERNS
	.align		4
        /*0134*/ 	.byte	0x04, 0x0f
        /*0136*/ 	.short	(.L_744 - .L_743)


	//   ....[0]....
	.align		4
.L_743:
        /*0138*/ 	.word	index@(vprintf)


	//----- nvinfo : EIATTR_ANNOTATIONS
	.align		4
.L_744:
        /*013c*/ 	.byte	0x04, 0x55
        /*013e*/ 	.short	(.L_746 - .L_745)


	//   ....[0]....
.L_745:
        /*0140*/ 	.word	0x00000001
        /*0144*/ 	.byte	0xc0, 0x0c, 0x00, 0x00, 0x01, 0x00, 0x00, 0x00, 0xe0, 0x0c, 0x00, 0x00, 0x01, 0x00, 0x00, 0x00
        /*0154*/ 	.byte	0xf0, 0x0c, 0x00, 0x00, 0x01, 0x00, 0x00, 0x00, 0x40, 0x0d, 0x00, 0x00, 0x01, 0x00, 0x00, 0x00
        /*0164*/ 	.byte	0x50, 0x0d, 0x00, 0x00, 0x01, 0x00, 0x00, 0x00, 0x10, 0x11, 0x00, 0x00, 0x01, 0x00, 0x00, 0x00
        /*0174*/ 	.byte	0x30, 0x11, 0x00, 0x00, 0x01, 0x00, 0x00, 0x00, 0xb0, 0x17, 0x00, 0x00, 0x01, 0x00, 0x00, 0x00
        /*0184*/ 	.byte	0xb0, 0x1a, 0x00, 0x00, 0x01, 0x00, 0x00, 0x00, 0xd0, 0x1f, 0x00, 0x00


	//----- nvinfo : EIATTR_MERCURY_ISA_VERSION
	.align		4
.L_746:
        /*0190*/ 	.byte	0x03, 0x5f
        /*0192*/ 	.short	0x0101


	//----- nvinfo : EIATTR_INT_WARP_WIDE_INSTR_OFFSETS
	.align		4
        /*0194*/ 	.byte	0x04, 0x31
        /*0196*/ 	.short	(.L_748 - .L_747)


	//   ....[0]....
.L_747:
        /*0198*/ 	.word	0x00000d70


	//----- nvinfo : EIATTR_VRC_CTA_INIT_COUNT
	.align		4
.L_748:
        /*019c*/ 	.byte	0x02, 0x4a
	.zero		1
	.zero		1


	//----- nvinfo : EIATTR_SYSCALL_OFFSETS
	.align		4
        /*01a0*/ 	.byte	0x04, 0x46
        /*01a2*/ 	.short	(.L_750 - .L_749)


	//   ....[0]....
.L_749:
        /*01a4*/ 	.word	0x000007e0


	//----- nvinfo : EIATTR_EXIT_INSTR_OFFSETS
	.align		4
.L_750:
        /*01a8*/ 	.byte	0x04, 0x1c
        /*01aa*/ 	.short	(.L_752 - .L_751)


	//   ....[0]....
.L_751:
        /*01ac*/ 	.word	0x00006f90


	//   ....[1]....
        /*01b0*/ 	.word	0x00006fb0


	//----- nvinfo : EIATTR_MAX_THREADS
	.align		4
.L_752:
        /*01b4*/ 	.byte	0x04, 0x05
        /*01b6*/ 	.short	(.L_754 - .L_753)
.L_753:
        /*01b8*/ 	.word	0x00000400
        /*01bc*/ 	.word	0x00000001
        /*01c0*/ 	.word	0x00000001


	//----- nvinfo : EIATTR_CRS_STACK_SIZE
	.align		4
.L_754:
        /*01c4*/ 	.byte	0x04, 0x1e
        /*01c6*/ 	.short	(.L_756 - .L_755)
.L_755:
        /*01c8*/ 	.word	0x00000000


	//----- nvinfo : EIATTR_CBANK_PARAM_SIZE
	.align		4
.L_756:
        /*01cc*/ 	.byte	0x03, 0x19
        /*01ce*/ 	.short	0x0060


	//----- nvinfo : EIATTR_PARAM_CBANK
	.align		4
        /*01d0*/ 	.byte	0x04, 0x0a
        /*01d2*/ 	.short	(.L_758 - .L_757)
	.align		4
.L_757:
        /*01d4*/ 	.word	index@(.nv.constant0._Z53userbuffers_fp16_sum_inplace_gpu_rr_rs_oop_atomic_fp8ILi16E13__nv_fp8_e5m2EviiiiiiiiiiPPviS1_PfS1_iim)
        /*01d8*/ 	.short	0x0380
        /*01da*/ 	.short	0x0060


	//----- nvinfo : EIATTR_SW_WAR
	.align		4
.L_758:
        /*01dc*/ 	.byte	0x04, 0x36
        /*01de*/ 	.short	(.L_760 - .L_759)
.L_759:
        /*01e0*/ 	.word	0x00000008
.L_760:


//--------------------- .nv.info._Z53userbuffers_fp16_sum_inplace_gpu_rr_rs_oop_atomic_fp8ILi8E13__nv_fp8_e5m2EviiiiiiiiiiPPviS1_PfS1_iim --------------------------
	.section	.nv.info._Z53userbuffers_fp16_sum_inplace_gpu_rr_rs_oop_atomic_fp8ILi8E13__nv_fp8_e5m2EviiiiiiiiiiPPviS1_PfS1_iim,"",@"SHT_CUDA_INFO"
	.sectionflags	@""
	.align	4


	//----- nvinfo : EIATTR_CUDA_API_VERSION
	.align		4
        /*0000*/ 	.byte	0x04, 0x37
        /*0002*/ 	.short	(.L_762 - .L_761)
.L_761:
        /*0004*/ 	.word	0x00000082


	//----- nvinfo : EIATTR_KPARAM_INFO
	.align		4
.L_762:
        /*0008*/ 	.byte	0x04, 0x17
        /*000a*/ 	.short	(.L_764 - .L_763)
.L_763:
        /*000c*/ 	.word	0x00000000
        /*0010*/ 	.short	0x0011
        /*0012*/ 	.short	0x0058
        /*0014*/ 	.byte	0x00, 0xf0, 0x21, 0x00


	//----- nvinfo : EIATTR_KPARAM_INFO
	.align		4
.L_764:
        /*0018*/ 	.byte	0x04, 0x17
        /*001a*/ 	.short	(.L_766 - .L_765)
.L_765:
        /*001c*/ 	.word	0x00000000
        /*0020*/ 	.short	0x0010
        /*0022*/ 	.short	0x0054
        /*0024*/ 	.byte	0x00, 0xf0, 0x11, 0x00


	//----- nvinfo : EIATTR_KPARAM_INFO
	.align		4
.L_766:
        /*0028*/ 	.byte	0x04, 0x17
        /*002a*/ 	.short	(.L_768 - .L_767)
.L_767:
        /*002c*/ 	.word	0x00000000
        /*0030*/ 	.short	0x000f
        /*0032*/ 	.short	0x0050
        /*0034*/ 	.byte	0x00, 0xf0, 0x11, 0x00


	//----- nvinfo : EIATTR_KPARAM_INFO
	.align		4
.L_768:
        /*0038*/ 	.byte	0x04, 0x17
        /*003a*/ 	.short	(.L_770 - .L_769)
.L_769:
        /*003c*/ 	.word	0x00000000
        /*0040*/ 	.short	0x000e
        /*0042*/ 	.short	0x0048
        /*0044*/ 	.byte	0x00, 0xf5, 0x21, 0x00


	//----- nvinfo : EIATTR_KPARAM_INFO
	.align		4
.L_770:
        /*0048*/ 	.byte	0x04, 0x17
        /*004a*/ 	.short	(.L_772 - .L_771)
.L_771:
        /*004c*/ 	.word	0x00000000
        /*0050*/ 	.short	0x000d
        /*0052*/ 	.short	0x0040
        /*0054*/ 	.byte	0x00, 0xf5, 0x21, 0x00


	//----- nvinfo : EIATTR_KPARAM_INFO
	.align		4
.L_772:
        /*0058*/ 	.byte	0x04, 0x17
        /*005a*/ 	.short	(.L_774 - .L_773)
.L_773:
        /*005c*/ 	.word	0x00000000
        /*0060*/ 	.short	0x000c
        /*0062*/ 	.short	0x0038
        /*0064*/ 	.byte	0x00, 0xf5, 0x21, 0x00


	//----- nvinfo : EIATTR_KPARAM_INFO
	.align		4
.L_774:
        /*0068*/ 	.byte	0x04, 0x17
        /*006a*/ 	.short	(.L_776 - .L_775)
.L_775:
        /*006c*/ 	.word	0x00000000
        /*0070*/ 	.short	0x000b
        /*0072*/ 	.short	0x0030
        /*0074*/ 	.byte	0x00, 0xf0, 0x11, 0x00


	//----- nvinfo : EIATTR_KPARAM_INFO
	.align		4
.L_776:
        /*0078*/ 	.byte	0x04, 0x17
        /*007a*/ 	.short	(.L_778 - .L_777)
.L_777:
        /*007c*/ 	.word	0x00000000
        /*0080*/ 	.short	0x000a
        /*0082*/ 	.short	0x0028
        /*0084*/ 	.byte	0x00, 0xf5, 0x21, 0x00


	//----- nvinfo : EIATTR_KPARAM_INFO
	.align		4
.L_778:
        /*0088*/ 	.byte	0x04, 0x17
        /*008a*/ 	.short	(.L_780 - .L_779)
.L_779:
        /*008c*/ 	.word	0x00000000
        /*0090*/ 	.short	0x0009
        /*0092*/ 	.short	0x0024
        /*0094*/ 	.byte	0x00, 0xf0, 0x11, 0x00


	//----- nvinfo : EIATTR_KPARAM_INFO
	.align		4
.L_780:
        /*0098*/ 	.byte	0x04, 0x17
        /*009a*/ 	.short	(.L_782 - .L_781)
.L_781:
        /*009c*/ 	.word	0x00000000
        /*00a0*/ 	.short	0x0008
        /*00a2*/ 	.short	0x0020
        /*00a4*/ 	.byte	0x00, 0xf0, 0x11, 0x00


	//----- nvinfo : EIATTR_KPARAM_INFO
	.align		4
.L_782:
        /*00a8*/ 	.byte	0x04, 0x17
        /*00aa*/ 	.short	(.L_784 - .L_783)
.L_783:
        /*00ac*/ 	.word	0x00000000
        /*00b0*/ 	.short	0x0007
        /*00b2*/ 	.short	0x001c
        /*00b4*/ 	.byte	0x00, 0xf0, 0x11, 0x00


	//----- nvinfo : EIATTR_KPARAM_INFO
	.align		4
.L_784:
        /*00b8*/ 	.byte	0x04, 0x17
        /*00ba*/ 	.short	(.L_786 - .L_785)
.L_785:
        /*00bc*/ 	.word	0x00000000
        /*00c0*/ 	.short	0x0006
        /*00c2*/ 	.short	0x0018
        /*00c4*/ 	.byte	0x00, 0xf0, 0x11, 0x00


	//----- nvinfo : EIATTR_KPARAM_INFO
	.align		4
.L_786:
        /*00c8*/ 	.byte	0x04, 0x17
        /*00ca*/ 	.short	(.L_788 - .L_787)
.L_787:
        /*00cc*/ 	.word	0x00000000
        /*00d0*/ 	.short	0x0005
        /*00d2*/ 	.short	0x0014
        /*00d4*/ 	.byte	0x00, 0xf0, 0x11, 0x00


	//----- nvinfo : EIATTR_KPARAM_INFO
	.align		4
.L_788:
        /*00d8*/ 	.byte	0x04, 0x17
        /*00da*/ 	.short	(.L_790 - .L_789)
.L_789:
        /*00dc*/ 	.word	0x00000000
        /*00e0*/ 	.short	0x0004
        /*00e2*/ 	.short	0x0010
        /*00e4*/ 	.byte	0x00, 0xf0, 0x11, 0x00


	//----- nvinfo : EIATTR_KPARAM_INFO
	.align		4
.L_790:
        /*00e8*/ 	.byte	0x04, 0x17
        /*00ea*/ 	.short	(.L_792 - .L_791)
.L_791:
        /*00ec*/ 	.word	0x00000000
        /*00f0*/ 	.short	0x0003
        /*00f2*/ 	.short	0x000c
        /*00f4*/ 	.byte	0x00, 0xf0, 0x11, 0x00


	//----- nvinfo : EIATTR_KPARAM_INFO
	.align		4
.L_792:
        /*00f8*/ 	.byte	0x04, 0x17
        /*00fa*/ 	.short	(.L_794 - .L_793)
.L_793:
        /*00fc*/ 	.word	0x00000000
        /*0100*/ 	.short	0x0002
        /*0102*/ 	.short	0x0008
        /*0104*/ 	.byte	0x00, 0xf0, 0x11, 0x00


	//----- nvinfo : EIATTR_KPARAM_INFO
	.align		4
.L_794:
        /*0108*/ 	.byte	0x04, 0x17
        /*010a*/ 	.short	(.L_796 - .L_795)
.L_795:
        /*010c*/ 	.word	0x00000000
        /*0110*/ 	.short	0x0001
        /*0112*/ 	.short	0x0004
        /*0114*/ 	.byte	0x00, 0xf0, 0x11, 0x00


	//----- nvinfo : EIATTR_KPARAM_INFO
	.align		4
.L_796:
        /*0118*/ 	.byte	0x04, 0x17
        /*011a*/ 	.short	(.L_798 - .L_797)
.L_797:
        /*011c*/ 	.word	0x00000000
        /*0120*/ 	.short	0x0000
        /*0122*/ 	.short	0x0000
        /*0124*/ 	.byte	0x00, 0xf0, 0x11, 0x00


	//----- nvinfo : EIATTR_SPARSE_MMA_MASK
	.align		4
.L_798:
        /*0128*/ 	.byte	0x03, 0x50
        /*012a*/ 	.short	0x0000


	//----- nvinfo : EIATTR_MAXREG_COUNT
	.align		4
        /*012c*/ 	.byte	0x03, 0x1b
        /*012e*/ 	.short	0x0040


	//----- nvinfo : EIATTR_NUM_BARRIERS
	.align		4
        /*0130*/ 	.byte	0x02, 0x4c
        /*0132*/ 	.byte	0x01
	.zero		1


	//----- nvinfo : EIATTR_EXTERNS
	.align		4
        /*0134*/ 	.byte	0x04, 0x0f
        /*0136*/ 	.short	(.L_800 - .L_799)


	//   ....[0]....
	.align		4
.L_799:
        /*0138*/ 	.word	index@(vprintf)


	//----- nvinfo : EIATTR_MERCURY_ISA_VERSION
	.align		4
.L_800:
        /*013c*/ 	.byte	0x03, 0x5f
        /*013e*/ 	.short	0x0101


	//----- nvinfo : EIATTR_INT_WARP_WIDE_INSTR_OFFSETS
	.align		4
        /*0140*/ 	.byte	0x04, 0x31
        /*0142*/ 	.short	(.L_802 - .L_801)


	//   ....[0]....
.L_801:
        /*0144*/ 	.word	0x00000ba0


	//----- nvinfo : EIATTR_VRC_CTA_INIT_COUNT
	.align		4
.L_802:
        /*0148*/ 	.byte	0x02, 0x4a
	.zero		1
	.zero		1


	//----- nvinfo : EIATTR_SYSCALL_OFFSETS
	.align		4
        /*014c*/ 	.byte	0x04, 0x46
        /*014e*/ 	.short	(.L_804 - .L_803)


	//   ....[0]....
.L_803:
        /*0150*/ 	.word	0x000007e0


	//----- nvinfo : EIATTR_EXIT_INSTR_OFFSETS
	.align		4
.L_804:
        /*0154*/ 	.byte	0x04, 0x1c
        /*0156*/ 	.short	(.L_806 - .L_805)


	//   ....[0]....
.L_805:
        /*0158*/ 	.word	0x00004080


	//   ....[1]....
        /*015c*/ 	.word	0x000040a0


	//----- nvinfo : EIATTR_MAX_THREADS
	.align		4
.L_806:
        /*0160*/ 	.byte	0x04, 0x05
        /*0162*/ 	.short	(.L_808 - .L_807)
.L_807:
        /*0164*/ 	.word	0x00000400
        /*0168*/ 	.word	0x00000001
        /*016c*/ 	.word	0x00000001


	//----- nvinfo : EIATTR_CRS_STACK_SIZE
	.align		4
.L_808:
        /*0170*/ 	.byte	0x04, 0x1e
        /*0172*/ 	.short	(.L_810 - .L_809)
.L_809:
        /*0174*/ 	.word	0x00000000


	//----- nvinfo : EIATTR_CBANK_PARAM_SIZE
	.align		4
.L_810:
        /*0178*/ 	.byte	0x03, 0x19
        /*017a*/ 	.short	0x0060


	//----- nvinfo : EIATTR_PARAM_CBANK
	.align		4
        /*017c*/ 	.byte	0x04, 0x0a
        /*017e*/ 	.short	(.L_812 - .L_811)
	.align		4
.L_811:
        /*0180*/ 	.word	index@(.nv.constant0._Z53userbuffers_fp16_sum_inplace_gpu_rr_rs_oop_atomic_fp8ILi8E13__nv_fp8_e5m2EviiiiiiiiiiPPviS1_PfS1_iim)
        /*0184*/ 	.short	0x0380
        /*0186*/ 	.short	0x0060


	//----- nvinfo : EIATTR_SW_WAR
	.align		4
.L_812:
        /*0188*/ 	.byte	0x04, 0x36
        /*018a*/ 	.short	(.L_814 - .L_813)
.L_813:
        /*018c*/ 	.word	0x00000008
.L_814:


//--------------------- .nv.info._Z53userbuffers_fp16_sum_inplace_gpu_rr_rs_oop_atomic_fp8ILi4E13__nv_fp8_e5m2EviiiiiiiiiiPPviS1_PfS1_iim --------------------------
	.section	.nv.info._Z53userbuffers_fp16_sum_inplace_gpu_rr_rs_oop_atomic_fp8ILi4E13__nv_fp8_e5m2EviiiiiiiiiiPPviS1_PfS1_iim,"",@"SHT_CUDA_INFO"
	.sectionflags	@""
	.align	4


	//----- nvinfo : EIATTR_CUDA_API_VERSION
	.align		4
        /*0000*/ 	.byte	0x04, 0x37
        /*0002*/ 	.short	(.L_816 - .L_815)
.L_815:
        /*0004*/ 	.word	0x00000082


	//----- nvinfo : EIATTR_KPARAM_INFO
	.align		4
.L_816:
        /*0008*/ 	.byte	0x04, 0x17
        /*000a*/ 	.short	(.L_818 - .L_817)
.L_817:
        /*000c*/ 	.word	0x00000000
        /*0010*/ 	.short	0x0011
        /*0012*/ 	.short	0x0058
        /*0014*/ 	.byte	0x00, 0xf0, 0x21, 0x00


	//----- nvinfo : EIATTR_KPARAM_INFO
	.align		4
.L_818:
        /*0018*/ 	.byte	0x04, 0x17
        /*001a*/ 	.short	(.L_820 - .L_819)
.L_819:
        /*001c*/ 	.word	0x00000000
        /*0020*/ 	.short	0x0010
        /*0022*/ 	.short	0x0054
        /*0024*/ 	.byte	0x00, 0xf0, 0x11, 0x00


	//----- nvinfo : EIATTR_KPARAM_INFO
	.align		4
.L_820:
        /*0028*/ 	.byte	0x04, 0x17
        /*002a*/ 	.short	(.L_822 - .L_821)
.L_821:
        /*002c*/ 	.word	0x00000000
        /*0030*/ 	.short	0x000f
        /*0032*/ 	.short	0x0050
        /*0034*/ 	.byte	0x00, 0xf0, 0x11, 0x00


	//----- nvinfo : EIATTR_KPARAM_INFO
	.align		4
.L_822:
        /*0038*/ 	.byte	0x04, 0x17
        /*003a*/ 	.short	(.L_824 - .L_823)
.L_823:
        /*003c*/ 	.word	0x00000000
        /*0040*/ 	.short	0x000e
        /*0042*/ 	.short	0x0048
        /*0044*/ 	.byte	0x00, 0xf5, 0x21, 0x00


	//----- nvinfo : EIATTR_KPARAM_INFO
	.align		4
.L_824:
        /*0048*/ 	.byte	0x04, 0x17
        /*004a*/ 	.short	(.L_826 - .L_825)
.L_825:
        /*004c*/ 	.word	0x00000000
        /*0050*/ 	.short	0x000d
        /*0052*/ 	.short	0x0040
        /*0054*/ 	.byte	0x00, 0xf5, 0x21, 0x00


	//----- nvinfo : EIATTR_KPARAM_INFO
	.align		4
.L_826:
        /*0058*/ 	.byte	0x04, 0x17
        /*005a*/ 	.short	(.L_828 - .L_827)
.L_827:
        /*005c*/ 	.word	0x00000000
        /*0060*/ 	.short	0x000c
        /*0062*/ 	.short	0x0038
        /*0064*/ 	.byte	0x00, 0xf5, 0x21, 0x00


	//----- nvinfo : EIATTR_KPARAM_INFO
	.align		4
.L_828:
        /*0068*/ 	.byte	0x04, 0x17
        /*006a*/ 	.short	(.L_830 - .L_829)
.L_829:
        /*006c*/ 	.word	0x00000000
        /*0070*/ 	.short	0x000b
        /*0072*/ 	.short	0x0030
        /*0074*/ 	.byte	0x00, 0xf0, 0x11, 0x00


	//----- nvinfo : EIATTR_KPARAM_INFO
	.align		4
.L_830:
        /*0078*/ 	.byte	0x04, 0x17
        /*007a*/ 	.short	(.L_832 - .L_831)
.L_831:
        /*007c*/ 	.word	0x00000000
        /*0080*/ 	.short	0x000a
        /*0082*/ 	.short	0x0028
        /*0084*/ 	.byte	0x00, 0xf5, 0x21, 0x00


	//----- nvinfo : EIATTR_KPARAM_INFO
	.align		4
.L_832:
        /*0088*/ 	.byte	0x04, 0x17
        /*008a*/ 	.short	(.L_834 - .L_833)
.L_833:
        /*008c*/ 	.word	0x00000000
        /*0090*/ 	.short	0x0009
        /*0092*/ 	.short	0x0024
        /*0094*/ 	.byte	0x00, 0xf0, 0x11, 0x00


	//----- nvinfo : EIATTR_KPARAM_INFO
	.align		4
.L_834:
        /*0098*/ 	.byte	0x04, 0x17
        /*009a*/ 	.short	(.L_836 - .L_835)
.L_835:
        /*009c*/ 	.word	0x00000000
        /*00a0*/ 	.short	0x0008
        /*00a2*/ 	.short	0x0020
        /*00a4*/ 	.byte	0x00, 0xf0, 0x11, 0x00


	//----- nvinfo : EIATTR_KPARAM_INFO
	.align		4
.L_836:
        /*00a8*/ 	.byte	0x04, 0x17
        /*00aa*/ 	.short	(.L_838 - .L_837)
.L_837:
        /*00ac*/ 	.word	0x00000000
        /*00b0*/ 	.short	0x0007
        /*00b2*/ 	.short	0x001c
        /*00b4*/ 	.byte	0x00, 0xf0, 0x11, 0x00


	//----- nvinfo : EIATTR_KPARAM_INFO
	.align		4
.L_838:
        /*00b8*/ 	.byte	0x04, 0x17
        /*00ba*/ 	.short	(.L_840 - .L_839)
.L_839:
        /*00bc*/ 	.word	0x00000000
        /*00c0*/ 	.short	0x0006
        /*00c2*/ 	.short	0x0018
        /*00c4*/ 	.byte	0x00, 0xf0, 0x11, 0x00


	//----- nvinfo : EIATTR_KPARAM_INFO
	.align		4
.L_840:
        /*00c8*/ 	.byte	0x04, 0x17
        /*00ca*/ 	.short	(.L_842 - .L_841)
.L_841:
        /*00cc*/ 	.word	0x00000000
        /*00d0*/ 	.short	0x0005
        /*00d2*/ 	.short	0x0014
        /*00d4*/ 	.byte	0x00, 0xf0, 0x11, 0x00


	//----- nvinfo : EIATTR_KPARAM_INFO
	.align		4
.L_842:
        /*00d8*/ 	.byte	0x04, 0x17
        /*00da*/ 	.short	(.L_844 - .L_843)
.L_843:
        /*00dc*/ 	.word	0x00000000
        /*00e0*/ 	.short	0x0004
        /*00e2*/ 	.short	0x0010
        /*00e4*/ 	.byte	0x00, 0xf0, 0x11, 0x00


	//----- nvinfo : EIATTR_KPARAM_INFO
	.align		4
.L_844:
        /*00e8*/ 	.byte	0x04, 0x17
        /*00ea*/ 	.short	(.L_846 - .L_845)
.L_845:
        /*00ec*/ 	.word	0x00000000
        /*00f0*/ 	.short	0x0003
        /*00f2*/ 	.short	0x000c
        /*00f4*/ 	.byte	0x00, 0xf0, 0x11, 0x00


	//----- nvinfo : EIATTR_KPARAM_INFO
	.align		4
.L_846:
        /*00f8*/ 	.byte	0x04, 0x17
        /*00fa*/ 	.short	(.L_848 - .L_847)
.L_847:
        /*00fc*/ 	.word	0x00000000
        /*0100*/ 	.short	0x0002
        /*0102*/ 	.short	0x0008
        /*0104*/ 	.byte	0x00, 0xf0, 0x11, 0x00


	//----- nvinfo : EIATTR_KPARAM_INFO
	.align		4
.L_848:
        /*0108*/ 	.byte	0x04, 0x17
        /*010a*/ 	.short	(.L_850 - .L_849)
.L_849:
        /*010c*/ 	.word	0x00000000
        /*0110*/ 	.short	0x0001
        /*0112*/ 	.short	0x0004
        /*0114*/ 	.byte	0x00, 0xf0, 0x11, 0x00


	//----- nvinfo : EIATTR_KPARAM_INFO
	.align		4
.L_850:
        /*0118*/ 	.byte	0x04, 0x17
        /*011a*/ 	.short	(.L_852 - .L_851)
.L_851:
        /*011c*/ 	.word	0x00000000
        /*0120*/ 	.short	0x0000
        /*0122*/ 	.short	0x0000
        /*0124*/ 	.byte	0x00, 0xf0, 0x11, 0x00


	//----- nvinfo : EIATTR_SPARSE_MMA_MASK
	.align		4
.L_852:
        /*0128*/ 	.byte	0x03, 0x50
        /*012a*/ 	.short	0x0000


	//----- nvinfo : EIATTR_MAXREG_COUNT
	.align		4
        /*012c*/ 	.byte	0x03, 0x1b
        /*012e*/ 	.short	0x0040


	//----- nvinfo : EIATTR_NUM_BARRIERS
	.align		4
        /*0130*/ 	.byte	0x02, 0x4c
        /*0132*/ 	.byte	0x01
	.zero		1


	//----- nvinfo : EIATTR_EXTERNS
	.align		4
        /*0134*/ 	.byte	0x04, 0x0f
        /*0136*/ 	.short	(.L_854 - .L_853)


	//   ....[0]....
	.align		4
.L_853:
        /*0138*/ 	.word	index@(vprintf)


	//----- nvinfo : EIATTR_MERCURY_ISA_VERSION
	.align		4
.L_854:
        /*013c*/ 	.byte	0x03, 0x5f
        /*013e*/ 	.short	0x0101


	//----- nvinfo : EIATTR_VRC_CTA_INIT_COUNT
	.align		4
        /*0140*/ 	.byte	0x02, 0x4a
	.zero		1
	.zero		1


	//----- nvinfo : EIATTR_SYSCALL_OFFSETS
	.align		4
        /*0144*/ 	.byte	0x04, 0x46
        /*0146*/ 	.short	(.L_856 - .L_855)


	//   ....[0]....
.L_855:
        /*0148*/ 	.word	0x00000a40


	//----- nvinfo : EIATTR_EXIT_INSTR_OFFSETS
	.align		4
.L_856:
        /*014c*/ 	.byte	0x04, 0x1c
        /*014e*/ 	.short	(.L_858 - .L_857)


	//   ....[0]....
.L_857:
        /*0150*/ 	.word	0x00002a60


	//   ....[1]....
        /*0154*/ 	.word	0x00002a80


	//----- nvinfo : EIATTR_MAX_THREADS
	.align		4
.L_858:
        /*0158*/ 	.byte	0x04, 0x05
        /*015a*/ 	.short	(.L_860 - .L_859)
.L_859:
        /*015c*/ 	.word	0x00000400
        /*0160*/ 	.word	0x00000001
        /*0164*/ 	.word	0x00000001


	//----- nvinfo : EIATTR_CRS_STACK_SIZE
	.align		4
.L_860:
        /*0168*/ 	.byte	0x04, 0x1e
        /*016a*/ 	.short	(.L_862 - .L_861)
.L_861:
        /*016c*/ 	.word	0x00000000


	//----- nvinfo : EIATTR_CBANK_PARAM_SIZE
	.align		4
.L_862:
        /*0170*/ 	.byte	0x03, 0x19
        /*0172*/ 	.short	0x0060


	//----- nvinfo : EIATTR_PARAM_CBANK
	.align		4
        /*0174*/ 	.byte	0x04, 0x0a
        /*0176*/ 	.short	(.L_864 - .L_863)
	.align		4
.L_863:
        /*0178*/ 	.word	index@(.nv.constant0._Z53userbuffers_fp16_sum_inplace_gpu_rr_rs_oop_atomic_fp8ILi4E13__nv_fp8_e5m2EviiiiiiiiiiPPviS1_PfS1_iim)
        /*017c*/ 	.short	0x0380
        /*017e*/ 	.short	0x0060


	//----- nvinfo : EIATTR_SW_WAR
	.align		4
.L_864:
        /*0180*/ 	.byte	0x04, 0x36
        /*0182*/ 	.short	(.L_866 - .L_865)
.L_865:
        /*0184*/ 	.word	0x00000008
.L_866:


//--------------------- .nv.info._Z53userbuffers_fp16_sum_inplace_gpu_rr_rs_oop_atomic_fp8ILi2E13__nv_fp8_e5m2EviiiiiiiiiiPPviS1_PfS1_iim --------------------------
	.section	.nv.info._Z53userbuffers_fp16_sum_inplace_gpu_rr_rs_oop_atomic_fp8ILi2E13__nv_fp8_e5m2EviiiiiiiiiiPPviS1_PfS1_iim,"",@"SHT_CUDA_INFO"
	.sectionflags	@""
	.align	4


	//----- nvinfo : EIATTR_CUDA_API_VERSION
	.align		4
        /*0000*/ 	.byte	0x04, 0x37
        /*0002*/ 	.short	(.L_868 - .L_867)
.L_867:
        /*0004*/ 	.word	0x00000082


	//----- nvinfo : EIATTR_KPARAM_INFO
	.align		4
.L_868:
        /*0008*/ 	.byte	0x04, 0x17
        /*000a*/ 	.short	(.L_870 - .L_869)
.L_869:
        /*000c*/ 	.word	0x00000000
        /*0010*/ 	.short	0x0011
        /*0012*/ 	.short	0x0058
        /*0014*/ 	.byte	0x00, 0xf0, 0x21, 0x00


	//----- nvinfo : EIATTR_KPARAM_INFO
	.align		4
.L_870:
        /*0018*/ 	.byte	0x04, 0x17
        /*001a*/ 	.short	(.L_872 - .L_871)
.L_871:
        /*001c*/ 	.word	0x00000000
        /*0020*/ 	.short	0x0010
        /*0022*/ 	.short	0x0054
        /*0024*/ 	.byte	0x00, 0xf0, 0x11, 0x00


	//----- nvinfo : EIATTR_KPARAM_INFO
	.align		4
.L_872:
        /*0028*/ 	.byte	0x04, 0x17
        /*002a*/ 	.short	(.L_874 - .L_873)
.L_873:
        /*002c*/ 	.word	0x00000000
        /*0030*/ 	.short	0x000f
        /*0032*/ 	.short	0x0050
        /*0034*/ 	.byte	0x00, 0xf0, 0x11, 0x00


	//----- nvinfo : EIATTR_KPARAM_INFO
	.align		4
.L_874:
        /*0038*/ 	.byte	0x04, 0x17
        /*003a*/ 	.short	(.L_876 - .L_875)
.L_875:
        /*003c*/ 	.word	0x00000000
        /*0040*/ 	.short	0x000e
        /*0042*/ 	.short	0x0048
        /*0044*/ 	.byte	0x00, 0xf5, 0x21, 0x00


	//----- nvinfo : EIATTR_KPARAM_INFO
	.align		4
.L_876:
        /*0048*/ 	.byte	0x04, 0x17
        /*004a*/ 	.short	(.L_878 - .L_877)
.L_877:
        /*004c*/ 	.word	0x00000000
        /*0050*/ 	.short	0x000d
        /*0052*/ 	.short	0x0040
        /*0054*/ 	.byte	0x00, 0xf5, 0x21, 0x00


	//----- nvinfo : EIATTR_KPARAM_INFO
	.align		4
.L_878:
        /*0058*/ 	.byte	0x04, 0x17
        /*005a*/ 	.short	(.L_880 - .L_879)
.L_879:
        /*005c*/ 	.word	0x00000000
        /*0060*/ 	.short	0x000c
        /*0062*/ 	.short	0x0038
        /*0064*/ 	.byte	0x00, 0xf5, 0x21, 0x00


	//----- nvinfo : EIATTR_KPARAM_INFO
	.align		4
.L_880:
        /*0068*/ 	.byte	0x04, 0x17
        /*006a*/ 	.short	(.L_882 - .L_881)
.L_881:
        /*006c*/ 	.word	0x00000000
        /*0070*/ 	.short	0x000b
        /*0072*/ 	.short	0x0030
        /*0074*/ 	.byte	0x00, 0xf0, 0x11, 0x00


	//----- nvinfo : EIATTR_KPARAM_INFO
	.align		4
.L_882:
        /*0078*/ 	.byte	0x04, 0x17
        /*007a*/ 	.short	(.L_884 - .L_883)
.L_883:
        /*007c*/ 	.word	0x00000000
        /*0080*/ 	.short	0x000a
        /*0082*/ 	.short	0x0028
        /*0084*/ 	.byte	0x00, 0xf5, 0x21, 0x00


	//----- nvinfo : EIATTR_KPARAM_INFO
	.align		4
.L_884:
        /*0088*/ 	.byte	0x04, 0x17
        /*008a*/ 	.short	(.L_886 - .L_885)
.L_885:
        /*008c*/ 	.word	0x00000000
        /*0090*/ 	.short	0x0009
        /*0092*/ 	.short	0x0024
        /*0094*/ 	.byte	0x00, 0xf0, 0x11, 0x00


	//----- nvinfo : EIATTR_KPARAM_INFO
	.align		4
.L_886:
        /*0098*/ 	.byte	0x04, 0x17
        /*009a*/ 	.short	(.L_888 - .L_887)
.L_887:
        /*009c*/ 	.word	0x00000000
        /*00a0*/ 	.short	0x0008
        /*00a2*/ 	.short	0x0020
        /*00a4*/ 	.byte	0x00, 0xf0, 0x11, 0x00


	//----- nvinfo : EIATTR_KPARAM_INFO
	.align		4
.L_888:
        /*00a8*/ 	.byte	0x04, 0x17
        /*00aa*/ 	.short	(.L_890 - .L_889)
.L_889:
        /*00ac*/ 	.word	0x00000000
        /*00b0*/ 	.short	0x0007
        /*00b2*/ 	.short	0x001c
        /*00b4*/ 	.byte	0x00, 0xf0, 0x11, 0x00


	//----- nvinfo : EIATTR_KPARAM_INFO
	.align		4
.L_890:
        /*00b8*/ 	.byte	0x04, 0x17
        /*00ba*/ 	.short	(.L_892 - .L_891)
.L_891:
        /*00bc*/ 	.word	0x00000000
        /*00c0*/ 	.short	0x0006
        /*00c2*/ 	.short	0x0018
        /*00c4*/ 	.byte	0x00, 0xf0, 0x11, 0x00


	//----- nvinfo : EIATTR_KPARAM_INFO
	.align		4
.L_892:
        /*00c8*/ 	.byte	0x04, 0x17
        /*00ca*/ 	.short	(.L_894 - .L_893)
.L_893:
        /*00cc*/ 	.word	0x00000000
        /*00d0*/ 	.short	0x0005
        /*00d2*/ 	.short	0x0014
        /*00d4*/ 	.byte	0x00, 0xf0, 0x11, 0x00


	//----- nvinfo : EIATTR_KPARAM_INFO
	.align		4
.L_894:
        /*00d8*/ 	.byte	0x04, 0x17
        /*00da*/ 	.short	(.L_896 - .L_895)
.L_895:
        /*00dc*/ 	.word	0x00000000
        /*00e0*/ 	.short	0x0004
        /*00e2*/ 	.short	0x0010
        /*00e4*/ 	.byte	0x00, 0xf0, 0x11, 0x00


	//----- nvinfo : EIATTR_KPARAM_INFO
	.align		4
.L_896:
        /*00e8*/ 	.byte	0x04, 0x17
        /*00ea*/ 	.short	(.L_898 - .L_897)
.L_897:
        /*00ec*/ 	.word	0x00000000
        /*00f0*/ 	.short	0x0003
        /*00f2*/ 	.short	0x000c
        /*00f4*/ 	.byte	0x00, 0xf0, 0x11, 0x00


	//----- nvinfo : EIATTR_KPARAM_INFO
	.align		4
.L_898:
        /*00f8*/ 	.byte	0x04, 0x17
        /*00fa*/ 	.short	(.L_900 - .L_899)
.L_899:
        /*00fc*/ 	.word	0x00000000
        /*0100*/ 	.short	0x0002
        /*0102*/ 	.short	0x0008
        /*0104*/ 	.byte	0x00, 0xf0, 0x11, 0x00


	//----- nvinfo : EIATTR_KPARAM_INFO
	.align		4
.L_900:
        /*0108*/ 	.byte	0x04, 0x17
        /*010a*/ 	.short	(.L_902 - .L_901)
.L_901:
        /*010c*/ 	.word	0x00000000
        /*0110*/ 	.short	0x0001
        /*0112*/ 	.short	0x0004
        /*0114*/ 	.byte	0x00, 0xf0, 0x11, 0x00


	//----- nvinfo : EIATTR_KPARAM_INFO
	.align		4
.L_902:
        /*0118*/ 	.byte	0x04, 0x17
        /*011a*/ 	.short	(.L_904 - .L_903)
.L_903:
        /*011c*/ 	.word	0x00000000
        /*0120*/ 	.short	0x0000
        /*0122*/ 	.short	0x0000
        /*0124*/ 	.byte	0x00, 0xf0, 0x11, 0x00


	//----- nvinfo : EIATTR_SPARSE_MMA_MASK
	.align		4
.L_904:
        /*0128*/ 	.byte	0x03, 0x50
        /*012a*/ 	.short	0x0000


	//----- nvinfo : EIATTR_MAXREG_COUNT
	.align		4
        /*012c*/ 	.byte	0x03, 0x1b
        /*012e*/ 	.short	0x0040


	//----- nvinfo : EIATTR_NUM_BARRIERS
	.align		4
        /*0130*/ 	.byte	0x02, 0x4c
        /*0132*/ 	.byte	0x01
	.zero		1


	//----- nvinfo : EIATTR_EXTERNS
	.align		4
        /*0134*/ 	.byte	0x04, 0x0f
        /*0136*/ 	.short	(.L_906 - .L_905)


	//   ....[0]....
	.align		4
.L_905:
        /*0138*/ 	.word	index@(vprintf)


	//----- nvinfo : EIATTR_MERCURY_ISA_VERSION
	.align		4
.L_906:
        /*013c*/ 	.byte	0x03, 0x5f
        /*013e*/ 	.short	0x0101


	//----- nvinfo : EIATTR_VRC_CTA_INIT_COUNT
	.align		4
        /*0140*/ 	.byte	0x02, 0x4a
	.zero		1
	.zero		1


	//----- nvinfo : EIATTR_SYSCALL_OFFSETS
	.align		4
        /*0144*/ 	.byte	0x04, 0x46
        /*0146*/ 	.short	(.L_908 - .L_907)


	//   ....[0]....
.L_907:
        /*0148*/ 	.word	0x00000a20


	//----- nvinfo : EIATTR_EXIT_INSTR_OFFSETS
	.align		4
.L_908:
        /*014c*/ 	.byte	0x04, 0x1c
        /*014e*/ 	.short	(.L_910 - .L_909)


	//   ....[0]....
.L_909:
        /*0150*/ 	.word	0x00001d90


	//   ....[1]....
        /*0154*/ 	.word	0x00001db0


	//----- nvinfo : EIATTR_MAX_THREADS
	.align		4
.L_910:
        /*0158*/ 	.byte	0x04, 0x05
        /*015a*/ 	.short	(.L_912 - .L_911)
.L_911:
        /*015c*/ 	.word	0x00000400
        /*0160*/ 	.word	0x00000001
        /*0164*/ 	.word	0x00000001


	//----- nvinfo : EIATTR_CRS_STACK_SIZE
	.align		4
.L_912:
        /*0168*/ 	.byte	0x04, 0x1e
        /*016a*/ 	.short	(.L_914 - .L_913)
.L_913:
        /*016c*/ 	.word	0x00000000


	//----- nvinfo : EIATTR_CBANK_PARAM_SIZE
	.align		4
.L_914:
        /*0170*/ 	.byte	0x03, 0x19
        /*0172*/ 	.short	0x0060


	//----- nvinfo : EIATTR_PARAM_CBANK
	.align		4
        /*0174*/ 	.byte	0x04, 0x0a
        /*0176*/ 	.short	(.L_916 - .L_915)
	.align		4
.L_915:
        /*0178*/ 	.word	index@(.nv.constant0._Z53userbuffers_fp16_sum_inplace_gpu_rr_rs_oop_atomic_fp8ILi2E13__nv_fp8_e5m2EviiiiiiiiiiPPviS1_PfS1_iim)
        /*017c*/ 	.short	0x0380
        /*017e*/ 	.short	0x0060


	//----- nvinfo : EIATTR_SW_WAR
	.align		4
.L_916:
        /*0180*/ 	.byte	0x04, 0x36
        /*0182*/ 	.short	(.L_918 - .L_917)
.L_917:
        /*0184*/ 	.word	0x00000008
.L_918:


//--------------------- .nv.info._Z53userbuffers_fp16_sum_inplace_gpu_rr_rs_oop_atomic_fp8ILi32E13__nv_fp8_e4m3EviiiiiiiiiiPPviS1_PfS1_iim --------------------------
	.section	.nv.info._Z53userbuffers_fp16_sum_inplace_gpu_rr_rs_oop_atomic_fp8ILi32E13__nv_fp8_e4m3EviiiiiiiiiiPPviS1_PfS1_iim,"",@"SHT_CUDA_INFO"
	.sectionflags	@""
	.align	4


	//----- nvinfo : EIATTR_CUDA_API_VERSION
	.align		4
        /*0000*/ 	.byte	0x04, 0x37
        /*0002*/ 	.short	(.L_920 - .L_919)
.L_919:
        /*0004*/ 	.word	0x00000082


	//----- nvinfo : EIATTR_KPARAM_INFO
	.align		4
.L_920:
        /*0008*/ 	.byte	0x04, 0x17
        /*000a*/ 	.short	(.L_922 - .L_921)
.L_921:
        /*000c*/ 	.word	0x00000000
        /*0010*/ 	.short	0x0011
        /*0012*/ 	.short	0x0058
        /*0014*/ 	.byte	0x00, 0xf0, 0x21, 0x00


	//----- nvinfo : EIATTR_KPARAM_INFO
	.align		4
.L_922:
        /*0018*/ 	.byte	0x04, 0x17
        /*001a*/ 	.short	(.L_924 - .L_923)
.L_923:
        /*001c*/ 	.word	0x00000000
        /*0020*/ 	.short	0x0010
        /*0022*/ 	.short	0x0054
        /*0024*/ 	.byte	0x00, 0xf0, 0x11, 0x00


	//----- nvinfo : EIATTR_KPARAM_INFO
	.align		4
.L_924:
        /*0028*/ 	.byte	0x04, 0x17
        /*002a*/ 	.short	(.L_926 - .L_925)
.L_925:
        /*002c*/ 	.word	0x00000000
        /*0030*/ 	.short	0x000f
        /*0032*/ 	.short	0x0050
        /*0034*/ 	.byte	0x00, 0xf0, 0x11, 0x00


	//----- nvinfo : EIATTR_KPARAM_INFO
	.align		4
.L_926:
        /*0038*/ 	.byte	0x04, 0x17
        /*003a*/ 	.short	(.L_928 - .L_927)
.L_927:
        /*003c*/ 	.word	0x00000000
        /*0040*/ 	.short	0x000e
        /*0042*/ 	.short	0x0048
        /*0044*/ 	.byte	0x00, 0xf5, 0x21, 0x00


	//----- nvinfo : EIATTR_KPARAM_INFO
	.align		4
.L_928:
        /*0048*/ 	.byte	0x04, 0x17
        /*004a*/ 	.short	(.L_930 - .L_929)
.L_929:
        /*004c*/ 	.word	0x00000000
        /*0050*/ 	.short	0x000d
        /*0052*/ 	.short	0x0040
        /*0054*/ 	.byte	0x00, 0xf5, 0x21, 0x00


	//----- nvinfo : EIATTR_KPARAM_INFO
	.align		4
.L_930:
        /*0058*/ 	.byte	0x04, 0x17
        /*005a*/ 	.short	(.L_932 - .L_931)
.L_931:
        /*005c*/ 	.word	0x00000000
        /*0060*/ 	.short	0x000c
        /*0062*/ 	.short	0x0038
        /*0064*/ 	.byte	0x00, 0xf5, 0x21, 0x00


	//----- nvinfo : EIATTR_KPARAM_INFO
	.align		4
.L_932:
        /*0068*/ 	.byte	0x04, 0x17
        /*006a*/ 	.short	(.L_934 - .L_933)
.L_933:
        /*006c*/ 	.word	0x00000000
        /*0070*/ 	.short	0x000b
        /*0072*/ 	.short	0x0030
        /*0074*/ 	.byte	0x00, 0xf0, 0x11, 0x00


	//----- nvinfo : EIATTR_KPARAM_INFO
	.align		4
.L_934:
        /*0078*/ 	.byte	0x04, 0x17
        /*007a*/ 	.short	(.L_936 - .L_935)
.L_935:
        /*007c*/ 	.word	0x00000000
        /*0080*/ 	.short	0x000a
        /*0082*/ 	.short	0x0028
        /*0084*/ 	.byte	0x00, 0xf5, 0x21, 0x00


	//----- nvinfo : EIATTR_KPARAM_INFO
	.align		4
.L_936:
        /*0088*/ 	.byte	0x04, 0x17
        /*008a*/ 	.short	(.L_938 - .L_937)
.L_937:
        /*008c*/ 	.word	0x00000000
        /*0090*/ 	.short	0x0009
        /*0092*/ 	.short	0x0024
        /*0094*/ 	.byte	0x00, 0xf0, 0x11, 0x00


	//----- nvinfo : EIATTR_KPARAM_INFO
	.align		4
.L_938:
        /*0098*/ 	.byte	0x04, 0x17
        /*009a*/ 	.short	(.L_940 - .L_939)
.L_939:
        /*009c*/ 	.word	0x00000000
        /*00a0*/ 	.short	0x0008
        /*00a2*/ 	.short	0x0020
        /*00a4*/ 	.byte	0x00, 0xf0, 0x11, 0x00


	//----- nvinfo : EIATTR_KPARAM_INFO
	.align		4
.L_940:
        /*00a8*/ 	.byte	0x04, 0x17
        /*00aa*/ 	.short	(.L_942 - .L_941)
.L_941:
        /*00ac*/ 	.word	0x00000000
        /*00b0*/ 	.short	0x0007
        /*00b2*/ 	.short	0x001c
        /*00b4*/ 	.byte	0x00, 0xf0, 0x11, 0x00


	//----- nvinfo : EIATTR_KPARAM_INFO
	.align		4
.L_942:
        /*00b8*/ 	.byte	0x04, 0x17
        /*00ba*/ 	.short	(.L_944 - .L_943)
.L_943:
        /*00bc*/ 	.word	0x00000000
        /*00c0*/ 	.short	0x0006
        /*00c2*/ 	.short	0x0018
        /*00c4*/ 	.byte	0x00, 0xf0, 0x11, 0x00


	//----- nvinfo : EIATTR_KPARAM_INFO
	.align		4
.L_944:
        /*00c8*/ 	.byte	0x04, 0x17
        /*00ca*/ 	.short	(.L_946 - .L_945)
.L_945:
        /*00cc*/ 	.word	0x00000000
        /*00d0*/ 	.short	0x0005
        /*00d2*/ 	.short	0x0014
        /*00d4*/ 	.byte	0x00, 0xf0, 0x11, 0x00


	//----- nvinfo : EIATTR_KPARAM_INFO
	.align		4
.L_946:
        /*00d8*/ 	.byte	0x04, 0x17
        /*00da*/ 	.short	(.L_948 - .L_947)
.L_947:
        /*00dc*/ 	.word	0x00000000
        /*00e0*/ 	.short	0x0004
        /*00e2*/ 	.short	0x0010
        /*00e4*/ 	.byte	0x00, 0xf0, 0x11, 0x00


	//----- nvinfo : EIATTR_KPARAM_INFO
	.align		4
.L_948:
        /*00e8*/ 	.byte	0x04, 0x17
        /*00ea*/ 	.short	(.L_950 - .L_949)
.L_949:
        /*00ec*/ 	.word	0x00000000
        /*00f0*/ 	.short	0x0003
        /*00f2*/ 	.short	0x000c
        /*00f4*/ 	.byte	0x00, 0xf0, 0x11, 0x00


	//----- nvinfo : EIATTR_KPARAM_INFO
	.align		4
.L_950:
        /*00f8*/ 	.byte	0x04, 0x17
        /*00fa*/ 	.short	(.L_952 - .L_951)
.L_951:
        /*00fc*/ 	.word	0x00000000
        /*0100*/ 	.short	0x0002
        /*0102*/ 	.short	0x0008
        /*0104*/ 	.byte	0x00, 0xf0, 0x11, 0x00


	//----- nvinfo : EIATTR_KPARAM_INFO
	.align		4
.L_952:
        /*0108*/ 	.byte	0x04, 0x17
        /*010a*/ 	.short	(.L_954 - .L_953)
.L_953:
        /*010c*/ 	.word	0x00000000
        /*0110*/ 	.short	0x0001
        /*0112*/ 	.short	0x0004
        /*0114*/ 	.byte	0x00, 0xf0, 0x11, 0x00


	//----- nvinfo : EIATTR_KPARAM_INFO
	.align		4
.L_954:
        /*0118*/ 	.byte	0x04, 0x17
        /*011a*/ 	.short	(.L_956 - .L_955)
.L_955:
        /*011c*/ 	.word	0x00000000
        /*0120*/ 	.short	0x0000
        /*0122*/ 	.short	0x0000
        /*0124*/ 	.byte	0x00, 0xf0, 0x11, 0x00


	//----- nvinfo : EIATTR_SPARSE_MMA_MASK
	.align		4
.L_956:
        /*0128*/ 	.byte	0x03, 0x50
        /*012a*/ 	.short	0x0000


	//----- nvinfo : EIATTR_MAXREG_COUNT
	.align		4
        /*012c*/ 	.byte	0x03, 0x1b
        /*012e*/ 	.short	0x0040


	//----- nvinfo : EIATTR_NUM_BARRIERS
	.align		4
        /*0130*/ 	.byte	0x02, 0x4c
        /*0132*/ 	.byte	0x01
	.zero		1


	//----- nvinfo : EIATTR_EXTERNS
	.align		4
        /*0134*/ 	.byte	0x04, 0x0f
        /*0136*/ 	.short	(.L_958 - .L_957)


	//   ....[0]....
	.align		4
.L_957:
        /*0138*/ 	.word	index@(vprintf)


	//----- nvinfo : EIATTR_ANNOTATIONS
	.align		4
.L_958:
        /*013c*/ 	.byte	0x04, 0x55
        /*013e*/ 	.short	(.L_960 - .L_959)


	//   ....[0]....
.L_959:
        /* <DEDUP_REMOVED lines=31> */


	//----- nvinfo : EIATTR_MERCURY_ISA_VERSION
	.align		4
.L_960:
        /*0320*/ 	.byte	0x03, 0x5f
        /*0322*/ 	.short	0x0101


	//----- nvinfo : EIATTR_INT_WARP_WIDE_INSTR_OFFSETS
	.align		4
        /*0324*/ 	.byte	0x04, 0x31
        /*0326*/ 	.short	(.L_962 - .L_961)


	//   ....[0]....
.L_961:
        /*0328*/ 	.word	0x00001320


	//----- nvinfo : EIATTR_VRC_CTA_INIT_COUNT
	.align		4
.L_962:
        /*032c*/ 	.byte	0x02, 0x4a
	.zero		1
	.zero		1


	//----- nvinfo : EIATTR_SYSCALL_OFFSETS
	.align		4
        /*0330*/ 	.byte	0x04, 0x46
        /*0332*/ 	.short	(.L_964 - .L_963)


	//   ....[0]....
.L_963:
        /*0334*/ 	.word	0x00000910


	//----- nvinfo : EIATTR_EXIT_INSTR_OFFSETS
	.align		4
.L_964:
        /*0338*/ 	.byte	0x04, 0x1c
        /*033a*/ 	.short	(.L_966 - .L_965)


	//   ....[0]....
.L_965:
        /*033c*/ 	.word	0x0000d050


	//   ....[1]....
        /*0340*/ 	.word	0x0000d090


	//----- nvinfo : EIATTR_MAX_THREADS
	.align		4
.L_966:
        /*0344*/ 	.byte	0x04, 0x05
        /*0346*/ 	.short	(.L_968 - .L_967)
.L_967:
        /*0348*/ 	.word	0x00000400
        /*034c*/ 	.word	0x00000001
        /*0350*/ 	.word	0x00000001


	//----- nvinfo : EIATTR_CRS_STACK_SIZE
	.align		4
.L_968:
        /*0354*/ 	.byte	0x04, 0x1e
        /*0356*/ 	.short	(.L_970 - .L_969)
.L_969:
        /*0358*/ 	.word	0x00000000


	//----- nvinfo : EIATTR_CBANK_PARAM_SIZE
	.align		4
.L_970:
        /*035c*/ 	.byte	0x03, 0x19
        /*035e*/ 	.short	0x0060


	//----- nvinfo : EIATTR_PARAM_CBANK
	.align		4
        /*0360*/ 	.byte	0x04, 0x0a
        /*0362*/ 	.short	(.L_972 - .L_971)
	.align		4
.L_971:
        /*0364*/ 	.word	index@(.nv.constant0._Z53userbuffers_fp16_sum_inplace_gpu_rr_rs_oop_atomic_fp8ILi32E13__nv_fp8_e4m3EviiiiiiiiiiPPviS1_PfS1_iim)
        /*0368*/ 	.short	0x0380
        /*036a*/ 	.short	0x0060


	//----- nvinfo : EIATTR_SW_WAR
	.align		4
.L_972:
        /*036c*/ 	.byte	0x04, 0x36
        /*036e*/ 	.short	(.L_974 - .L_973)
.L_973:
        /*0370*/ 	.word	0x00000008
.L_974:


//--------------------- .nv.info._Z53userbuffers_fp16_sum_inplace_gpu_rr_rs_oop_atomic_fp8ILi16E13__nv_fp8_e4m3EviiiiiiiiiiPPviS1_PfS1_iim --------------------------
	.section	.nv.info._Z53userbuffers_fp16_sum_inplace_gpu_rr_rs_oop_atomic_fp8ILi16E13__nv_fp8_e4m3EviiiiiiiiiiPPviS1_PfS1_iim,"",@"SHT_CUDA_INFO"
	.sectionflags	@""
	.align	4


	//----- nvinfo : EIATTR_CUDA_API_VERSION
	.align		4
        /*0000*/ 	.byte	0x04, 0x37
        /*0002*/ 	.short	(.L_976 - .L_975)
.L_975:
        /*0004*/ 	.word	0x00000082


	//----- nvinfo : EIATTR_KPARAM_INFO
	.align		4
.L_976:
        /*0008*/ 	.byte	0x04, 0x17
        /*000a*/ 	.short	(.L_978 - .L_977)
.L_977:
        /*000c*/ 	.word	0x00000000
        /*0010*/ 	.short	0x0011
        /*0012*/ 	.short	0x0058
        /*0014*/ 	.byte	0x00, 0xf0, 0x21, 0x00


	//----- nvinfo : EIATTR_KPARAM_INFO
	.align		4
.L_978:
        /*0018*/ 	.byte	0x04, 0x17
        /*001a*/ 	.short	(.L_980 - .L_979)
.L_979:
        /*001c*/ 	.word	0x00000000
        /*0020*/ 	.short	0x0010
        /*0022*/ 	.short	0x0054
        /*0024*/ 	.byte	0x00, 0xf0, 0x11, 0x00


	//----- nvinfo : EIATTR_KPARAM_INFO
	.align		4
.L_980:
        /*0028*/ 	.byte	0x04, 0x17
        /*002a*/ 	.short	(.L_982 - .L_981)
.L_981:
        /*002c*/ 	.word	0x00000000
        /*0030*/ 	.short	0x000f
        /*0032*/ 	.short	0x0050
        /*0034*/ 	.byte	0x00, 0xf0, 0x11, 0x00


	//----- nvinfo : EIATTR_KPARAM_INFO
	.align		4
.L_982:
        /*0038*/ 	.byte	0x04, 0x17
        /*003a*/ 	.short	(.L_984 - .L_983)
.L_983:
        /*003c*/ 	.word	0x00000000
        /*0040*/ 	.short	0x000e
        /*0042*/ 	.short	0x0048
        /*0044*/ 	.byte	0x00, 0xf5, 0x21, 0x00


	//----- nvinfo : EIATTR_KPARAM_INFO
	.align		4
.L_984:
        /*0048*/ 	.byte	0x04, 0x17
        /*004a*/ 	.short	(.L_986 - .L_985)
.L_985:
        /*004c*/ 	.word	0x00000000
        /*0050*/ 	.short	0x000d
        /*0052*/ 	.short	0x0040
        /*0054*/ 	.byte	0x00, 0xf5, 0x21, 0x00


	//----- nvinfo : EIATTR_KPARAM_INFO
	.align		4
.L_986:
        /*0058*/ 	.byte	0x04, 0x17
        /*005a*/ 	.short	(.L_988 - .L_987)
.L_987:
        /*005c*/ 	.word	0x00000000
        /*0060*/ 	.short	0x000c
        /*0062*/ 	.short	0x0038
        /*0064*/ 	.byte	0x00, 0xf5, 0x21, 0x00


	//----- nvinfo : EIATTR_KPARAM_INFO
	.align		4
.L_988:
        /*0068*/ 	.byte	0x04, 0x17
        /*006a*/ 	.short	(.L_990 - .L_989)
.L_989:
        /*006c*/ 	.word	0x00000000
        /*0070*/ 	.short	0x000b
        /*0072*/ 	.short	0x0030
        /*0074*/ 	.byte	0x00, 0xf0, 0x11, 0x00


	//----- nvinfo : EIATTR_KPARAM_INFO
	.align		4
.L_990:
        /*0078*/ 	.byte	0x04, 0x17
        /*007a*/ 	.short	(.L_992 - .L_991)
.L_991:
        /*007c*/ 	.word	0x00000000
        /*0080*/ 	.short	0x000a
        /*0082*/ 	.short	0x0028
        /*0084*/ 	.byte	0x00, 0xf5, 0x21, 0x00


	//----- nvinfo : EIATTR_KPARAM_INFO
	.align		4
.L_992:
        /*0088*/ 	.byte	0x04, 0x17
        /*008a*/ 	.short	(.L_994 - .L_993)
.L_993:
        /*008c*/ 	.word	0x00000000
        /*0090*/ 	.short	0x0009
        /*0092*/ 	.short	0x0024
        /*0094*/ 	.byte	0x00, 0xf0, 0x11, 0x00


	//----- nvinfo : EIATTR_KPARAM_INFO
	.align		4
.L_994:
        /*0098*/ 	.byte	0x04, 0x17
        /*009a*/ 	.short	(.L_996 - .L_995)
.L_995:
        /*009c*/ 	.word	0x00000000
        /*00a0*/ 	.short	0x0008
        /*00a2*/ 	.short	0x0020
        /*00a4*/ 	.byte	0x00, 0xf0, 0x11, 0x00


	//----- nvinfo : EIATTR_KPARAM_INFO
	.align		4
.L_996:
        /*00a8*/ 	.byte	0x04, 0x17
        /*00aa*/ 	.short	(.L_998 - .L_997)
.L_997:
        /*00ac*/ 	.word	0x00000000
        /*00b0*/ 	.short	0x0007
        /*00b2*/ 	.short	0x001c
        /*00b4*/ 	.byte	0x00, 0xf0, 0x11, 0x00


	//----- nvinfo : EIATTR_KPARAM_INFO
	.align		4
.L_998:
        /*00b8*/ 	.byte	0x04, 0x17
        /*00ba*/ 	.short	(.L_1000 - .L_999)
.L_999:
        /*00bc*/ 	.word	0x00000000
        /*00c0*/ 	.short	0x0006
        /*00c2*/ 	.short	0x0018
        /*00c4*/ 	.byte	0x00, 0xf0, 0x11, 0x00


	//----- nvinfo : EIATTR_KPARAM_INFO
	.align		4
.L_1000:
        /*00c8*/ 	.byte	0x04, 0x17
        /*00ca*/ 	.short	(.L_1002 - .L_1001)
.L_1001:
        /*00cc*/ 	.word	0x00000000
        /*00d0*/ 	.short	0x0005
        /*00d2*/ 	.short	0x0014
        /*00d4*/ 	.byte	0x00, 0xf0, 0x11, 0x00


	//----- nvinfo : EIATTR_KPARAM_INFO
	.align		4
.L_1002:
        /*00d8*/ 	.byte	0x04, 0x17
        /*00da*/ 	.short	(.L_1004 - .L_1003)
.L_1003:
        /*00dc*/ 	.word	0x00000000
        /*00e0*/ 	.short	0x0004
        /*00e2*/ 	.short	0x0010
        /*00e4*/ 	.byte	0x00, 0xf0, 0x11, 0x00


	//----- nvinfo : EIATTR_KPARAM_INFO
	.align		4
.L_1004:
        /*00e8*/ 	.byte	0x04, 0x17
        /*00ea*/ 	.short	(.L_1006 - .L_1005)
.L_1005:
        /*00ec*/ 	.word	0x00000000
        /*00f0*/ 	.short	0x0003
        /*00f2*/ 	.short	0x000c
        /*00f4*/ 	.byte	0x00, 0xf0, 0x11, 0x00


	//----- nvinfo : EIATTR_KPARAM_INFO
	.align		4
.L_1006:
        /*00f8*/ 	.byte	0x04, 0x17
        /*00fa*/ 	.short	(.L_1008 - .L_1007)
.L_1007:
        /*00fc*/ 	.word	0x00000000
        /*0100*/ 	.short	0x0002
        /*0102*/ 	.short	0x0008
        /*0104*/ 	.byte	0x00, 0xf0, 0x11, 0x00


	//----- nvinfo : EIATTR_KPARAM_INFO
	.align		4
.L_1008:
        /*0108*/ 	.byte	0x04, 0x17
        /*010a*/ 	.short	(.L_1010 - .L_1009)
.L_1009:
        /*010c*/ 	.word	0x00000000
        /*0110*/ 	.short	0x0001
        /*0112*/ 	.short	0x0004
        /*0114*/ 	.byte	0x00, 0xf0, 0x11, 0x00


	//----- nvinfo : EIATTR_KPARAM_INFO
	.align		4
.L_1010:
        /*0118*/ 	.byte	0x04, 0x17
        /*011a*/ 	.short	(.L_1012 - .L_1011)
.L_1011:
        /*011c*/ 	.word	0x00000000
        /*0120*/ 	.short	0x0000
        /*0122*/ 	.short	0x0000
        /*0124*/ 	.byte	0x00, 0xf0, 0x11, 0x00


	//----- nvinfo : EIATTR_SPARSE_MMA_MASK
	.align		4
.L_1012:
        /*0128*/ 	.byte	0x03, 0x50
        /*012a*/ 	.short	0x0000


	//----- nvinfo : EIATTR_MAXREG_COUNT
	.align		4
        /*012c*/ 	.byte	0x03, 0x1b
        /*012e*/ 	.short	0x0040


	//----- nvinfo : EIATTR_NUM_BARRIERS
	.align		4
        /*0130*/ 	.byte	0x02, 0x4c
        /*0132*/ 	.byte	0x01
	.zero		1


	//----- nvinfo : EIATTR_EXTERNS
	.align		4
        /*0134*/ 	.byte	0x04, 0x0f
        /*0136*/ 	.short	(.L_1014 - .L_1013)


	//   ....[0]....
	.align		4
.L_1013:
        /*0138*/ 	.word	index@(vprintf)


	//----- nvinfo : EIATTR_ANNOTATIONS
	.align		4
.L_1014:
        /*013c*/ 	.byte	0x04, 0x55
        /*013e*/ 	.short	(.L_1016 - .L_1015)


	//   ....[0]....
.L_1015:
        /*0140*/ 	.word	0x00000001
        /*0144*/ 	.byte	0xc0, 0x0c, 0x00, 0x00, 0x01, 0x00, 0x00, 0x00, 0xe0, 0x0c, 0x00, 0x00, 0x01, 0x00, 0x00, 0x00
        /*0154*/ 	.byte	0xf0, 0x0c, 0x00, 0x00, 0x01, 0x00, 0x00, 0x00, 0x40, 0x0d, 0x00, 0x00, 0x01, 0x00, 0x00, 0x00
        /*0164*/ 	.byte	0x50, 0x0d, 0x00, 0x00, 0x01, 0x00, 0x00, 0x00, 0x10, 0x11, 0x00, 0x00, 0x01, 0x00, 0x00, 0x00
        /*0174*/ 	.byte	0x30, 0x11, 0x00, 0x00, 0x01, 0x00, 0x00, 0x00, 0xb0, 0x17, 0x00, 0x00, 0x01, 0x00, 0x00, 0x00
        /*0184*/ 	.byte	0xb0, 0x1a, 0x00, 0x00, 0x01, 0x00, 0x00, 0x00, 0xd0, 0x1f, 0x00, 0x00


	//----- nvinfo : EIATTR_MERCURY_ISA_VERSION
	.align		4
.L_1016:
        /*0190*/ 	.byte	0x03, 0x5f
        /*0192*/ 	.short	0x0101


	//----- nvinfo : EIATTR_INT_WARP_WIDE_INSTR_OFFSETS
	.align		4
        /*0194*/ 	.byte	0x04, 0x31
        /*0196*/ 	.short	(.L_1018 - .L_1017)


	//   ....[0]....
.L_1017:
        /*0198*/ 	.word	0x00000d70


	//----- nvinfo : EIATTR_VRC_CTA_INIT_COUNT
	.align		4
.L_1018:
        /*019c*/ 	.byte	0x02, 0x4a
	.zero		1
	.zero		1


	//----- nvinfo : EIATTR_SYSCALL_OFFSETS
	.align		4
        /*01a0*/ 	.byte	0x04, 0x46
        /*01a2*/ 	.short	(.L_1020 - .L_1019)


	//   ....[0]....
.L_1019:
        /*01a4*/ 	.word	0x000007e0


	//----- nvinfo : EIATTR_EXIT_INSTR_OFFSETS
	.align		4
.L_1020:
        /*01a8*/ 	.byte	0x04, 0x1c
        /*01aa*/ 	.short	(.L_1022 - .L_1021)


	//   ....[0]....
.L_1021:
        /*01ac*/ 	.word	0x00006f90


	//   ....[1]....
        /*01b0*/ 	.word	0x00006fb0


	//----- nvinfo : EIATTR_MAX_THREADS
	.align		4
.L_1022:
        /*01b4*/ 	.byte	0x04, 0x05
        /*01b6*/ 	.short	(.L_1024 - .L_1023)
.L_1023:
        /*01b8*/ 	.word	0x00000400
        /*01bc*/ 	.word	0x00000001
        /*01c0*/ 	.word	0x00000001


	//----- nvinfo : EIATTR_CRS_STACK_SIZE
	.align		4
.L_1024:
        /*01c4*/ 	.byte	0x04, 0x1e
        /*01c6*/ 	.short	(.L_1026 - .L_1025)
.L_1025:
        /*01c8*/ 	.word	0x00000000


	//----- nvinfo : EIATTR_CBANK_PARAM_SIZE
	.align		4
.L_1026:
        /*01cc*/ 	.byte	0x03, 0x19
        /*01ce*/ 	.short	0x0060


	//----- nvinfo : EIATTR_PARAM_CBANK
	.align		4
        /*01d0*/ 	.byte	0x04, 0x0a
        /*01d2*/ 	.short	(.L_1028 - .L_1027)
	.align		4
.L_1027:
        /*01d4*/ 	.word	index@(.nv.constant0._Z53userbuffers_fp16_sum_inplace_gpu_rr_rs_oop_atomic_fp8ILi16E13__nv_fp8_e4m3EviiiiiiiiiiPPviS1_PfS1_iim)
        /*01d8*/ 	.short	0x0380
        /*01da*/ 	.short	0x0060


	//----- nvinfo : EIATTR_SW_WAR
	.align		4
.L_1028:
        /*01dc*/ 	.byte	0x04, 0x36
        /*01de*/ 	.short	(.L_1030 - .L_1029)
.L_1029:
        /*01e0*/ 	.word	0x00000008
.L_1030:


//--------------------- .nv.info._Z53userbuffers_fp16_sum_inplace_gpu_rr_rs_oop_atomic_fp8ILi8E13__nv_fp8_e4m3EviiiiiiiiiiPPviS1_PfS1_iim --------------------------
	.section	.nv.info._Z53userbuffers_fp16_sum_inplace_gpu_rr_rs_oop_atomic_fp8ILi8E13__nv_fp8_e4m3EviiiiiiiiiiPPviS1_PfS1_iim,"",@"SHT_CUDA_INFO"
	.sectionflags	@""
	.align	4


	//----- nvinfo : EIATTR_CUDA_API_VERSION
	.align		4
        /*0000*/ 	.byte	0x04, 0x37
        /*0002*/ 	.short	(.L_1032 - .L_1031)
.L_1031:
        /*0004*/ 	.word	0x00000082


	//----- nvinfo : EIATTR_KPARAM_INFO
	.align		4
.L_1032:
        /*0008*/ 	.byte	0x04, 0x17
        /*000a*/ 	.short	(.L_1034 - .L_1033)
.L_1033:
        /*000c*/ 	.word	0x00000000
        /*0010*/ 	.short	0x0011
        /*0012*/ 	.short	0x0058
        /*0014*/ 	.byte	0x00, 0xf0, 0x21, 0x00


	//----- nvinfo : EIATTR_KPARAM_INFO
	.align		4
.L_1034:
        /*0018*/ 	.byte	0x04, 0x17
        /*001a*/ 	.short	(.L_1036 - .L_1035)
.L_1035:
        /*001c*/ 	.word	0x00000000
        /*0020*/ 	.short	0x0010
        /*0022*/ 	.short	0x0054
        /*0024*/ 	.byte	0x00, 0xf0, 0x11, 0x00


	//----- nvinfo : EIATTR_KPARAM_INFO
	.align		4
.L_1036:
        /*0028*/ 	.byte	0x04, 0x17
        /*002a*/ 	.short	(.L_1038 - .L_1037)
.L_1037:
        /*002c*/ 	.word	0x00000000
        /*0030*/ 	.short	0x000f
        /*0032*/ 	.short	0x0050
        /*0034*/ 	.byte	0x00, 0xf0, 0x11, 0x00


	//----- nvinfo : EIATTR_KPARAM_INFO
	.align		4
.L_1038:
        /*0038*/ 	.byte	0x04, 0x17
        /*003a*/ 	.short	(.L_1040 - .L_1039)
.L_1039:
        /*003c*/ 	.word	0x00000000
        /*0040*/ 	.short	0x000e
        /*0042*/ 	.short	0x0048
        /*0044*/ 	.byte	0x00, 0xf5, 0x21, 0x00


	//----- nvinfo : EIATTR_KPARAM_INFO
	.align		4
.L_1040:
        /*0048*/ 	.byte	0x04, 0x17
        /*004a*/ 	.short	(.L_1042 - .L_1041)
.L_1041:
        /*004c*/ 	.word	0x00000000
        /*0050*/ 	.short	0x000d
        /*0052*/ 	.short	0x0040
        /*0054*/ 	.byte	0x00, 0xf5, 0x21, 0x00


	//----- nvinfo : EIATTR_KPARAM_INFO
	.align		4
.L_1042:
        /*0058*/ 	.byte	0x04, 0x17
        /*005a*/ 	.short	(.L_1044 - .L_1043)
.L_1043:
        /*005c*/ 	.word	0x00000000
        /*0060*/ 	.short	0x000c
        /*0062*/ 	.short	0x0038
        /*0064*/ 	.byte	0x00, 0xf5, 0x21, 0x00


	//----- nvinfo : EIATTR_KPARAM_INFO
	.align		4
.L_1044:
        /*0068*/ 	.byte	0x04, 0x17
        /*006a*/ 	.short	(.L_1046 - .L_1045)
.L_1045:
        /*006c*/ 	.word	0x00000000
        /*0070*/ 	.short	0x000b
        /*0072*/ 	.short	0x0030
        /*0074*/ 	.byte	0x00, 0xf0, 0x11, 0x00


	//----- nvinfo : EIATTR_KPARAM_INFO
	.align		4
.L_1046:
        /*0078*/ 	.byte	0x04, 0x17
        /*007a*/ 	.short	(.L_1048 - .L_1047)
.L_1047:
        /*007c*/ 	.word	0x00000000
        /*0080*/ 	.short	0x000a
        /*0082*/ 	.short	0x0028
        /*0084*/ 	.byte	0x00, 0xf5, 0x21, 0x00


	//----- nvinfo : EIATTR_KPARAM_INFO
	.align		4
.L_1048:
        /*0088*/ 	.byte	0x04, 0x17
        /*008a*/ 	.short	(.L_1050 - .L_1049)
.L_1049:
        /*008c*/ 	.word	0x00000000
        /*0090*/ 	.short	0x0009
        /*0092*/ 	.short	0x0024
        /*0094*/ 	.byte	0x00, 0xf0, 0x11, 0x00


	//----- nvinfo : EIATTR_KPARAM_INFO
	.align		4
.L_1050:
        /*0098*/ 	.byte	0x04, 0x17
        /*009a*/ 	.short	(.L_1052 - .L_1051)
.L_1051:
        /*009c*/ 	.word	0x00000000
        /*00a0*/ 	.short	0x0008
        /*00a2*/ 	.short	0x0020
        /*00a4*/ 	.byte	0x00, 0xf0, 0x11, 0x00


	//----- nvinfo : EIATTR_KPARAM_INFO
	.align		4
.L_1052:
        /*00a8*/ 	.byte	0x04, 0x17
        /*00aa*/ 	.short	(.L_1054 - .L_1053)
.L_1053:
        /*00ac*/ 	.word	0x00000000
        /*00b0*/ 	.short	0x0007
        /*00b2*/ 	.short	0x001c
        /*00b4*/ 	.byte	0x00, 0xf0, 0x11, 0x00


	//----- nvinfo : EIATTR_KPARAM_INFO
	.align		4
.L_1054:
        /*00b8*/ 	.byte	0x04, 0x17
        /*00ba*/ 	.short	(.L_1056 - .L_1055)
.L_1055:
        /*00bc*/ 	.word	0x00000000
        /*00c0*/ 	.short	0x0006
        /*00c2*/ 	.short	0x0018
        /*00c4*/ 	.byte	0x00, 0xf0, 0x11, 0x00


	//----- nvinfo : EIATTR_KPARAM_INFO
	.align		4
.L_1056:
        /*00c8*/ 	.byte	0x04, 0x17
        /*00ca*/ 	.short	(.L_1058 - .L_1057)
.L_1057:
        /*00cc*/ 	.word	0x00000000
        /*00d0*/ 	.short	0x0005
        /*00d2*/ 	.short	0x0014
        /*00d4*/ 	.byte	0x00, 0xf0, 0x11, 0x00


	//----- nvinfo : EIATTR_KPARAM_INFO
	.align		4
.L_1058:
        /*00d8*/ 	.byte	0x04, 0x17
        /*00da*/ 	.short	(.L_1060 - .L_1059)
.L_1059:
        /*00dc*/ 	.word	0x00000000
        /*00e0*/ 	.short	0x0004
        /*00e2*/ 	.short	0x0010
        /*00e4*/ 	.byte	0x00, 0xf0, 0x11, 0x00


	//----- nvinfo : EIATTR_KPARAM_INFO
	.align		4
.L_1060:
        /*00e8*/ 	.byte	0x04, 0x17
        /*00ea*/ 	.short	(.L_1062 - .L_1061)
.L_1061:
        /*00ec*/ 	.word	0x00000000
        /*00f0*/ 	.short	0x0003
        /*00f2*/ 	.short	0x000c
        /*00f4*/ 	.byte	0x00, 0xf0, 0x11, 0x00


	//----- nvinfo : EIATTR_KPARAM_INFO
	.align		4
.L_1062:
        /*00f8*/ 	.byte	0x04, 0x17
        /*00fa*/ 	.short	(.L_1064 - .L_1063)
.L_1063:
        /*00fc*/ 	.word	0x00000000
        /*0100*/ 	.short	0x0002
        /*0102*/ 	.short	0x0008
        /*0104*/ 	.byte	0x00, 0xf0, 0x11, 0x00


	//----- nvinfo : EIATTR_KPARAM_INFO
	.align		4
.L_1064:
        /*0108*/ 	.byte	0x04, 0x17
        /*010a*/ 	.short	(.L_1066 - .L_1065)
.L_1065:
        /*010c*/ 	.word	0x00000000
        /*0110*/ 	.short	0x0001
        /*0112*/ 	.short	0x0004
        /*0114*/ 	.byte	0x00, 0xf0, 0x11, 0x00


	//----- nvinfo : EIATTR_KPARAM_INFO
	.align		4
.L_1066:
        /*0118*/ 	.byte	0x04, 0x17
        /*011a*/ 	.short	(.L_1068 - .L_1067)
.L_1067:
        /*011c*/ 	.word	0x00000000
        /*0120*/ 	.short	0x0000
        /*0122*/ 	.short	0x0000
        /*0124*/ 	.byte	0x00, 0xf0, 0x11, 0x00


	//----- nvinfo : EIATTR_SPARSE_MMA_MASK
	.align		4
.L_1068:
        /*0128*/ 	.byte	0x03, 0x50
        /*012a*/ 	.short	0x0000


	//----- nvinfo : EIATTR_MAXREG_COUNT
	.align		4
        /*012c*/ 	.byte	0x03, 0x1b
        /*012e*/ 	.short	0x0040


	//----- nvinfo : EIATTR_NUM_BARRIERS
	.align		4
        /*0130*/ 	.byte	0x02, 0x4c
        /*0132*/ 	.byte	0x01
	.zero		1


	//----- nvinfo : EIATTR_EXTERNS
	.align		4
        /*0134*/ 	.byte	0x04, 0x0f
        /*0136*/ 	.short	(.L_1070 - .L_1069)


	//   ....[0]....
	.align		4
.L_1069:
        /*0138*/ 	.word	index@(vprintf)


	//----- nvinfo : EIATTR_MERCURY_ISA_VERSION
	.align		4
.L_1070:
        /*013c*/ 	.byte	0x03, 0x5f
        /*013e*/ 	.short	0x0101


	//----- nvinfo : EIATTR_INT_WARP_WIDE_INSTR_OFFSETS
	.align		4
        /*0140*/ 	.byte	0x04, 0x31
        /*0142*/ 	.short	(.L_1072 - .L_1071)


	//   ....[0]....
.L_1071:
        /*0144*/ 	.word	0x00000ba0


	//----- nvinfo : EIATTR_VRC_CTA_INIT_COUNT
	.align		4
.L_1072:
        /*0148*/ 	.byte	0x02, 0x4a
	.zero		1
	.zero		1


	//----- nvinfo : EIATTR_SYSCALL_OFFSETS
	.align		4
        /*014c*/ 	.byte	0x04, 0x46
        /*014e*/ 	.short	(.L_1074 - .L_1073)


	//   ....[0]....
.L_1073:
        /*0150*/ 	.word	0x000007e0


	//----- nvinfo : EIATTR_EXIT_INSTR_OFFSETS
	.align		4
.L_1074:
        /*0154*/ 	.byte	0x04, 0x1c
        /*0156*/ 	.short	(.L_1076 - .L_1075)


	//   ....[0]....
.L_1075:
        /*0158*/ 	.word	0x00004080


	//   ....[1]....
        /*015c*/ 	.word	0x000040a0


	//----- nvinfo : EIATTR_MAX_THREADS
	.align		4
.L_1076:
        /*0160*/ 	.byte	0x04, 0x05
        /*0162*/ 	.short	(.L_1078 - .L_1077)
.L_1077:
        /*0164*/ 	.word	0x00000400
        /*0168*/ 	.word	0x00000001
        /*016c*/ 	.word	0x00000001


	//----- nvinfo : EIATTR_CRS_STACK_SIZE
	.align		4
.L_1078:
        /*0170*/ 	.byte	0x04, 0x1e
        /*0172*/ 	.short	(.L_1080 - .L_1079)
.L_1079:
        /*0174*/ 	.word	0x00000000


	//----- nvinfo : EIATTR_CBANK_PARAM_SIZE
	.align		4
.L_1080:
        /*0178*/ 	.byte	0x03, 0x19
        /*017a*/ 	.short	0x0060


	//----- nvinfo : EIATTR_PARAM_CBANK
	.align		4
        /*017c*/ 	.byte	0x04, 0x0a
        /*017e*/ 	.short	(.L_1082 - .L_1081)
	.align		4
.L_1081:
        /*0180*/ 	.word	index@(.nv.constant0._Z53userbuffers_fp16_sum_inplace_gpu_rr_rs_oop_atomic_fp8ILi8E13__nv_fp8_e4m3EviiiiiiiiiiPPviS1_PfS1_iim)
        /*0184*/ 	.short	0x0380
        /*0186*/ 	.short	0x0060


	//----- nvinfo : EIATTR_SW_WAR
	.align		4
.L_1082:
        /*0188*/ 	.byte	0x04, 0x36
        /*018a*/ 	.short	(.L_1084 - .L_1083)
.L_1083:
        /*018c*/ 	.word	0x00000008
.L_1084:


//--------------------- .nv.info._Z53userbuffers_fp16_sum_inplace_gpu_rr_rs_oop_atomic_fp8ILi4E13__nv_fp8_e4m3EviiiiiiiiiiPPviS1_PfS1_iim --------------------------
	.section	.nv.info._Z53userbuffers_fp16_sum_inplace_gpu_rr_rs_oop_atomic_fp8ILi4E13__nv_fp8_e4m3EviiiiiiiiiiPPviS1_PfS1_iim,"",@"SHT_CUDA_INFO"
	.sectionflags	@""
	.align	4


	//----- nvinfo : EIATTR_CUDA_API_VERSION
	.align		4
        /*0000*/ 	.byte	0x04, 0x37
        /*0002*/ 	.short	(.L_1086 - .L_1085)
.L_1085:
        /*0004*/ 	.word	0x00000082


	//----- nvinfo : EIATTR_KPARAM_INFO
	.align		4
.L_1086:
        /*0008*/ 	.byte	0x04, 0x17
        /*000a*/ 	.short	(.L_1088 - .L_1087)
.L_1087:
        /*000c*/ 	.word	0x00000000
        /*0010*/ 	.short	0x0011
        /*0012*/ 	.short	0x0058
        /*0014*/ 	.byte	0x00, 0xf0, 0x21, 0x00


	//----- nvinfo : EIATTR_KPARAM_INFO
	.align		4
.L_1088:
        /*0018*/ 	.byte	0x04, 0x17
        /*001a*/ 	.short	(.L_1090 - .L_1089)
.L_1089:
        /*001c*/ 	.word	0x00000000
        /*0020*/ 	.short	0x0010
        /*0022*/ 	.short	0x0054
        /*0024*/ 	.byte	0x00, 0xf0, 0x11, 0x00


	//----- nvinfo : EIATTR_KPARAM_INFO
	.align		4
.L_1090:
        /*0028*/ 	.byte	0x04, 0x17
        /*002a*/ 	.short	(.L_1092 - .L_1091)
.L_1091:
        /*002c*/ 	.word	0x00000000
        /*0030*/ 	.short	0x000f
        /*0032*/ 	.short	0x0050
        /*0034*/ 	.byte	0x00, 0xf0, 0x11, 0x00


	//----- nvinfo : EIATTR_KPARAM_INFO
	.align		4
.L_1092:
        /*0038*/ 	.byte	0x04, 0x17
        /*003a*/ 	.short	(.L_1094 - .L_1093)
.L_1093:
        /*003c*/ 	.word	0x00000000
        /*0040*/ 	.short	0x000e
        /*0042*/ 	.short	0x0048
        /*0044*/ 	.byte	0x00, 0xf5, 0x21, 0x00


	//----- nvinfo : EIATTR_KPARAM_INFO
	.align		4
.L_1094:
        /*0048*/ 	.byte	0x04, 0x17
        /*004a*/ 	.short	(.L_1096 - .L_1095)
.L_1095:
        /*004c*/ 	.word	0x00000000
        /*0050*/ 	.short	0x000d
        /*0052*/ 	.short	0x0040
        /*0054*/ 	.byte	0x00, 0xf5, 0x21, 0x00


	//----- nvinfo : EIATTR_KPARAM_INFO
	.align		4
.L_1096:
        /*0058*/ 	.byte	0x04, 0x17
        /*005a*/ 	.short	(.L_1098 - .L_1097)
.L_1097:
        /*005c*/ 	.word	0x00000000
        /*0060*/ 	.short	0x000c
        /*0062*/ 	.short	0x0038
        /*0064*/ 	.byte	0x00, 0xf5, 0x21, 0x00


	//----- nvinfo : EIATTR_KPARAM_INFO
	.align		4
.L_1098:
        /*0068*/ 	.byte	0x04, 0x17
        /*006a*/ 	.short	(.L_1100 - .L_1099)
.L_1099:
        /*006c*/ 	.word	0x00000000
        /*0070*/ 	.short	0x000b
        /*0072*/ 	.short	0x0030
        /*0074*/ 	.byte	0x00, 0xf0, 0x11, 0x00


	//----- nvinfo : EIATTR_KPARAM_INFO
	.align		4
.L_1100:
        /*0078*/ 	.byte	0x04, 0x17
        /*007a*/ 	.short	(.L_1102 - .L_1101)
.L_1101:
        /*007c*/ 	.word	0x00000000
        /*0080*/ 	.short	0x000a
        /*0082*/ 	.short	0x0028
        /*0084*/ 	.byte	0x00, 0xf5, 0x21, 0x00


	//----- nvinfo : EIATTR_KPARAM_INFO
	.align		4
.L_1102:
        /*0088*/ 	.byte	0x04, 0x17
        /*008a*/ 	.short	(.L_1104 - .L_1103)
.L_1103:
        /*008c*/ 	.word	0x00000000
        /*0090*/ 	.short	0x0009
        /*0092*/ 	.short	0x0024
        /*0094*/ 	.byte	0x00, 0xf0, 0x11, 0x00


	//----- nvinfo : EIATTR_KPARAM_INFO
	.align		4
.L_1104:
        /*0098*/ 	.byte	0x04, 0x17
        /*009a*/ 	.short	(.L_1106 - .L_1105)
.L_1105:
        /*009c*/ 	.word	0x00000000
        /*00a0*/ 	.short	0x0008
        /*00a2*/ 	.short	0x0020
        /*00a4*/ 	.byte	0x00, 0xf0, 0x11, 0x00


	//----- nvinfo : EIATTR_KPARAM_INFO
	.align		4
.L_1106:
        /*00a8*/ 	.byte	0x04, 0x17
        /*00aa*/ 	.short	(.L_1108 - .L_1107)
.L_1107:
        /*00ac*/ 	.word	0x00000000
        /*00b0*/ 	.short	0x0007
        /*00b2*/ 	.short	0x001c
        /*00b4*/ 	.byte	0x00, 0xf0, 0x11, 0x00


	//----- nvinfo : EIATTR_KPARAM_INFO
	.align		4
.L_1108:
        /*00b8*/ 	.byte	0x04, 0x17
        /*00ba*/ 	.short	(.L_1110 - .L_1109)
.L_1109:
        /*00bc*/ 	.word	0x00000000
        /*00c0*/ 	.short	0x0006
        /*00c2*/ 	.short	0x0018
        /*00c4*/ 	.byte	0x00, 0xf0, 0x11, 0x00


	//----- nvinfo : EIATTR_KPARAM_INFO
	.align		4
.L_1110:
        /*00c8*/ 	.byte	0x04, 0x17
        /*00ca*/ 	.short	(.L_1112 - .L_1111)
.L_1111:
        /*00cc*/ 	.word	0x00000000
        /*00d0*/ 	.short	0x0005
        /*00d2*/ 	.short	0x0014
        /*00d4*/ 	.byte	0x00, 0xf0, 0x11, 0x00


	//----- nvinfo : EIATTR_KPARAM_INFO
	.align		4
.L_1112:
        /*00d8*/ 	.byte	0x04, 0x17
        /*00da*/ 	.short	(.L_1114 - .L_1113)
.L_1113:
        /*00dc*/ 	.word	0x00000000
        /*00e0*/ 	.short	0x0004
        /*00e2*/ 	.short	0x0010
        /*00e4*/ 	.byte	0x00, 0xf0, 0x11, 0x00


	//----- nvinfo : EIATTR_KPARAM_INFO
	.align		4
.L_1114:
        /*00e8*/ 	.byte	0x04, 0x17
        /*00ea*/ 	.short	(.L_1116 - .L_1115)
.L_1115:
        /*00ec*/ 	.word	0x00000000
        /*00f0*/ 	.short	0x0003
        /*00f2*/ 	.short	0x000c
        /*00f4*/ 	.byte	0x00, 0xf0, 0x11, 0x00


	//----- nvinfo : EIATTR_KPARAM_INFO
	.align		4
.L_1116:
        /*00f8*/ 	.byte	0x04, 0x17
        /*00fa*/ 	.short	(.L_1118 - .L_1117)
.L_1117:
        /*00fc*/ 	.word	0x00000000
        /*0100*/ 	.short	0x0002
        /*0102*/ 	.short	0x0008
        /*0104*/ 	.byte	0x00, 0xf0, 0x11, 0x00


	//----- nvinfo : EIATTR_KPARAM_INFO
	.align		4
.L_1118:
        /*0108*/ 	.byte	0x04, 0x17
        /*010a*/ 	.short	(.L_1120 - .L_1119)
.L_1119:
        /*010c*/ 	.word	0x00000000
        /*0110*/ 	.short	0x0001
        /*0112*/ 	.short	0x0004
        /*0114*/ 	.byte	0x00, 0xf0, 0x11, 0x00


	//----- nvinfo : EIATTR_KPARAM_INFO
	.align		4
.L_1120:
        /*0118*/ 	.byte	0x04, 0x17
        /*011a*/ 	.short	(.L_1122 - .L_1121)
.L_1121:
        /*011c*/ 	.word	0x00000000
        /*0120*/ 	.short	0x0000
        /*0122*/ 	.short	0x0000
        /*0124*/ 	.byte	0x00, 0xf0, 0x11, 0x00


	//----- nvinfo : EIATTR_SPARSE_MMA_MASK
	.align		4
.L_1122:
        /*0128*/ 	.byte	0x03, 0x50
        /*012a*/ 	.short	0x0000


	//----- nvinfo : EIATTR_MAXREG_COUNT
	.align		4
        /*012c*/ 	.byte	0x03, 0x1b
        /*012e*/ 	.short	0x0040


	//----- nvinfo : EIATTR_NUM_BARRIERS
	.align		4
        /*0130*/ 	.byte	0x02, 0x4c
        /*0132*/ 	.byte	0x01
	.zero		1


	//----- nvinfo : EIATTR_EXTERNS
	.align		4
        /*0134*/ 	.byte	0x04, 0x0f
        /*0136*/ 	.short	(.L_1124 - .L_1123)


	//   ....[0]....
	.align		4
.L_1123:
        /*0138*/ 	.word	index@(vprintf)


	//----- nvinfo : EIATTR_MERCURY_ISA_VERSION
	.align		4
.L_1124:
        /*013c*/ 	.byte	0x03, 0x5f
        /*013e*/ 	.short	0x0101


	//----- nvinfo : EIATTR_VRC_CTA_INIT_COUNT
	.align		4
        /*0140*/ 	.byte	0x02, 0x4a
	.zero		1
	.zero		1


	//----- nvinfo : EIATTR_SYSCALL_OFFSETS
	.align		4
        /*0144*/ 	.byte	0x04, 0x46
        /*0146*/ 	.short	(.L_1126 - .L_1125)


	//   ....[0]....
.L_1125:
        /*0148*/ 	.word	0x00000a40


	//----- nvinfo : EIATTR_EXIT_INSTR_OFFSETS
	.align		4
.L_1126:
        /*014c*/ 	.byte	0x04, 0x1c
        /*014e*/ 	.short	(.L_1128 - .L_1127)


	//   ....[0]....
.L_1127:
        /*0150*/ 	.word	0x00002a60


	//   ....[1]....
        /*0154*/ 	.word	0x00002a80


	//----- nvinfo : EIATTR_MAX_THREADS
	.align		4
.L_1128:
        /*0158*/ 	.byte	0x04, 0x05
        /*015a*/ 	.short	(.L_1130 - .L_1129)
.L_1129:
        /*015c*/ 	.word	0x00000400
        /*0160*/ 	.word	0x00000001
        /*0164*/ 	.word	0x00000001


	//----- nvinfo : EIATTR_CRS_STACK_SIZE
	.align		4
.L_1130:
        /*0168*/ 	.byte	0x04, 0x1e
        /*016a*/ 	.short	(.L_1132 - .L_1131)
.L_1131:
        /*016c*/ 	.word	0x00000000


	//----- nvinfo : EIATTR_CBANK_PARAM_SIZE
	.align		4
.L_1132:
        /*0170*/ 	.byte	0x03, 0x19
        /*0172*/ 	.short	0x0060


	//----- nvinfo : EIATTR_PARAM_CBANK
	.align		4
        /*0174*/ 	.byte	0x04, 0x0a
        /*0176*/ 	.short	(.L_1134 - .L_1133)
	.align		4
.L_1133:
        /*0178*/ 	.word	index@(.nv.constant0._Z53userbuffers_fp16_sum_inplace_gpu_rr_rs_oop_atomic_fp8ILi4E13__nv_fp8_e4m3EviiiiiiiiiiPPviS1_PfS1_iim)
        /*017c*/ 	.short	0x0380
        /*017e*/ 	.short	0x0060


	//----- nvinfo : EIATTR_SW_WAR
	.align		4
.L_1134:
        /*0180*/ 	.byte	0x04, 0x36
        /*0182*/ 	.short	(.L_1136 - .L_1135)
.L_1135:
        /*0184*/ 	.word	0x00000008
.L_1136:


//--------------------- .nv.info._Z53userbuffers_fp16_sum_inplace_gpu_rr_rs_oop_atomic_fp8ILi2E13__nv_fp8_e4m3EviiiiiiiiiiPPviS1_PfS1_iim --------------------------
	.section	.nv.info._Z53userbuffers_fp16_sum_inplace_gpu_rr_rs_oop_atomic_fp8ILi2E13__nv_fp8_e4m3EviiiiiiiiiiPPviS1_PfS1_iim,"",@"SHT_CUDA_INFO"
	.sectionflags	@""
	.align	4


	//----- nvinfo : EIATTR_CUDA_API_VERSION
	.align		4
        /*0000*/ 	.byte	0x04, 0x37
        /*0002*/ 	.short	(.L_1138 - .L_1137)
.L_1137:
        /*0004*/ 	.word	0x00000082


	//----- nvinfo : EIATTR_KPARAM_INFO
	.align		4
.L_1138:
        /*0008*/ 	.byte	0x04, 0x17
        /*000a*/ 	.short	(.L_1140 - .L_1139)
.L_1139:
        /*000c*/ 	.word	0x00000000
        /*0010*/ 	.short	0x0011
        /*0012*/ 	.short	0x0058
        /*0014*/ 	.byte	0x00, 0xf0, 0x21, 0x00


	//----- nvinfo : EIATTR_KPARAM_INFO
	.align		4
.L_1140:
        /*0018*/ 	.byte	0x04, 0x17
        /*001a*/ 	.short	(.L_1142 - .L_1141)
.L_1141:
        /*001c*/ 	.word	0x00000000
        /*0020*/ 	.short	0x0010
        /*0022*/ 	.short	0x0054
        /*0024*/ 	.byte	0x00, 0xf0, 0x11, 0x00


	//----- nvinfo : EIATTR_KPARAM_INFO
	.align		4
.L_1142:
        /*0028*/ 	.byte	0x04, 0x17
        /*002a*/ 	.short	(.L_1144 - .L_1143)
.L_1143:
        /*002c*/ 	.word	0x00000000
        /*0030*/ 	.short	0x000f
        /*0032*/ 	.short	0x0050
        /*0034*/ 	.byte	0x00, 0xf0, 0x11, 0x00


	//----- nvinfo : EIATTR_KPARAM_INFO
	.align		4
.L_1144:
        /*0038*/ 	.byte	0x04, 0x17
        /*003a*/ 	.short	(.L_1146 - .L_1145)
.L_1145:
        /*003c*/ 	.word	0x00000000
        /*0040*/ 	.short	0x000e
        /*0042*/ 	.short	0x0048
        /*0044*/ 	.byte	0x00, 0xf5, 0x21, 0x00


	//----- nvinfo : EIATTR_KPARAM_INFO
	.align		4
.L_1146:
        /*0048*/ 	.byte	0x04, 0x17
        /*004a*/ 	.short	(.L_1148 - .L_1147)
.L_1147:
        /*004c*/ 	.word	0x00000000
        /*0050*/ 	.short	0x000d
        /*0052*/ 	.short	0x0040
        /*0054*/ 	.byte	0x00, 0xf5, 0x21, 0x00


	//----- nvinfo : EIATTR_KPARAM_INFO
	.align		4
.L_1148:
        /*0058*/ 	.byte	0x04, 0x17
        /*005a*/ 	.short	(.L_1150 - .L_1149)
.L_1149:
        /*005c*/ 	.word	0x00000000
        /*0060*/ 	.short	0x000c
        /*0062*/ 	.short	0x0038
        /*0064*/ 	.byte	0x00, 0xf5, 0x21, 0x00


	//----- nvinfo : EIATTR_KPARAM_INFO
	.align		4
.L_1150:
        /*0068*/ 	.byte	0x04, 0x17
        /*006a*/ 	.short	(.L_1152 - .L_1151)
.L_1151:
        /*006c*/ 	.word	0x00000000
        /*0070*/ 	.short	0x000b
        /*0072*/ 	.short	0x0030
        /*0074*/ 	.byte	0x00, 0xf0, 0x11, 0x00


	//----- nvinfo : EIATTR_KPARAM_INFO
	.align		4
.L_1152:
        /*0078*/ 	.byte	0x04, 0x17
        /*007a*/ 	.short	(.L_1154 - .L_1153)
.L_1153:
        /*007c*/ 	.word	0x00000000
        /*0080*/ 	.short	0x000a
        /*0082*/ 	.short	0x0028
        /*0084*/ 	.byte	0x00, 0xf5, 0x21, 0x00


	//----- nvinfo : EIATTR_KPARAM_INFO
	.align		4
.L_1154:
        /*0088*/ 	.byte	0x04, 0x17
        /*008a*/ 	.short	(.L_1156 - .L_1155)
.L_1155:
        /*008c*/ 	.word	0x00000000
        /*0090*/ 	.short	0x0009
        /*0092*/ 	.short	0x0024
        /*0094*/ 	.byte	0x00, 0xf0, 0x11, 0x00


	//----- nvinfo : EIATTR_KPARAM_INFO
	.align		4
.L_1156:
        /*0098*/ 	.byte	0x04, 0x17
        /*009a*/ 	.short	(.L_1158 - .L_1157)
.L_1157:
        /*009c*/ 	.word	0x00000000
        /*00a0*/ 	.short	0x0008
        /*00a2*/ 	.short	0x0020
        /*00a4*/ 	.byte	0x00, 0xf0, 0x11, 0x00


	//----- nvinfo : EIATTR_KPARAM_INFO
	.align		4
.L_1158:
        /*00a8*/ 	.byte	0x04, 0x17
        /*00aa*/ 	.short	(.L_1160 - .L_1159)
.L_1159:
        /*00ac*/ 	.word	0x00000000
        /*00b0*/ 	.short	0x0007
        /*00b2*/ 	.short	0x001c
        /*00b4*/ 	.byte	0x00, 0xf0, 0x11, 0x00


	//----- nvinfo : EIATTR_KPARAM_INFO
	.align		4
.L_1160:
        /*00b8*/ 	.byte	0x04, 0x17
        /*00ba*/ 	.short	(.L_1162 - .L_1161)
.L_1161:
        /*00bc*/ 	.word	0x00000000
        /*00c0*/ 	.short	0x0006
        /*00c2*/ 	.short	0x0018
        /*00c4*/ 	.byte	0x00, 0xf0, 0x11, 0x00


	//----- nvinfo : EIATTR_KPARAM_INFO
	.align		4
.L_1162:
        /*00c8*/ 	.byte	0x04, 0x17
        /*00ca*/ 	.short	(.L_1164 - .L_1163)
.L_1163:
        /*00cc*/ 	.word	0x00000000
        /*00d0*/ 	.short	0x0005
        /*00d2*/ 	.short	0x0014
        /*00d4*/ 	.byte	0x00, 0xf0, 0x11, 0x00


	//----- nvinfo : EIATTR_KPARAM_INFO
	.align		4
.L_1164:
        /*00d8*/ 	.byte	0x04, 0x17
        /*00da*/ 	.short	(.L_1166 - .L_1165)
.L_1165:
        /*00dc*/ 	.word	0x00000000
        /*00e0*/ 	.short	0x0004
        /*00e2*/ 	.short	0x0010
        /*00e4*/ 	.byte	0x00, 0xf0, 0x11, 0x00


	//----- nvinfo : EIATTR_KPARAM_INFO
	.align		4
.L_1166:
        /*00e8*/ 	.byte	0x04, 0x17
        /*00ea*/ 	.short	(.L_1168 - .L_1167)
.L_1167:
        /*00ec*/ 	.word	0x00000000
        /*00f0*/ 	.short	0x0003
        /*00f2*/ 	.short	0x000c
        /*00f4*/ 	.byte	0x00, 0xf0, 0x11, 0x00


	//----- nvinfo : EIATTR_KPARAM_INFO
	.align		4
.L_1168:
        /*00f8*/ 	.byte	0x04, 0x17
        /*00fa*/ 	.short	(.L_1170 - .L_1169)
.L_1169:
        /*00fc*/ 	.word	0x00000000
        /*0100*/ 	.short	0x0002
        /*0102*/ 	.short	0x0008
        /*0104*/ 	.byte	0x00, 0xf0, 0x11, 0x00


	//----- nvinfo : EIATTR_KPARAM_INFO
	.align		4
.L_1170:
        /*0108*/ 	.byte	0x04, 0x17
        /*010a*/ 	.short	(.L_1172 - .L_1171)
.L_1171:
        /*010c*/ 	.word	0x00000000
        /*0110*/ 	.short	0x0001
        /*0112*/ 	.short	0x0004
        /*0114*/ 	.byte	0x00, 0xf0, 0x11, 0x00


	//----- nvinfo : EIATTR_KPARAM_INFO
	.align		4
.L_1172:
        /*0118*/ 	.byte	0x04, 0x17
        /*011a*/ 	.short	(.L_1174 - .L_1173)
.L_1173:
        /*011c*/ 	.word	0x00000000
        /*0120*/ 	.short	0x0000
        /*0122*/ 	.short	0x0000
        /*0124*/ 	.byte	0x00, 0xf0, 0x11, 0x00


	//----- nvinfo : EIATTR_SPARSE_MMA_MASK
	.align		4
.L_1174:
        /*0128*/ 	.byte	0x03, 0x50
        /*012a*/ 	.short	0x0000


	//----- nvinfo : EIATTR_MAXREG_COUNT
	.align		4
        /*012c*/ 	.byte	0x03, 0x1b
        /*012e*/ 	.short	0x0040


	//----- nvinfo : EIATTR_NUM_BARRIERS
	.align		4
        /*0130*/ 	.byte	0x02, 0x4c
        /*0132*/ 	.byte	0x01
	.zero		1


	//----- nvinfo : EIATTR_EXTERNS
	.align		4
        /*0134*/ 	.byte	0x04, 0x0f
        /*0136*/ 	.short	(.L_1176 - .L_1175)


	//   ....[0]....
	.align		4
.L_1175:
        /*0138*/ 	.word	index@(vprintf)


	//----- nvinfo : EIATTR_MERCURY_ISA_VERSION
	.align		4
.L_1176:
        /*013c*/ 	.byte	0x03, 0x5f
        /*013e*/ 	.short	0x0101


	//----- nvinfo : EIATTR_VRC_CTA_INIT_COUNT
	.align		4
        /*0140*/ 	.byte	0x02, 0x4a
	.zero		1
	.zero		1


	//----- nvinfo : EIATTR_SYSCALL_OFFSETS
	.align		4
        /*0144*/ 	.byte	0x04, 0x46
        /*0146*/ 	.short	(.L_1178 - .L_1177)


	//   ....[0]....
.L_1177:
        /*0148*/ 	.word	0x00000a20


	//----- nvinfo : EIATTR_EXIT_INSTR_OFFSETS
	.align		4
.L_1178:
        /*014c*/ 	.byte	0x04, 0x1c
        /*014e*/ 	.short	(.L_1180 - .L_1179)


	//   ....[0]....
.L_1179:
        /*0150*/ 	.word	0x00001d90


	//   ....[1]....
        /*0154*/ 	.word	0x00001db0


	//----- nvinfo : EIATTR_MAX_THREADS
	.align		4
.L_1180:
        /*0158*/ 	.byte	0x04, 0x05
        /*015a*/ 	.short	(.L_1182 - .L_1181)
.L_1181:
        /*015c*/ 	.word	0x00000400
        /*0160*/ 	.word	0x00000001
        /*0164*/ 	.word	0x00000001


	//----- nvinfo : EIATTR_CRS_STACK_SIZE
	.align		4
.L_1182:
        /*0168*/ 	.byte	0x04, 0x1e
        /*016a*/ 	.short	(.L_1184 - .L_1183)
.L_1183:
        /*016c*/ 	.word	0x00000000


	//----- nvinfo : EIATTR_CBANK_PARAM_SIZE
	.align		4
.L_1184:
        /*0170*/ 	.byte	0x03, 0x19
        /*0172*/ 	.short	0x0060


	//----- nvinfo : EIATTR_PARAM_CBANK
	.align		4
        /*0174*/ 	.byte	0x04, 0x0a
        /*0176*/ 	.short	(.L_1186 - .L_1185)
	.align		4
.L_1185:
        /*0178*/ 	.word	index@(.nv.constant0._Z53userbuffers_fp16_sum_inplace_gpu_rr_rs_oop_atomic_fp8ILi2E13__nv_fp8_e4m3EviiiiiiiiiiPPviS1_PfS1_iim)
        /*017c*/ 	.short	0x0380
        /*017e*/ 	.short	0x0060


	//----- nvinfo : EIATTR_SW_WAR
	.align		4
.L_1186:
        /*0180*/ 	.byte	0x04, 0x36
        /*0182*/ 	.short	(.L_1188 - .L_1187)
.L_1187:
        /*0184*/ 	.word	0x00000008
.L_1188:


//--------------------- .nv.info._Z46userbuffers_fp16_sum_inplace_gpu_rr_rs_oop_fp8ILi32E13__nv_fp8_e4m3EviiiiiiiiiPPviS1_Pfm --------------------------
	.section	.nv.info._Z46userbuffers_fp16_sum_inplace_gpu_rr_rs_oop_fp8ILi32E13__nv_fp8_e4m3EviiiiiiiiiPPviS1_Pfm,"",@"SHT_CUDA_INFO"
	.sectionflags	@""
	.align	4


	//----- nvinfo : EIATTR_CUDA_API_VERSION
	.align		4
        /*0000*/ 	.byte	0x04, 0x37
        /*0002*/ 	.short	(.L_1190 - .L_1189)
.L_1189:
        /*0004*/ 	.word	0x00000082


	//----- nvinfo : EIATTR_KPARAM_INFO
	.align		4
.L_1190:
        /*0008*/ 	.byte	0x04, 0x17
        /*000a*/ 	.short	(.L_1192 - .L_1191)
.L_1191:
        /*000c*/ 	.word	0x00000000
        /*0010*/ 	.short	0x000d
        /*0012*/ 	.short	0x0048
        /*0014*/ 	.byte	0x00, 0xf0, 0x21, 0x00


	//----- nvinfo : EIATTR_KPARAM_INFO
	.align		4
.L_1192:
        /*0018*/ 	.byte	0x04, 0x17
        /*001a*/ 	.short	(.L_1194 - .L_1193)
.L_1193:
        /*001c*/ 	.word	0x00000000
        /*0020*/ 	.short	0x000c
        /*0022*/ 	.short	0x0040
        /*0024*/ 	.byte	0x00, 0xf5, 0x21, 0x00


	//----- nvinfo : EIATTR_KPARAM_INFO
	.align		4
.L_1194:
        /*0028*/ 	.byte	0x04, 0x17
        /*002a*/ 	.short	(.L_1196 - .L_1195)
.L_1195:
        /*002c*/ 	.word	0x00000000
        /*0030*/ 	.short	0x000b
        /*0032*/ 	.short	0x0038
        /*0034*/ 	.byte	0x00, 0xf5, 0x21, 0x00


	//----- nvinfo : EIATTR_KPARAM_INFO
	.align		4
.L_1196:
        /*0038*/ 	.byte	0x04, 0x17
        /*003a*/ 	.short	(.L_1198 - .L_1197)
.L_1197:
        /*003c*/ 	.word	0x00000000
        /*0040*/ 	.short	0x000a
        /*0042*/ 	.short	0x0030
        /*0044*/ 	.byte	0x00, 0xf0, 0x11, 0x00


	//----- nvinfo : EIATTR_KPARAM_INFO
	.align		4
.L_1198:
        /*0048*/ 	.byte	0x04, 0x17
        /*004a*/ 	.short	(.L_1200 - .L_1199)
.L_1199:
        /*004c*/ 	.word	0x00000000
        /*0050*/ 	.short	0x0009
        /*0052*/ 	.short	0x0028
        /*0054*/ 	.byte	0x00, 0xf5, 0x21, 0x00


	//----- nvinfo : EIATTR_KPARAM_INFO
	.align		4
.L_1200:
        /*0058*/ 	.byte	0x04, 0x17
        /*005a*/ 	.short	(.L_1202 - .L_1201)
.L_1201:
        /*005c*/ 	.word	0x00000000
        /*0060*/ 	.short	0x0008
        /*0062*/ 	.short	0x0020
        /*0064*/ 	.byte	0x00, 0xf0, 0x11, 0x00


	//----- nvinfo : EIATTR_KPARAM_INFO
	.align		4
.L_1202:
        /*0068*/ 	.byte	0x04, 0x17
        /*006a*/ 	.short	(.L_1204 - .L_1203)
.L_1203:
        /*006c*/ 	.word	0x00000000
        /*0070*/ 	.short	0x0007
        /*0072*/ 	.short	0x001c
        /*0074*/ 	.byte	0x00, 0xf0, 0x11, 0x00


	//----- nvinfo : EIATTR_KPARAM_INFO
	.align		4
.L_1204:
        /*0078*/ 	.byte	0x04, 0x17
        /*007a*/ 	.short	(.L_1206 - .L_1205)
.L_1205:
        /*007c*/ 	.word	0x00000000
        /*0080*/ 	.short	0x0006
        /*0082*/ 	.short	0x0018
        /*0084*/ 	.byte	0x00, 0xf0, 0x11, 0x00


	//----- nvinfo : EIATTR_KPARAM_INFO
	.align		4
.L_1206:
        /*0088*/ 	.byte	0x04, 0x17
        /*008a*/ 	.short	(.L_1208 - .L_1207)
.L_1207:
        /*008c*/ 	.word	0x00000000
        /*0090*/ 	.short	0x0005
        /*0092*/ 	.short	0x0014
        /*0094*/ 	.byte	0x00, 0xf0, 0x11, 0x00


	//----- nvinfo : EIATTR_KPARAM_INFO
	.align		4
.L_1208:
        /*0098*/ 	.byte	0x04, 0x17
        /*009a*/ 	.short	(.L_1210 - .L_1209)
.L_1209:
        /*009c*/ 	.word	0x00000000
        /*00a0*/ 	.short	0x0004
        /*00a2*/ 	.short	0x0010
        /*00a4*/ 	.byte	0x00, 0xf0, 0x11, 0x00


	//----- nvinfo : EIATTR_KPARAM_INFO
	.align		4
.L_1210:
        /*00a8*/ 	.byte	0x04, 0x17
        /*00aa*/ 	.short	(.L_1212 - .L_1211)
.L_1211:
        /*00ac*/ 	.word	0x00000000
        /*00b0*/ 	.short	0x0003
        /*00b2*/ 	.short	0x000c
        /*00b4*/ 	.byte	0x00, 0xf0, 0x11, 0x00


	//----- nvinfo : EIATTR_KPARAM_INFO
	.align		4
.L_1212:
        /*00b8*/ 	.byte	0x04, 0x17
        /*00ba*/ 	.short	(.L_1214 - .L_1213)
.L_1213:
        /*00bc*/ 	.word	0x00000000
        /*00c0*/ 	.short	0x0002
        /*00c2*/ 	.short	0x0008
        /*00c4*/ 	.byte	0x00, 0xf0, 0x11, 0x00


	//----- nvinfo : EIATTR_KPARAM_INFO
	.align		4
.L_1214:
        /*00c8*/ 	.byte	0x04, 0x17
        /*00ca*/ 	.short	(.L_1216 - .L_1215)
.L_1215:
        /*00cc*/ 	.word	0x00000000
        /*00d0*/ 	.short	0x0001
        /*00d2*/ 	.short	0x0004
        /*00d4*/ 	.byte	0x00, 0xf0, 0x11, 0x00


	//----- nvinfo : EIATTR_KPARAM_INFO
	.align		4
.L_1216:
        /*00d8*/ 	.byte	0x04, 0x17
        /*00da*/ 	.short	(.L_1218 - .L_1217)
.L_1217:
        /*00dc*/ 	.word	0x00000000
        /*00e0*/ 	.short	0x0000
        /*00e2*/ 	.short	0x0000
        /*00e4*/ 	.byte	0x00, 0xf0, 0x11, 0x00


	//----- nvinfo : EIATTR_SPARSE_MMA_MASK
	.align		4
.L_1218:
        /*00e8*/ 	.byte	0x03, 0x50
        /*00ea*/ 	.short	0x0000


	//----- nvinfo : EIATTR_MAXREG_COUNT
	.align		4
        /*00ec*/ 	.byte	0x03, 0x1b
        /*00ee*/ 	.short	0x0040


	//----- nvinfo : EIATTR_NUM_BARRIERS
	.align		4
        /*00f0*/ 	.byte	0x02, 0x4c
        /*00f2*/ 	.byte	0x01
	.zero		1


	//----- nvinfo : EIATTR_EXTERNS
	.align		4
        /*00f4*/ 	.byte	0x04, 0x0f
        /*00f6*/ 	.short	(.L_1220 - .L_1219)


	//   ....[0]....
	.align		4
.L_1219:
        /*00f8*/ 	.word	index@(vprintf)


	//----- nvinfo : EIATTR_ANNOTATIONS
	.align		4
.L_1220:
        /*00fc*/ 	.byte	0x04, 0x55
        /*00fe*/ 	.short	(.L_1222 - .L_1221)


	//   ....[0]....
.L_1221:
        /* <DEDUP_REMOVED lines=24> */
        /*0274*/ 	.byte	0x10, 0xa9, 0x00, 0x00


	//----- nvinfo : EIATTR_MERCURY_ISA_VERSION
	.align		4
.L_1222:
        /*0278*/ 	.byte	0x03, 0x5f
        /*027a*/ 	.short	0x0101


	//----- nvinfo : EIATTR_VRC_CTA_INIT_COUNT
	.align		4
        /*027c*/ 	.byte	0x02, 0x4a
	.zero		1
	.zero		1


	//----- nvinfo : EIATTR_SYSCALL_OFFSETS
	.align		4
        /*0280*/ 	.byte	0x04, 0x46
        /*0282*/ 	.short	(.L_1224 - .L_1223)


	//   ....[0]....
.L_1223:
        /*0284*/ 	.word	0x000004f0


	//----- nvinfo : EIATTR_EXIT_INSTR_OFFSETS
	.align		4
.L_1224:
        /*0288*/ 	.byte	0x04, 0x1c
        /*028a*/ 	.short	(.L_1226 - .L_1225)


	//   ....[0]....
.L_1225:
        /*028c*/ 	.word	0x0000a8f0


	//   ....[1]....
        /*0290*/ 	.word	0x0000a930


	//----- nvinfo : EIATTR_MAX_THREADS
	.align		4
.L_1226:
        /*0294*/ 	.byte	0x04, 0x05
        /*0296*/ 	.short	(.L_1228 - .L_1227)
.L_1227:
        /*0298*/ 	.word	0x00000400
        /*029c*/ 	.word	0x00000001
        /*02a0*/ 	.word	0x00000001


	//----- nvinfo : EIATTR_CRS_STACK_SIZE
	.align		4
.L_1228:
        /*02a4*/ 	.byte	0x04, 0x1e
        /*02a6*/ 	.short	(.L_1230 - .L_1229)
.L_1229:
        /*02a8*/ 	.word	0x00000000


	//----- nvinfo : EIATTR_CBANK_PARAM_SIZE
	.align		4
.L_1230:
        /*02ac*/ 	.byte	0x03, 0x19
        /*02ae*/ 	.short	0x0050


	//----- nvinfo : EIATTR_PARAM_CBANK
	.align		4
        /*02b0*/ 	.byte	0x04, 0x0a
        /*02b2*/ 	.short	(.L_1232 - .L_1231)
	.align		4
.L_1231:
        /*02b4*/ 	.word	index@(.nv.constant0._Z46userbuffers_fp16_sum_inplace_gpu_rr_rs_oop_fp8ILi32E13__nv_fp8_e4m3EviiiiiiiiiPPviS1_Pfm)
        /*02b8*/ 	.short	0x0380
        /*02ba*/ 	.short	0x0050


	//----- nvinfo : EIATTR_SW_WAR
	.align		4
.L_1232:
        /*02bc*/ 	.byte	0x04, 0x36
        /*02be*/ 	.short	(.L_1234 - .L_1233)
.L_1233:
        /*02c0*/ 	.word	0x00000008
.L_1234:


//--------------------- .nv.info._Z46userbuffers_fp16_sum_inplace_gpu_rr_rs_oop_fp8ILi16E13__nv_fp8_e4m3EviiiiiiiiiPPviS1_Pfm --------------------------
	.section	.nv.info._Z46userbuffers_fp16_sum_inplace_gpu_rr_rs_oop_fp8ILi16E13__nv_fp8_e4m3EviiiiiiiiiPPviS1_Pfm,"",@"SHT_CUDA_INFO"
	.sectionflags	@""
	.align	4


	//----- nvinfo : EIATTR_CUDA_API_VERSION
	.align		4
        /*0000*/ 	.byte	0x04, 0x37
        /*0002*/ 	.short	(.L_1236 - .L_1235)
.L_1235:
        /*0004*/ 	.word	0x00000082


	//----- nvinfo : EIATTR_KPARAM_INFO
	.align		4
.L_1236:
        /*0008*/ 	.byte	0x04, 0x17
        /*000a*/ 	.short	(.L_1238 - .L_1237)
.L_1237:
        /*000c*/ 	.word	0x00000000
        /*0010*/ 	.short	0x000d
        /*0012*/ 	.short	0x0048
        /*0014*/ 	.byte	0x00, 0xf0, 0x21, 0x00


	//----- nvinfo : EIATTR_KPARAM_INFO
	.align		4
.L_1238:
        /*0018*/ 	.byte	0x04, 0x17
        /*001a*/ 	.short	(.L_1240 - .L_1239)
.L_1239:
        /*001c*/ 	.word	0x00000000
        /*0020*/ 	.short	0x000c
        /*0022*/ 	.short	0x0040
        /*0024*/ 	.byte	0x00, 0xf5, 0x21, 0x00


	//----- nvinfo : EIATTR_KPARAM_INFO
	.align		4
.L_1240:
        /*0028*/ 	.byte	0x04, 0x17
        /*002a*/ 	.short	(.L_1242 - .L_1241)
.L_1241:
        /*002c*/ 	.word	0x00000000
        /*0030*/ 	.short	0x000b
        /*0032*/ 	.short	0x0038
        /*0034*/ 	.byte	0x00, 0xf5, 0x21, 0x00


	//----- nvinfo : EIATTR_KPARAM_INFO
	.align		4
.L_1242:
        /*0038*/ 	.byte	0x04, 0x17
        /*003a*/ 	.short	(.L_1244 - .L_1243)
.L_1243:
        /*003c*/ 	.word	0x00000000
        /*0040*/ 	.short	0x000a
        /*0042*/ 	.short	0x0030
        /*0044*/ 	.byte	0x00, 0xf0, 0x11, 0x00


	//----- nvinfo : EIATTR_KPARAM_INFO
	.align		4
.L_1244:
        /*0048*/ 	.byte	0x04, 0x17
        /*004a*/ 	.short	(.L_1246 - .L_1245)
.L_1245:
        /*004c*/ 	.word	0x00000000
        /*0050*/ 	.short	0x0009
        /*0052*/ 	.short	0x0028
        /*0054*/ 	.byte	0x00, 0xf5, 0x21, 0x00


	//----- nvinfo : EIATTR_KPARAM_INFO
	.align		4
.L_1246:
        /*0058*/ 	.byte	0x04, 0x17
        /*005a*/ 	.short	(.L_1248 - .L_1247)
.L_1247:
        /*005c*/ 	.word	0x00000000
        /*0060*/ 	.short	0x0008
        /*0062*/ 	.short	0x0020
        /*0064*/ 	.byte	0x00, 0xf0, 0x11, 0x00


	//----- nvinfo : EIATTR_KPARAM_INFO
	.align		4
.L_1248:
        /*0068*/ 	.byte	0x04, 0x17
        /*006a*/ 	.short	(.L_1250 - .L_1249)
.L_1249:
        /*006c*/ 	.word	0x00000000
        /*0070*/ 	.short	0x0007
        /*0072*/ 	.short	0x001c
        /*0074*/ 	.byte	0x00, 0xf0, 0x11, 0x00


	//----- nvinfo : EIATTR_KPARAM_INFO
	.align		4
.L_1250:
        /*0078*/ 	.byte	0x04, 0x17
        /*007a*/ 	.short	(.L_1252 - .L_1251)
.L_1251:
        /*007c*/ 	.word	0x00000000
        /*0080*/ 	.short	0x0006
        /*0082*/ 	.short	0x0018
        /*0084*/ 	.byte	0x00, 0xf0, 0x11, 0x00


	//----- nvinfo : EIATTR_KPARAM_INFO
	.align		4
.L_1252:
        /*0088*/ 	.byte	0x04, 0x17
        /*008a*/ 	.short	(.L_1254 - .L_1253)
.L_1253:
        /*008c*/ 	.word	0x00000000
        /*0090*/ 	.short	0x0005
        /*0092*/ 	.short	0x0014
        /*0094*/ 	.byte	0x00, 0xf0, 0x11, 0x00


	//----- nvinfo : EIATTR_KPARAM_INFO
	.align		4
.L_1254:
        /*0098*/ 	.byte	0x04, 0x17
        /*009a*/ 	.short	(.L_1256 - .L_1255)
.L_1255:
        /*009c*/ 	.word	0x00000000
        /*00a0*/ 	.short	0x0004
        /*00a2*/ 	.short	0x0010
        /*00a4*/ 	.byte	0x00, 0xf0, 0x11, 0x00


	//----- nvinfo : EIATTR_KPARAM_INFO
	.align		4
.L_1256:
        /*00a8*/ 	.byte	0x04, 0x17
        /*00aa*/ 	.short	(.L_1258 - .L_1257)
.L_1257:
        /*00ac*/ 	.word	0x00000000
        /*00b0*/ 	.short	0x0003
        /*00b2*/ 	.short	0x000c
        /*00b4*/ 	.byte	0x00, 0xf0, 0x11, 0x00


	//----- nvinfo : EIATTR_KPARAM_INFO
	.align		4
.L_1258:
        /*00b8*/ 	.byte	0x04, 0x17
        /*00ba*/ 	.short	(.L_1260 - .L_1259)
.L_1259:
        /*00bc*/ 	.word	0x00000000
        /*00c0*/ 	.short	0x0002
        /*00c2*/ 	.short	0x0008
        /*00c4*/ 	.byte	0x00, 0xf0, 0x11, 0x00


	//----- nvinfo : EIATTR_KPARAM_INFO
	.align		4
.L_1260:
        /*00c8*/ 	.byte	0x04, 0x17
        /*00ca*/ 	.short	(.L_1262 - .L_1261)
.L_1261:
        /*00cc*/ 	.word	0x00000000
        /*00d0*/ 	.short	0x0001
        /*00d2*/ 	.short	0x0004
        /*00d4*/ 	.byte	0x00, 0xf0, 0x11, 0x00


	//----- nvinfo : EIATTR_KPARAM_INFO
	.align		4
.L_1262:
        /*00d8*/ 	.byte	0x04, 0x17
        /*00da*/ 	.short	(.L_1264 - .L_1263)
.L_1263:
        /*00dc*/ 	.word	0x00000000
        /*00e0*/ 	.short	0x0000
        /*00e2*/ 	.short	0x0000
        /*00e4*/ 	.byte	0x00, 0xf0, 0x11, 0x00


	//----- nvinfo : EIATTR_SPARSE_MMA_MASK
	.align		4
.L_1264:
        /*00e8*/ 	.byte	0x03, 0x50
        /*00ea*/ 	.short	0x0000


	//----- nvinfo : EIATTR_MAXREG_COUNT
	.align		4
        /*00ec*/ 	.byte	0x03, 0x1b
        /*00ee*/ 	.short	0x0040


	//----- nvinfo : EIATTR_NUM_BARRIERS
	.align		4
        /*00f0*/ 	.byte	0x02, 0x4c
        /*00f2*/ 	.byte	0x01
	.zero		1


	//----- nvinfo : EIATTR_EXTERNS
	.align		4
        /*00f4*/ 	.byte	0x04, 0x0f
        /*00f6*/ 	.short	(.L_1266 - .L_1265)


	//   ....[0]....
	.align		4
.L_1265:
        /*00f8*/ 	.word	index@(vprintf)


	//----- nvinfo : EIATTR_ANNOTATIONS
	.align		4
.L_1266:
        /*00fc*/ 	.byte	0x04, 0x55
        /*00fe*/ 	.short	(.L_1268 - .L_1267)


	//   ....[0]....
.L_1267:
        /* <DEDUP_REMOVED lines=16> */


	//----- nvinfo : EIATTR_MERCURY_ISA_VERSION
	.align		4
.L_1268:
        /*01e8*/ 	.byte	0x03, 0x5f
        /*01ea*/ 	.short	0x0101


	//----- nvinfo : EIATTR_VRC_CTA_INIT_COUNT
	.align		4
        /*01ec*/ 	.byte	0x02, 0x4a
	.zero		1
	.zero		1


	//----- nvinfo : EIATTR_SYSCALL_OFFSETS
	.align		4
        /*01f0*/ 	.byte	0x04, 0x46
        /*01f2*/ 	.short	(.L_1270 - .L_1269)


	//   ....[0]....
.L_1269:
        /*01f4*/ 	.word	0x000004f0


	//----- nvinfo : EIATTR_EXIT_INSTR_OFFSETS
	.align		4
.L_1270:
        /*01f8*/ 	.byte	0x04, 0x1c
        /*01fa*/ 	.short	(.L_1272 - .L_1271)


	//   ....[0]....
.L_1271:
        /*01fc*/ 	.word	0x00005ac0


	//   ....[1]....
        /*0200*/ 	.word	0x00005b00


	//----- nvinfo : EIATTR_MAX_THREADS
	.align		4
.L_1272:
        /*0204*/ 	.byte	0x04, 0x05
        /*0206*/ 	.short	(.L_1274 - .L_1273)
.L_1273:
        /*0208*/ 	.word	0x00000400
        /*020c*/ 	.word	0x00000001
        /*0210*/ 	.word	0x00000001


	//----- nvinfo : EIATTR_CRS_STACK_SIZE
	.align		4
.L_1274:
        /*0214*/ 	.byte	0x04, 0x1e
        /*0216*/ 	.short	(.L_1276 - .L_1275)
.L_1275:
        /*0218*/ 	.word	0x00000000


	//----- nvinfo : EIATTR_CBANK_PARAM_SIZE
	.align		4
.L_1276:
        /*021c*/ 	.byte	0x03, 0x19
        /*021e*/ 	.short	0x0050


	//----- nvinfo : EIATTR_PARAM_CBANK
	.align		4
        /*0220*/ 	.byte	0x04, 0x0a
        /*0222*/ 	.short	(.L_1278 - .L_1277)
	.align		4
.L_1277:
        /*0224*/ 	.word	index@(.nv.constant0._Z46userbuffers_fp16_sum_inplace_gpu_rr_rs_oop_fp8ILi16E13__nv_fp8_e4m3EviiiiiiiiiPPviS1_Pfm)
        /*0228*/ 	.short	0x0380
        /*022a*/ 	.short	0x0050


	//----- nvinfo : EIATTR_SW_WAR
	.align		4
.L_1278:
        /*022c*/ 	.byte	0x04, 0x36
        /*022e*/ 	.short	(.L_1280 - .L_1279)
.L_1279:
        /*0230*/ 	.word	0x00000008
.L_1280:


//--------------------- .nv.info._Z46userbuffers_fp16_sum_inplace_gpu_rr_rs_oop_fp8ILi8E13__nv_fp8_e4m3EviiiiiiiiiPPviS1_Pfm --------------------------
	.section	.nv.info._Z46userbuffers_fp16_sum_inplace_gpu_rr_rs_oop_fp8ILi8E13__nv_fp8_e4m3EviiiiiiiiiPPviS1_Pfm,"",@"SHT_CUDA_INFO"
	.sectionflags	@""
	.align	4


	//----- nvinfo : EIATTR_CUDA_API_VERSION
	.align		4
        /*0000*/ 	.byte	0x04, 0x37
        /*0002*/ 	.short	(.L_1282 - .L_1281)
.L_1281:
        /*0004*/ 	.word	0x00000082


	//----- nvinfo : EIATTR_KPARAM_INFO
	.align		4
.L_1282:
        /*0008*/ 	.byte	0x04, 0x17
        /*000a*/ 	.short	(.L_1284 - .L_1283)
.L_1283:
        /*000c*/ 	.word	0x00000000
        /*0010*/ 	.short	0x000d
        /*0012*/ 	.short	0x0048
        /*0014*/ 	.byte	0x00, 0xf0, 0x21, 0x00


	//----- nvinfo : EIATTR_KPARAM_INFO
	.align		4
.L_1284:
        /*0018*/ 	.byte	0x04, 0x17
        /*001a*/ 	.short	(.L_1286 - .L_1285)
.L_1285:
        /*001c*/ 	.word	0x00000000
        /*0020*/ 	.short	0x000c
        /*0022*/ 	.short	0x0040
        /*0024*/ 	.byte	0x00, 0xf5, 0x21, 0x00


	//----- nvinfo : EIATTR_KPARAM_INFO
	.align		4
.L_1286:
        /*0028*/ 	.byte	0x04, 0x17
        /*002a*/ 	.short	(.L_1288 - .L_1287)
.L_1287:
        /*002c*/ 	.word	0x00000000
        /*0030*/ 	.short	0x000b
        /*0032*/ 	.short	0x0038
        /*0034*/ 	.byte	0x00, 0xf5, 0x21, 0x00


	//----- nvinfo : EIATTR_KPARAM_INFO
	.align		4
.L_1288:
        /*0038*/ 	.byte	0x04, 0x17
        /*003a*/ 	.short	(.L_1290 - .L_1289)
.L_1289:
        /*003c*/ 	.word	0x00000000
        /*0040*/ 	.short	0x000a
        /*0042*/ 	.short	0x0030
        /*0044*/ 	.byte	0x00, 0xf0, 0x11, 0x00


	//----- nvinfo : EIATTR_KPARAM_INFO
	.align		4
.L_1290:
        /*0048*/ 	.byte	0x04, 0x17
        /*004a*/ 	.short	(.L_1292 - .L_1291)
.L_1291:
        /*004c*/ 	.word	0x00000000
        /*0050*/ 	.short	0x0009
        /*0052*/ 	.short	0x0028
        /*0054*/ 	.byte	0x00, 0xf5, 0x21, 0x00


	//----- nvinfo : EIATTR_KPARAM_INFO
	.align		4
.L_1292:
        /*0058*/ 	.byte	0x04, 0x17
        /*005a*/ 	.short	(.L_1294 - .L_1293)
.L_1293:
        /*005c*/ 	.word	0x00000000
        /*0060*/ 	.short	0x0008
        /*0062*/ 	.short	0x0020
        /*0064*/ 	.byte	0x00, 0xf0, 0x11, 0x00


	//----- nvinfo : EIATTR_KPARAM_INFO
	.align		4
.L_1294:
        /*0068*/ 	.byte	0x04, 0x17
        /*006a*/ 	.short	(.L_1296 - .L_1295)
.L_1295:
        /*006c*/ 	.word	0x00000000
        /*0070*/ 	.short	0x0007
        /*0072*/ 	.short	0x001c
        /*0074*/ 	.byte	0x00, 0xf0, 0x11, 0x00


	//----- nvinfo : EIATTR_KPARAM_INFO
	.align		4
.L_1296:
        /*0078*/ 	.byte	0x04, 0x17
        /*007a*/ 	.short	(.L_1298 - .L_1297)
.L_1297:
        /*007c*/ 	.word	0x00000000
        /*0080*/ 	.short	0x0006
        /*0082*/ 	.short	0x0018
        /*0084*/ 	.byte	0x00, 0xf0, 0x11, 0x00


	//----- nvinfo : EIATTR_KPARAM_INFO
	.align		4
.L_1298:
        /*0088*/ 	.byte	0x04, 0x17
        /*008a*/ 	.short	(.L_1300 - .L_1299)
.L_1299:
        /*008c*/ 	.word	0x00000000
        /*0090*/ 	.short	0x0005
        /*0092*/ 	.short	0x0014
        /*0094*/ 	.byte	0x00, 0xf0, 0x11, 0x00


	//----- nvinfo : EIATTR_KPARAM_INFO
	.align		4
.L_1300:
        /*0098*/ 	.byte	0x04, 0x17
        /*009a*/ 	.short	(.L_1302 - .L_1301)
.L_1301:
        /*009c*/ 	.word	0x00000000
        /*00a0*/ 	.short	0x0004
        /*00a2*/ 	.short	0x0010
        /*00a4*/ 	.byte	0x00, 0xf0, 0x11, 0x00


	//----- nvinfo : EIATTR_KPARAM_INFO
	.align		4
.L_1302:
        /*00a8*/ 	.byte	0x04, 0x17
        /*00aa*/ 	.short	(.L_1304 - .L_1303)
.L_1303:
        /*00ac*/ 	.word	0x00000000
        /*00b0*/ 	.short	0x0003
        /*00b2*/ 	.short	0x000c
        /*00b4*/ 	.byte	0x00, 0xf0, 0x11, 0x00


	//----- nvinfo : EIATTR_KPARAM_INFO
	.align		4
.L_1304:
        /*00b8*/ 	.byte	0x04, 0x17
        /*00ba*/ 	.short	(.L_1306 - .L_1305)
.L_1305:
        /*00bc*/ 	.word	0x00000000
        /*00c0*/ 	.short	0x0002
        /*00c2*/ 	.short	0x0008
        /*00c4*/ 	.byte	0x00, 0xf0, 0x11, 0x00


	//----- nvinfo : EIATTR_KPARAM_INFO
	.align		4
.L_1306:
        /*00c8*/ 	.byte	0x04, 0x17
        /*00ca*/ 	.short	(.L_1308 - .L_1307)
.L_1307:
        /*00cc*/ 	.word	0x00000000
        /*00d0*/ 	.short	0x0001
        /*00d2*/ 	.short	0x0004
        /*00d4*/ 	.byte	0x00, 0xf0, 0x11, 0x00


	//----- nvinfo : EIATTR_KPARAM_INFO
	.align		4
.L_1308:
        /*00d8*/ 	.byte	0x04, 0x17
        /*00da*/ 	.short	(.L_1310 - .L_1309)
.L_1309:
        /*00dc*/ 	.word	0x00000000
        /*00e0*/ 	.short	0x0000
        /*00e2*/ 	.short	0x0000
        /*00e4*/ 	.byte	0x00, 0xf0, 0x11, 0x00


	//----- nvinfo : EIATTR_SPARSE_MMA_MASK
	.align		4
.L_1310:
        /*00e8*/ 	.byte	0x03, 0x50
        /*00ea*/ 	.short	0x0000


	//----- nvinfo : EIATTR_MAXREG_COUNT
	.align		4
        /*00ec*/ 	.byte	0x03, 0x1b
        /*00ee*/ 	.short	0x0040


	//----- nvinfo : EIATTR_NUM_BARRIERS
	.align		4
        /*00f0*/ 	.byte	0x02, 0x4c
        /*00f2*/ 	.byte	0x01
	.zero		1


	//----- nvinfo : EIATTR_EXTERNS
	.align		4
        /*00f4*/ 	.byte	0x04, 0x0f
        /*00f6*/ 	.short	(.L_1312 - .L_1311)


	//   ....[0]....
	.align		4
.L_1311:
        /*00f8*/ 	.word	index@(vprintf)


	//----- nvinfo : EIATTR_MERCURY_ISA_VERSION
	.align		4
.L_1312:
        /*00fc*/ 	.byte	0x03, 0x5f
        /*00fe*/ 	.short	0x0101


	//----- nvinfo : EIATTR_VRC_CTA_INIT_COUNT
	.align		4
        /*0100*/ 	.byte	0x02, 0x4a
	.zero		1
	.zero		1


	//----- nvinfo : EIATTR_SYSCALL_OFFSETS
	.align		4
        /*0104*/ 	.byte	0x04, 0x46
        /*0106*/ 	.short	(.L_1314 - .L_1313)


	//   ....[0]....
.L_1313:
        /*0108*/ 	.word	0x000004c0


	//----- nvinfo : EIATTR_EXIT_INSTR_OFFSETS
	.align		4
.L_1314:
        /*010c*/ 	.byte	0x04, 0x1c
        /*010e*/ 	.short	(.L_1316 - .L_1315)


	//   ....[0]....
.L_1315:
        /*0110*/ 	.word	0x00003270


	//   ....[1]....
        /*0114*/ 	.word	0x00003290


	//----- nvinfo : EIATTR_MAX_THREADS
	.align		4
.L_1316:
        /*0118*/ 	.byte	0x04, 0x05
        /*011a*/ 	.short	(.L_1318 - .L_1317)
.L_1317:
        /*011c*/ 	.word	0x00000400
        /*0120*/ 	.word	0x00000001
        /*0124*/ 	.word	0x00000001


	//----- nvinfo : EIATTR_CRS_STACK_SIZE
	.align		4
.L_1318:
        /*0128*/ 	.byte	0x04, 0x1e
        /*012a*/ 	.short	(.L_1320 - .L_1319)
.L_1319:
        /*012c*/ 	.word	0x00000000


	//----- nvinfo : EIATTR_CBANK_PARAM_SIZE
	.align		4
.L_1320:
        /*0130*/ 	.byte	0x03, 0x19
        /*0132*/ 	.short	0x0050


	//----- nvinfo : EIATTR_PARAM_CBANK
	.align		4
        /*0134*/ 	.byte	0x04, 0x0a
        /*0136*/ 	.short	(.L_1322 - .L_1321)
	.align		4
.L_1321:
        /*0138*/ 	.word	index@(.nv.constant0._Z46userbuffers_fp16_sum_inplace_gpu_rr_rs_oop_fp8ILi8E13__nv_fp8_e4m3EviiiiiiiiiPPviS1_Pfm)
        /*013c*/ 	.short	0x0380
        /*013e*/ 	.short	0x0050


	//----- nvinfo : EIATTR_SW_WAR
	.align		4
.L_1322:
        /*0140*/ 	.byte	0x04, 0x36
        /*0142*/ 	.short	(.L_1324 - .L_1323)
.L_1323:
        /*0144*/ 	.word	0x00000008
.L_1324:


//--------------------- .nv.info._Z46userbuffers_fp16_sum_inplace_gpu_rr_rs_oop_fp8ILi4E13__nv_fp8_e4m3EviiiiiiiiiPPviS1_Pfm --------------------------
	.section	.nv.info._Z46userbuffers_fp16_sum_inplace_gpu_rr_rs_oop_fp8ILi4E13__nv_fp8_e4m3EviiiiiiiiiPPviS1_Pfm,"",@"SHT_CUDA_INFO"
	.sectionflags	@""
	.align	4


	//----- nvinfo : EIATTR_CUDA_API_VERSION
	.align		4
        /*0000*/ 	.byte	0x04, 0x37
        /*0002*/ 	.short	(.L_1326 - .L_1325)
.L_1325:
        /*0004*/ 	.word	0x00000082


	//----- nvinfo : EIATTR_KPARAM_INFO
	.align		4
.L_1326:
        /*0008*/ 	.byte	0x04, 0x17
        /*000a*/ 	.short	(.L_1328 - .L_1327)
.L_1327:
        /*000c*/ 	.word	0x00000000
        /*0010*/ 	.short	0x000d
        /*0012*/ 	.short	0x0048
        /*0014*/ 	.byte	0x00, 0xf0, 0x21, 0x00


	//----- nvinfo : EIATTR_KPARAM_INFO
	.align		4
.L_1328:
        /*0018*/ 	.byte	0x04, 0x17
        /*001a*/ 	.short	(.L_1330 - .L_1329)
.L_1329:
        /*001c*/ 	.word	0x00000000
        /*0020*/ 	.short	0x000c
        /*0022*/ 	.short	0x0040
        /*0024*/ 	.byte	0x00, 0xf5, 0x21, 0x00


	//----- nvinfo : EIATTR_KPARAM_INFO
	.align		4
.L_1330:
        /*0028*/ 	.byte	0x04, 0x17
        /*002a*/ 	.short	(.L_1332 - .L_1331)
.L_1331:
        /*002c*/ 	.word	0x00000000
        /*0030*/ 	.short	0x000b
        /*0032*/ 	.short	0x0038
        /*0034*/ 	.byte	0x00, 0xf5, 0x21, 0x00


	//----- nvinfo : EIATTR_KPARAM_INFO
	.align		4
.L_1332:
        /*0038*/ 	.byte	0x04, 0x17
        /*003a*/ 	.short	(.L_1334 - .L_1333)
.L_1333:
        /*003c*/ 	.word	0x00000000
        /*0040*/ 	.short	0x000a
        /*0042*/ 	.short	0x0030
        /*0044*/ 	.byte	0x00, 0xf0, 0x11, 0x00


	//----- nvinfo : EIATTR_KPARAM_INFO
	.align		4
.L_1334:
        /*0048*/ 	.byte	0x04, 0x17
        /*004a*/ 	.short	(.L_1336 - .L_1335)
.L_1335:
        /*004c*/ 	.word	0x00000000
        /*0050*/ 	.short	0x0009
        /*0052*/ 	.short	0x0028
        /*0054*/ 	.byte	0x00, 0xf5, 0x21, 0x00


	//----- nvinfo : EIATTR_KPARAM_INFO
	.align		4
.L_1336:
        /*0058*/ 	.byte	0x04, 0x17
        /*005a*/ 	.short	(.L_1338 - .L_1337)
.L_1337:
        /*005c*/ 	.word	0x00000000
        /*0060*/ 	.short	0x0008
        /*0062*/ 	.short	0x0020
        /*0064*/ 	.byte	0x00, 0xf0, 0x11, 0x00


	//----- nvinfo : EIATTR_KPARAM_INFO
	.align		4
.L_1338:
        /*0068*/ 	.byte	0x04, 0x17
        /*006a*/ 	.short	(.L_1340 - .L_1339)
.L_1339:
        /*006c*/ 	.word	0x00000000
        /*0070*/ 	.short	0x0007
        /*0072*/ 	.short	0x001c
        /*0074*/ 	.byte	0x00, 0xf0, 0x11, 0x00


	//----- nvinfo : EIATTR_KPARAM_INFO
	.align		4
.L_1340:
        /*0078*/ 	.byte	0x04, 0x17
        /*007a*/ 	.short	(.L_1342 - .L_1341)
.L_1341:
        /*007c*/ 	.word	0x00000000
        /*0080*/ 	.short	0x0006
        /*0082*/ 	.short	0x0018
        /*0084*/ 	.byte	0x00, 0xf0, 0x11, 0x00


	//----- nvinfo : EIATTR_KPARAM_INFO
	.align		4
.L_1342:
        /*0088*/ 	.byte	0x04, 0x17
        /*008a*/ 	.short	(.L_1344 - .L_1343)
.L_1343:
        /*008c*/ 	.word	0x00000000
        /*0090*/ 	.short	0x0005
        /*0092*/ 	.short	0x0014
        /*0094*/ 	.byte	0x00, 0xf0, 0x11, 0x00


	//----- nvinfo : EIATTR_KPARAM_INFO
	.align		4
.L_1344:
        /*0098*/ 	.byte	0x04, 0x17
        /*009a*/ 	.short	(.L_1346 - .L_1345)
.L_1345:
        /*009c*/ 	.word	0x00000000
        /*00a0*/ 	.short	0x0004
        /*00a2*/ 	.short	0x0010
        /*00a4*/ 	.byte	0x00, 0xf0, 0x11, 0x00


	//----- nvinfo : EIATTR_KPARAM_INFO
	.align		4
.L_1346:
        /*00a8*/ 	.byte	0x04, 0x17
        /*00aa*/ 	.short	(.L_1348 - .L_1347)
.L_1347:
        /*00ac*/ 	.word	0x00000000
        /*00b0*/ 	.short	0x0003
        /*00b2*/ 	.short	0x000c
        /*00b4*/ 	.byte	0x00, 0xf0, 0x11, 0x00


	//----- nvinfo : EIATTR_KPARAM_INFO
	.align		4
.L_1348:
        /*00b8*/ 	.byte	0x04, 0x17
        /*00ba*/ 	.short	(.L_1350 - .L_1349)
.L_1349:
        /*00bc*/ 	.word	0x00000000
        /*00c0*/ 	.short	0x0002
        /*00c2*/ 	.short	0x0008
        /*00c4*/ 	.byte	0x00, 0xf0, 0x11, 0x00


	//----- nvinfo : EIATTR_KPARAM_INFO
	.align		4
.L_1350:
        /*00c8*/ 	.byte	0x04, 0x17
        /*00ca*/ 	.short	(.L_1352 - .L_1351)
.L_1351:
        /*00cc*/ 	.word	0x00000000
        /*00d0*/ 	.short	0x0001
        /*00d2*/ 	.short	0x0004
        /*00d4*/ 	.byte	0x00, 0xf0, 0x11, 0x00


	//----- nvinfo : EIATTR_KPARAM_INFO
	.align		4
.L_1352:
        /*00d8*/ 	.byte	0x04, 0x17
        /*00da*/ 	.short	(.L_1354 - .L_1353)
.L_1353:
        /*00dc*/ 	.word	0x00000000
        /*00e0*/ 	.short	0x0000
        /*00e2*/ 	.short	0x0000
        /*00e4*/ 	.byte	0x00, 0xf0, 0x11, 0x00


	//----- nvinfo : EIATTR_SPARSE_MMA_MASK
	.align		4
.L_1354:
        /*00e8*/ 	.byte	0x03, 0x50
        /*00ea*/ 	.short	0x0000


	//----- nvinfo : EIATTR_MAXREG_COUNT
	.align		4
        /*00ec*/ 	.byte	0x03, 0x1b
        /*00ee*/ 	.short	0x0040


	//----- nvinfo : EIATTR_NUM_BARRIERS
	.align		4
        /*00f0*/ 	.byte	0x02, 0x4c
        /*00f2*/ 	.byte	0x01
	.zero		1


	//----- nvinfo : EIATTR_EXTERNS
	.align		4
        /*00f4*/ 	.byte	0x04, 0x0f
        /*00f6*/ 	.short	(.L_1356 - .L_1355)


	//   ....[0]....
	.align		4
.L_1355:
        /*00f8*/ 	.word	index@(vprintf)


	//----- nvinfo : EIATTR_MERCURY_ISA_VERSION
	.align		4
.L_1356:
        /*00fc*/ 	.byte	0x03, 0x5f
        /*00fe*/ 	.short	0x0101


	//----- nvinfo : EIATTR_VRC_CTA_INIT_COUNT
	.align		4
        /*0100*/ 	.byte	0x02, 0x4a
	.zero		1
	.zero		1


	//----- nvinfo : EIATTR_SYSCALL_OFFSETS
	.align		4
        /*0104*/ 	.byte	0x04, 0x46
        /*0106*/ 	.short	(.L_1358 - .L_1357)


	//   ....[0]....
.L_1357:
        /*0108*/ 	.word	0x000004c0


	//----- nvinfo : EIATTR_EXIT_INSTR_OFFSETS
	.align		4
.L_1358:
        /*010c*/ 	.byte	0x04, 0x1c
        /*010e*/ 	.short	(.L_1360 - .L_1359)


	//   ....[0]....
.L_1359:
        /*0110*/ 	.word	0x00001f30


	//   ....[1]....
        /*0114*/ 	.word	0x00001f50


	//----- nvinfo : EIATTR_MAX_THREADS
	.align		4
.L_1360:
        /*0118*/ 	.byte	0x04, 0x05
        /*011a*/ 	.short	(.L_1362 - .L_1361)
.L_1361:
        /*011c*/ 	.word	0x00000400
        /*0120*/ 	.word	0x00000001
        /*0124*/ 	.word	0x00000001


	//----- nvinfo : EIATTR_CRS_STACK_SIZE
	.align		4
.L_1362:
        /*0128*/ 	.byte	0x04, 0x1e
        /*012a*/ 	.short	(.L_1364 - .L_1363)
.L_1363:
        /*012c*/ 	.word	0x00000000


	//----- nvinfo : EIATTR_CBANK_PARAM_SIZE
	.align		4
.L_1364:
        /*0130*/ 	.byte	0x03, 0x19
        /*0132*/ 	.short	0x0050


	//----- nvinfo : EIATTR_PARAM_CBANK
	.align		4
        /*0134*/ 	.byte	0x04, 0x0a
        /*0136*/ 	.short	(.L_1366 - .L_1365)
	.align		4
.L_1365:
        /*0138*/ 	.word	index@(.nv.constant0._Z46userbuffers_fp16_sum_inplace_gpu_rr_rs_oop_fp8ILi4E13__nv_fp8_e4m3EviiiiiiiiiPPviS1_Pfm)
        /*013c*/ 	.short	0x0380
        /*013e*/ 	.short	0x0050


	//----- nvinfo : EIATTR_SW_WAR
	.align		4
.L_1366:
        /*0140*/ 	.byte	0x04, 0x36
        /*0142*/ 	.short	(.L_1368 - .L_1367)
.L_1367:
        /*0144*/ 	.word	0x00000008
.L_1368:


//--------------------- .nv.info._Z46userbuffers_fp16_sum_inplace_gpu_rr_rs_oop_fp8ILi2E13__nv_fp8_e4m3EviiiiiiiiiPPviS1_Pfm --------------------------
	.section	.nv.info._Z46userbuffers_fp16_sum_inplace_gpu_rr_rs_oop_fp8ILi2E13__nv_fp8_e4m3EviiiiiiiiiPPviS1_Pfm,"",@"SHT_CUDA_INFO"
	.sectionflags	@""
	.align	4


	//----- nvinfo : EIATTR_CUDA_API_VERSION
	.align		4
        /*0000*/ 	.byte	0x04, 0x37
        /*0002*/ 	.short	(.L_1370 - .L_1369)
.L_1369:
        /*0004*/ 	.word	0x00000082


	//----- nvinfo : EIATTR_KPARAM_INFO
	.align		4
.L_1370:
        /*0008*/ 	.byte	0x04, 0x17
        /*000a*/ 	.short	(.L_1372 - .L_1371)
.L_1371:
        /*000c*/ 	.word	0x00000000
        /*0010*/ 	.short	0x000d
        /*0012*/ 	.short	0x0048
        /*0014*/ 	.byte	0x00, 0xf0, 0x21, 0x00


	//----- nvinfo : EIATTR_KPARAM_INFO
	.align		4
.L_1372:
        /*0018*/ 	.byte	0x04, 0x17
        /*001a*/ 	.short	(.L_1374 - .L_1373)
.L_1373:
        /*001c*/ 	.word	0x00000000
        /*0020*/ 	.short	0x000c
        /*0022*/ 	.short	0x0040
        /*0024*/ 	.byte	0x00, 0xf5, 0x21, 0x00


	//----- nvinfo : EIATTR_KPARAM_INFO
	.align		4
.L_1374:
        /*0028*/ 	.byte	0x04, 0x17
        /*002a*/ 	.short	(.L_1376 - .L_1375)
.L_1375:
        /*002c*/ 	.word	0x00000000
        /*0030*/ 	.short	0x000b
        /*0032*/ 	.short	0x0038
        /*0034*/ 	.byte	0x00, 0xf5, 0x21, 0x00


	//----- nvinfo : EIATTR_KPARAM_INFO
	.align		4
.L_1376:
        /*0038*/ 	.byte	0x04, 0x17
        /*003a*/ 	.short	(.L_1378 - .L_1377)
.L_1377:
        /*003c*/ 	.word	0x00000000
        /*0040*/ 	.short	0x000a
        /*0042*/ 	.short	0x0030
        /*0044*/ 	.byte	0x00, 0xf0, 0x11, 0x00


	//----- nvinfo : EIATTR_KPARAM_INFO
	.align		4
.L_1378:
        /*0048*/ 	.byte	0x04, 0x17
        /*004a*/ 	.short	(.L_1380 - .L_1379)
.L_1379:
        /*004c*/ 	.word	0x00000000
        /*0050*/ 	.short	0x0009
        /*0052*/ 	.short	0x0028
        /*0054*/ 	.byte	0x00, 0xf5, 0x21, 0x00


	//----- nvinfo : EIATTR_KPARAM_INFO
	.align		4
.L_1380:
        /*0058*/ 	.byte	0x04, 0x17
        /*005a*/ 	.short	(.L_1382 - .L_1381)
.L_1381:
        /*005c*/ 	.word	0x00000000
        /*0060*/ 	.short	0x0008
        /*0062*/ 	.short	0x0020
        /*0064*/ 	.byte	0x00, 0xf0, 0x11, 0x00


	//----- nvinfo : EIATTR_KPARAM_INFO
	.align		4
.L_1382:
        /*0068*/ 	.byte	0x04, 0x17
        /*006a*/ 	.short	(.L_1384 - .L_1383)
.L_1383:
        /*006c*/ 	.word	0x00000000
        /*0070*/ 	.short	0x0007
        /*0072*/ 	.short	0x001c
        /*0074*/ 	.byte	0x00, 0xf0, 0x11, 0x00


	//----- nvinfo : EIATTR_KPARAM_INFO
	.align		4
.L_1384:
        /*0078*/ 	.byte	0x04, 0x17
        /*007a*/ 	.short	(.L_1386 - .L_1385)
.L_1385:
        /*007c*/ 	.word	0x00000000
        /*0080*/ 	.short	0x0006
        /*0082*/ 	.short	0x0018
        /*0084*/ 	.byte	0x00, 0xf0, 0x11, 0x00


	//----- nvinfo : EIATTR_KPARAM_INFO
	.align		4
.L_1386:
        /*0088*/ 	.byte	0x04, 0x17
        /*008a*/ 	.short	(.L_1388 - .L_1387)
.L_1387:
        /*008c*/ 	.word	0x00000000
        /*0090*/ 	.short	0x0005
        /*0092*/ 	.short	0x0014
        /*0094*/ 	.byte	0x00, 0xf0, 0x11, 0x00


	//----- nvinfo : EIATTR_KPARAM_INFO
	.align		4
.L_1388:
        /*0098*/ 	.byte	0x04, 0x17
        /*009a*/ 	.short	(.L_1390 - .L_1389)
.L_1389:
        /*009c*/ 	.word	0x00000000
        /*00a0*/ 	.short	0x0004
        /*00a2*/ 	.short	0x0010
        /*00a4*/ 	.byte	0x00, 0xf0, 0x11, 0x00


	//----- nvinfo : EIATTR_KPARAM_INFO
	.align		4
.L_1390:
        /*00a8*/ 	.byte	0x04, 0x17
        /*00aa*/ 	.short	(.L_1392 - .L_1391)
.L_1391:
        /*00ac*/ 	.word	0x00000000
        /*00b0*/ 	.short	0x0003
        /*00b2*/ 	.short	0x000c
        /*00b4*/ 	.byte	0x00, 0xf0, 0x11, 0x00


	//----- nvinfo : EIATTR_KPARAM_INFO
	.align		4
.L_1392:
        /*00b8*/ 	.byte	0x04, 0x17
        /*00ba*/ 	.short	(.L_1394 - .L_1393)
.L_1393:
        /*00bc*/ 	.word	0x00000000
        /*00c0*/ 	.short	0x0002
        /*00c2*/ 	.short	0x0008
        /*00c4*/ 	.byte	0x00, 0xf0, 0x11, 0x00


	//----- nvinfo : EIATTR_KPARAM_INFO
	.align		4
.L_1394:
        /*00c8*/ 	.byte	0x04, 0x17
        /*00ca*/ 	.short	(.L_1396 - .L_1395)
.L_1395:
        /*00cc*/ 	.word	0x00000000
        /*00d0*/ 	.short	0x0001
        /*00d2*/ 	.short	0x0004
        /*00d4*/ 	.byte	0x00, 0xf0, 0x11, 0x00


	//----- nvinfo : EIATTR_KPARAM_INFO
	.align		4
.L_1396:
        /*00d8*/ 	.byte	0x04, 0x17
        /*00da*/ 	.short	(.L_1398 - .L_1397)
.L_1397:
        /*00dc*/ 	.word	0x00000000
        /*00e0*/ 	.short	0x0000
        /*00e2*/ 	.short	0x0000
        /*00e4*/ 	.byte	0x00, 0xf0, 0x11, 0x00


	//----- nvinfo : EIATTR_SPARSE_MMA_MASK
	.align		4
.L_1398:
        /*00e8*/ 	.byte	0x03, 0x50
        /*00ea*/ 	.short	0x0000


	//----- nvinfo : EIATTR_MAXREG_COUNT
	.align		4
        /*00ec*/ 	.byte	0x03, 0x1b
        /*00ee*/ 	.short	0x0040


	//----- nvinfo : EIATTR_NUM_BARRIERS
	.align		4
        /*00f0*/ 	.byte	0x02, 0x4c
        /*00f2*/ 	.byte	0x01
	.zero		1


	//----- nvinfo : EIATTR_EXTERNS
	.align		4
        /*00f4*/ 	.byte	0x04, 0x0f
        /*00f6*/ 	.short	(.L_1400 - .L_1399)


	//   ....[0]....
	.align		4
.L_1399:
        /*00f8*/ 	.word	index@(vprintf)


	//----- nvinfo : EIATTR_MERCURY_ISA_VERSION
	.align		4
.L_1400:
        /*00fc*/ 	.byte	0x03, 0x5f
        /*00fe*/ 	.short	0x0101


	//----- nvinfo : EIATTR_VRC_CTA_INIT_COUNT
	.align		4
        /*0100*/ 	.byte	0x02, 0x4a
	.zero		1
	.zero		1


	//----- nvinfo : EIATTR_SYSCALL_OFFSETS
	.align		4
        /*0104*/ 	.byte	0x04, 0x46
        /*0106*/ 	.short	(.L_1402 - .L_1401)


	//   ....[0]....
.L_1401:
        /*0108*/ 	.word	0x000004c0


	//----- nvinfo : EIATTR_EXIT_INSTR_OFFSETS
	.align		4
.L_1402:
        /*010c*/ 	.byte	0x04, 0x1c
        /*010e*/ 	.short	(.L_1404 - .L_1403)


	//   ....[0]....
.L_1403:
        /*0110*/ 	.word	0x00001590


	//   ....[1]....
        /*0114*/ 	.word	0x000015b0


	//----- nvinfo : EIATTR_MAX_THREADS
	.align		4
.L_1404:
        /*0118*/ 	.byte	0x04, 0x05
        /*011a*/ 	.short	(.L_1406 - .L_1405)
.L_1405:
        /*011c*/ 	.word	0x00000400
        /*0120*/ 	.word	0x00000001
        /*0124*/ 	.word	0x00000001


	//----- nvinfo : EIATTR_CRS_STACK_SIZE
	.align		4
.L_1406:
        /*0128*/ 	.byte	0x04, 0x1e
        /*012a*/ 	.short	(.L_1408 - .L_1407)
.L_1407:
        /*012c*/ 	.word	0x00000000


	//----- nvinfo : EIATTR_CBANK_PARAM_SIZE
	.align		4
.L_1408:
        /*0130*/ 	.byte	0x03, 0x19
        /*0132*/ 	.short	0x0050


	//----- nvinfo : EIATTR_PARAM_CBANK
	.align		4
        /*0134*/ 	.byte	0x04, 0x0a
        /*0136*/ 	.short	(.L_1410 - .L_1409)
	.align		4
.L_1409:
        /*0138*/ 	.word	index@(.nv.constant0._Z46userbuffers_fp16_sum_inplace_gpu_rr_rs_oop_fp8ILi2E13__nv_fp8_e4m3EviiiiiiiiiPPviS1_Pfm)
        /*013c*/ 	.short	0x0380
        /*013e*/ 	.short	0x0050


	//----- nvinfo : EIATTR_SW_WAR
	.align		4
.L_1410:
        /*0140*/ 	.byte	0x04, 0x36
        /*0142*/ 	.short	(.L_1412 - .L_1411)
.L_1411:
        /*0144*/ 	.word	0x00000008
.L_1412:


//--------------------- .nv.info._Z46userbuffers_fp16_sum_inplace_gpu_rr_rs_oop_fp8ILi32E13__nv_fp8_e5m2EviiiiiiiiiPPviS1_Pfm --------------------------
	.section	.nv.info._Z46userbuffers_fp16_sum_inplace_gpu_rr_rs_oop_fp8ILi32E13__nv_fp8_e5m2EviiiiiiiiiPPviS1_Pfm,"",@"SHT_CUDA_INFO"
	.sectionflags	@""
	.align	4


	//----- nvinfo : EIATTR_CUDA_API_VERSION
	.align		4
        /*0000*/ 	.byte	0x04, 0x37
        /*0002*/ 	.short	(.L_1414 - .L_1413)
.L_1413:
        /*0004*/ 	.word	0x00000082


	//----- nvinfo : EIATTR_KPARAM_INFO
	.align		4
.L_1414:
        /*0008*/ 	.byte	0x04, 0x17
        /*000a*/ 	.short	(.L_1416 - .L_1415)
.L_1415:
        /*000c*/ 	.word	0x00000000
        /*0010*/ 	.short	0x000d
        /*0012*/ 	.short	0x0048
        /*0014*/ 	.byte	0x00, 0xf0, 0x21, 0x00


	//----- nvinfo : EIATTR_KPARAM_INFO
	.align		4
.L_1416:
        /*0018*/ 	.byte	0x04, 0x17
        /*001a*/ 	.short	(.L_1418 - .L_1417)
.L_1417:
        /*001c*/ 	.word	0x00000000
        /*0020*/ 	.short	0x000c
        /*0022*/ 	.short	0x0040
        /*0024*/ 	.byte	0x00, 0xf5, 0x21, 0x00


	//----- nvinfo : EIATTR_KPARAM_INFO
	.align		4
.L_1418:
        /*0028*/ 	.byte	0x04, 0x17
        /*002a*/ 	.short	(.L_1420 - .L_1419)
.L_1419:
        /*002c*/ 	.word	0x00000000
        /*0030*/ 	.short	0x000b
        /*0032*/ 	.short	0x0038
        /*0034*/ 	.byte	0x00, 0xf5, 0x21, 0x00


	//----- nvinfo : EIATTR_KPARAM_INFO
	.align		4
.L_1420:
        /*0038*/ 	.byte	0x04, 0x17
        /*003a*/ 	.short	(.L_1422 - .L_1421)
.L_1421:
        /*003c*/ 	.word	0x00000000
        /*0040*/ 	.short	0x000a
        /*0042*/ 	.short	0x0030
        /*0044*/ 	.byte	0x00, 0xf0, 0x11, 0x00


	//----- nvinfo : EIATTR_KPARAM_INFO
	.align		4
.L_1422:
        /*0048*/ 	.byte	0x04, 0x17
        /*004a*/ 	.short	(.L_1424 - .L_1423)
.L_1423:
        /*004c*/ 	.word	0x00000000
        /*0050*/ 	.short	0x0009
        /*0052*/ 	.short	0x0028
        /*0054*/ 	.byte	0x00, 0xf5, 0x21, 0x00


	//----- nvinfo : EIATTR_KPARAM_INFO
	.align		4
.L_1424:
        /*0058*/ 	.byte	0x04, 0x17
        /*005a*/ 	.short	(.L_1426 - .L_1425)
.L_1425:
        /*005c*/ 	.word	0x00000000
        /*0060*/ 	.short	0x0008
        /*0062*/ 	.short	0x0020
        /*0064*/ 	.byte	0x00, 0xf0, 0x11, 0x00


	//----- nvinfo : EIATTR_KPARAM_INFO
	.align		4
.L_1426:
        /*0068*/ 	.byte	0x04, 0x17
        /*006a*/ 	.short	(.L_1428 - .L_1427)
.L_1427:
        /*006c*/ 	.word	0x00000000
        /*0070*/ 	.short	0x0007
        /*0072*/ 	.short	0x001c
        /*0074*/ 	.byte	0x00, 0xf0, 0x11, 0x00


	//----- nvinfo : EIATTR_KPARAM_INFO
	.align		4
.L_1428:
        /*0078*/ 	.byte	0x04, 0x17
        /*007a*/ 	.short	(.L_1430 - .L_1429)
.L_1429:
        /*007c*/ 	.word	0x00000000
        /*0080*/ 	.short	0x0006
        /*0082*/ 	.short	0x0018
        /*0084*/ 	.byte	0x00, 0xf0, 0x11, 0x00


	//----- nvinfo : EIATTR_KPARAM_INFO
	.align		4
.L_1430:
        /*0088*/ 	.byte	0x04, 0x17
        /*008a*/ 	.short	(.L_1432 - .L_1431)
.L_1431:
        /*008c*/ 	.word	0x00000000
        /*0090*/ 	.short	0x0005
        /*0092*/ 	.short	0x0014
        /*0094*/ 	.byte	0x00, 0xf0, 0x11, 0x00


	//----- nvinfo : EIATTR_KPARAM_INFO
	.align		4
.L_1432:
        /*0098*/ 	.byte	0x04, 0x17
        /*009a*/ 	.short	(.L_1434 - .L_1433)
.L_1433:
        /*009c*/ 	.word	0x00000000
        /*00a0*/ 	.short	0x0004
        /*00a2*/ 	.short	0x0010
        /*00a4*/ 	.byte	0x00, 0xf0, 0x11, 0x00


	//----- nvinfo : EIATTR_KPARAM_INFO
	.align		4
.L_1434:
        /*00a8*/ 	.byte	0x04, 0x17
        /*00aa*/ 	.short	(.L_1436 - .L_1435)
.L_1435:
        /*00ac*/ 	.word	0x00000000
        /*00b0*/ 	.short	0x0003
        /*00b2*/ 	.short	0x000c
        /*00b4*/ 	.byte	0x00, 0xf0, 0x11, 0x00


	//----- nvinfo : EIATTR_KPARAM_INFO
	.align		4
.L_1436:
        /*00b8*/ 	.byte	0x04, 0x17
        /*00ba*/ 	.short	(.L_1438 - .L_1437)
.L_1437:
        /*00bc*/ 	.word	0x00000000
        /*00c0*/ 	.short	0x0002
        /*00c2*/ 	.short	0x0008
        /*00c4*/ 	.byte	0x00, 0xf0, 0x11, 0x00


	//----- nvinfo : EIATTR_KPARAM_INFO
	.align		4
.L_1438:
        /*00c8*/ 	.byte	0x04, 0x17
        /*00ca*/ 	.short	(.L_1440 - .L_1439)
.L_1439:
        /*00cc*/ 	.word	0x00000000
        /*00d0*/ 	.short	0x0001
        /*00d2*/ 	.short	0x0004
        /*00d4*/ 	.byte	0x00, 0xf0, 0x11, 0x00


	//----- nvinfo : EIATTR_KPARAM_INFO
	.align		4
.L_1440:
        /*00d8*/ 	.byte	0x04, 0x17
        /*00da*/ 	.short	(.L_1442 - .L_1441)
.L_1441:
        /*00dc*/ 	.word	0x00000000
        /*00e0*/ 	.short	0x0000
        /*00e2*/ 	.short	0x0000
        /*00e4*/ 	.byte	0x00, 0xf0, 0x11, 0x00


	//----- nvinfo : EIATTR_SPARSE_MMA_MASK
	.align		4
.L_1442:
        /*00e8*/ 	.byte	0x03, 0x50
        /*00ea*/ 	.short	0x0000


	//----- nvinfo : EIATTR_MAXREG_COUNT
	.align		4
        /*00ec*/ 	.byte	0x03, 0x1b
        /*00ee*/ 	.short	0x0040


	//----- nvinfo : EIATTR_NUM_BARRIERS
	.align		4
        /*00f0*/ 	.byte	0x02, 0x4c
        /*00f2*/ 	.byte	0x01
	.zero		1


	//----- nvinfo : EIATTR_EXTERNS
	.align		4
        /*00f4*/ 	.byte	0x04, 0x0f
        /*00f6*/ 	.short	(.L_1444 - .L_1443)


	//   ....[0]....
	.align		4
.L_1443:
        /*00f8*/ 	.word	index@(vprintf)


	//----- nvinfo : EIATTR_ANNOTATIONS
	.align		4
.L_1444:
        /*00fc*/ 	.byte	0x04, 0x55
        /*00fe*/ 	.short	(.L_1446 - .L_1445)


	//   ....[0]....
.L_1445:
        /* <DEDUP_REMOVED lines=25> */


	//----- nvinfo : EIATTR_MERCURY_ISA_VERSION
	.align		4
.L_1446:
        /*0278*/ 	.byte	0x03, 0x5f
        /*027a*/ 	.short	0x0101


	//----- nvinfo : EIATTR_VRC_CTA_INIT_COUNT
	.align		4
        /*027c*/ 	.byte	0x02, 0x4a
	.zero		1
	.zero		1


	//----- nvinfo : EIATTR_SYSCALL_OFFSETS
	.align		4
        /*0280*/ 	.byte	0x04, 0x46
        /*0282*/ 	.short	(.L_1448 - .L_1447)


	//   ....[0]....
.L_1447:
        /*0284*/ 	.word	0x000004f0


	//----- nvinfo : EIATTR_EXIT_INSTR_OFFSETS
	.align		4
.L_1448:
        /*0288*/ 	.byte	0x04, 0x1c
        /*028a*/ 	.short	(.L_1450 - .L_1449)


	//   ....[0]....
.L_1449:
        /*028c*/ 	.word	0x0000a8f0


	//   ....[1]....
        /*0290*/ 	.word	0x0000a930


	//----- nvinfo : EIATTR_MAX_THREADS
	.align		4
.L_1450:
        /*0294*/ 	.byte	0x04, 0x05
        /*0296*/ 	.short	(.L_1452 - .L_1451)
.L_1451:
        /*0298*/ 	.word	0x00000400
        /*029c*/ 	.word	0x00000001
        /*02a0*/ 	.word	0x00000001


	//----- nvinfo : EIATTR_CRS_STACK_SIZE
	.align		4
.L_1452:
        /*02a4*/ 	.byte	0x04, 0x1e
        /*02a6*/ 	.short	(.L_1454 - .L_1453)
.L_1453:
        /*02a8*/ 	.word	0x00000000


	//----- nvinfo : EIATTR_CBANK_PARAM_SIZE
	.align		4
.L_1454:
        /*02ac*/ 	.byte	0x03, 0x19
        /*02ae*/ 	.short	0x0050


	//----- nvinfo : EIATTR_PARAM_CBANK
	.align		4
        /*02b0*/ 	.byte	0x04, 0x0a
        /*02b2*/ 	.short	(.L_1456 - .L_1455)
	.align		4
.L_1455:
        /*02b4*/ 	.word	index@(.nv.constant0._Z46userbuffers_fp16_sum_inplace_gpu_rr_rs_oop_fp8ILi32E13__nv_fp8_e5m2EviiiiiiiiiPPviS1_Pfm)
        /*02b8*/ 	.short	0x0380
        /*02ba*/ 	.short	0x0050


	//----- nvinfo : EIATTR_SW_WAR
	.align		4
.L_1456:
        /*02bc*/ 	.byte	0x04, 0x36
        /*02be*/ 	.short	(.L_1458 - .L_1457)
.L_1457:
        /*02c0*/ 	.word	0x00000008
.L_1458:


//--------------------- .nv.info._Z46userbuffers_fp16_sum_inplace_gpu_rr_rs_oop_fp8ILi16E13__nv_fp8_e5m2EviiiiiiiiiPPviS1_Pfm --------------------------
	.section	.nv.info._Z46userbuffers_fp16_sum_inplace_gpu_rr_rs_oop_fp8ILi16E13__nv_fp8_e5m2EviiiiiiiiiPPviS1_Pfm,"",@"SHT_CUDA_INFO"
	.sectionflags	@""
	.align	4


	//----- nvinfo : EIATTR_CUDA_API_VERSION
	.align		4
        /*0000*/ 	.byte	0x04, 0x37
        /*0002*/ 	.short	(.L_1460 - .L_1459)
.L_1459:
        /*0004*/ 	.word	0x00000082


	//----- nvinfo : EIATTR_KPARAM_INFO
	.align		4
.L_1460:
        /*0008*/ 	.byte	0x04, 0x17
        /*000a*/ 	.short	(.L_1462 - .L_1461)
.L_1461:
        /*000c*/ 	.word	0x00000000
        /*0010*/ 	.short	0x000d
        /*0012*/ 	.short	0x0048
        /*0014*/ 	.byte	0x00, 0xf0, 0x21, 0x00


	//----- nvinfo : EIATTR_KPARAM_INFO
	.align		4
.L_1462:
        /*0018*/ 	.byte	0x04, 0x17
        /*001a*/ 	.short	(.L_1464 - .L_1463)
.L_1463:
        /*001c*/ 	.word	0x00000000
        /*0020*/ 	.short	0x000c
        /*0022*/ 	.short	0x0040
        /*0024*/ 	.byte	0x00, 0xf5, 0x21, 0x00


	//----- nvinfo : EIATTR_KPARAM_INFO
	.align		4
.L_1464:
        /*0028*/ 	.byte	0x04, 0x17
        /*002a*/ 	.short	(.L_1466 - .L_1465)
.L_1465:
        /*002c*/ 	.word	0x00000000
        /*0030*/ 	.short	0x000b
        /*0032*/ 	.short	0x0038
        /*0034*/ 	.byte	0x00, 0xf5, 0x21, 0x00


	//----- nvinfo : EIATTR_KPARAM_INFO
	.align		4
.L_1466:
        /*0038*/ 	.byte	0x04, 0x17
        /*003a*/ 	.short	(.L_1468 - .L_1467)
.L_1467:
        /*003c*/ 	.word	0x00000000
        /*0040*/ 	.short	0x000a
        /*0042*/ 	.short	0x0030
        /*0044*/ 	.byte	0x00, 0xf0, 0x11, 0x00


	//----- nvinfo : EIATTR_KPARAM_INFO
	.align		4
.L_1468:
        /*0048*/ 	.byte	0x04, 0x17
        /*004a*/ 	.short	(.L_1470 - .L_1469)
.L_1469:
        /*004c*/ 	.word	0x00000000
        /*0050*/ 	.short	0x0009
        /*0052*/ 	.short	0x0028
        /*0054*/ 	.byte	0x00, 0xf5, 0x21, 0x00


	//----- nvinfo : EIATTR_KPARAM_INFO
	.align		4
.L_1470:
        /*0058*/ 	.byte	0x04, 0x17
        /*005a*/ 	.short	(.L_1472 - .L_1471)
.L_1471:
        /*005c*/ 	.word	0x00000000
        /*0060*/ 	.short	0x0008
        /*0062*/ 	.short	0x0020
        /*0064*/ 	.byte	0x00, 0xf0, 0x11, 0x00


	//----- nvinfo : EIATTR_KPARAM_INFO
	.align		4
.L_1472:
        /*0068*/ 	.byte	0x04, 0x17
        /*006a*/ 	.short	(.L_1474 - .L_1473)
.L_1473:
        /*006c*/ 	.word	0x00000000
        /*0070*/ 	.short	0x0007
        /*0072*/ 	.short	0x001c
        /*0074*/ 	.byte	0x00, 0xf0, 0x11, 0x00


	//----- nvinfo : EIATTR_KPARAM_INFO
	.align		4
.L_1474:
        /*0078*/ 	.byte	0x04, 0x17
        /*007a*/ 	.short	(.L_1476 - .L_1475)
.L_1475:
        /*007c*/ 	.word	0x00000000
        /*0080*/ 	.short	0x0006
        /*0082*/ 	.short	0x0018
        /*0084*/ 	.byte	0x00, 0xf0, 0x11, 0x00


	//----- nvinfo : EIATTR_KPARAM_INFO
	.align		4
.L_1476:
        /*0088*/ 	.byte	0x04, 0x17
        /*008a*/ 	.short	(.L_1478 - .L_1477)
.L_1477:
        /*008c*/ 	.word	0x00000000
        /*0090*/ 	.short	0x0005
        /*0092*/ 	.short	0x0014
        /*0094*/ 	.byte	0x00, 0xf0, 0x11, 0x00


	//----- nvinfo : EIATTR_KPARAM_INFO
	.align		4
.L_1478:
        /*0098*/ 	.byte	0x04, 0x17
        /*009a*/ 	.short	(.L_1480 - .L_1479)
.L_1479:
        /*009c*/ 	.word	0x00000000
        /*00a0*/ 	.short	0x0004
        /*00a2*/ 	.short	0x0010
        /*00a4*/ 	.byte	0x00, 0xf0, 0x11, 0x00


	//----- nvinfo : EIATTR_KPARAM_INFO
	.align		4
.L_1480:
        /*00a8*/ 	.byte	0x04, 0x17
        /*00aa*/ 	.short	(.L_1482 - .L_1481)
.L_1481:
        /*00ac*/ 	.word	0x00000000
        /*00b0*/ 	.short	0x0003
        /*00b2*/ 	.short	0x000c
        /*00b4*/ 	.byte	0x00, 0xf0, 0x11, 0x00


	//----- nvinfo : EIATTR_KPARAM_INFO
	.align		4
.L_1482:
        /*00b8*/ 	.byte	0x04, 0x17
        /*00ba*/ 	.short	(.L_1484 - .L_1483)
.L_1483:
        /*00bc*/ 	.word	0x00000000
        /*00c0*/ 	.short	0x0002
        /*00c2*/ 	.short	0x0008
        /*00c4*/ 	.byte	0x00, 0xf0, 0x11, 0x00


	//----- nvinfo : EIATTR_KPARAM_INFO
	.align		4
.L_1484:
        /*00c8*/ 	.byte	0x04, 0x17
        /*00ca*/ 	.short	(.L_1486 - .L_1485)
.L_1485:
        /*00cc*/ 	.word	0x00000000
        /*00d0*/ 	.short	0x0001
        /*00d2*/ 	.short	0x0004
        /*00d4*/ 	.byte	0x00, 0xf0, 0x11, 0x00


	//----- nvinfo : EIATTR_KPARAM_INFO
	.align		4
.L_1486:
        /*00d8*/ 	.byte	0x04, 0x17
        /*00da*/ 	.short	(.L_1488 - .L_1487)
.L_1487:
        /*00dc*/ 	.word	0x00000000
        /*00e0*/ 	.short	0x0000
        /*00e2*/ 	.short	0x0000
        /*00e4*/ 	.byte	0x00, 0xf0, 0x11, 0x00


	//----- nvinfo : EIATTR_SPARSE_MMA_MASK
	.align		4
.L_1488:
        /*00e8*/ 	.byte	0x03, 0x50
        /*00ea*/ 	.short	0x0000


	//----- nvinfo : EIATTR_MAXREG_COUNT
	.align		4
        /*00ec*/ 	.byte	0x03, 0x1b
        /*00ee*/ 	.short	0x0040


	//----- nvinfo : EIATTR_NUM_BARRIERS
	.align		4
        /*00f0*/ 	.byte	0x02, 0x4c
        /*00f2*/ 	.byte	0x01
	.zero		1


	//----- nvinfo : EIATTR_EXTERNS
	.align		4
        /*00f4*/ 	.byte	0x04, 0x0f
        /*00f6*/ 	.short	(.L_1490 - .L_1489)


	//   ....[0]....
	.align		4
.L_1489:
        /*00f8*/ 	.word	index@(vprintf)


	//----- nvinfo : EIATTR_ANNOTATIONS
	.align		4
.L_1490:
        /*00fc*/ 	.byte	0x04, 0x55
        /*00fe*/ 	.short	(.L_1492 - .L_1491)


	//   ....[0]....
.L_1491:
        /* <DEDUP_REMOVED lines=16> */


	//----- nvinfo : EIATTR_MERCURY_ISA_VERSION
	.align		4
.L_1492:
        /*01e8*/ 	.byte	0x03, 0x5f
        /*01ea*/ 	.short	0x0101


	//----- nvinfo : EIATTR_VRC_CTA_INIT_COUNT
	.align		4
        /*01ec*/ 	.byte	0x02, 0x4a
	.zero		1
	.zero		1


	//----- nvinfo : EIATTR_SYSCALL_OFFSETS
	.align		4
        /*01f0*/ 	.byte	0x04, 0x46
        /*01f2*/ 	.short	(.L_1494 - .L_1493)


	//   ....[0]....
.L_1493:
        /*01f4*/ 	.word	0x000004f0


	//----- nvinfo : EIATTR_EXIT_INSTR_OFFSETS
	.align		4
.L_1494:
        /*01f8*/ 	.byte	0x04, 0x1c
        /*01fa*/ 	.short	(.L_1496 - .L_1495)


	//   ....[0]....
.L_1495:
        /*01fc*/ 	.word	0x00005ac0


	//   ....[1]....
        /*0200*/ 	.word	0x00005b00


	//----- nvinfo : EIATTR_MAX_THREADS
	.align		4
.L_1496:
        /*0204*/ 	.byte	0x04, 0x05
        /*0206*/ 	.short	(.L_1498 - .L_1497)
.L_1497:
        /*0208*/ 	.word	0x00000400
        /*020c*/ 	.word	0x00000001
        /*0210*/ 	.word	0x00000001


	//----- nvinfo : EIATTR_CRS_STACK_SIZE
	.align		4
.L_1498:
        /*0214*/ 	.byte	0x04, 0x1e
        /*0216*/ 	.short	(.L_1500 - .L_1499)
.L_1499:
        /*0218*/ 	.word	0x00000000


	//----- nvinfo : EIATTR_CBANK_PARAM_SIZE
	.align		4
.L_1500:
        /*021c*/ 	.byte	0x03, 0x19
        /*021e*/ 	.short	0x0050


	//----- nvinfo : EIATTR_PARAM_CBANK
	.align		4
        /*0220*/ 	.byte	0x04, 0x0a
        /*0222*/ 	.short	(.L_1502 - .L_1501)
	.align		4
.L_1501:
        /*0224*/ 	.word	index@(.nv.constant0._Z46userbuffers_fp16_sum_inplace_gpu_rr_rs_oop_fp8ILi16E13__nv_fp8_e5m2EviiiiiiiiiPPviS1_Pfm)
        /*0228*/ 	.short	0x0380
        /*022a*/ 	.short	0x0050


	//----- nvinfo : EIATTR_SW_WAR
	.align		4
.L_1502:
        /*022c*/ 	.byte	0x04, 0x36
        /*022e*/ 	.short	(.L_1504 - .L_1503)
.L_1503:
        /*0230*/ 	.word	0x00000008
.L_1504:


//--------------------- .nv.info._Z46userbuffers_fp16_sum_inplace_gpu_rr_rs_oop_fp8ILi8E13__nv_fp8_e5m2EviiiiiiiiiPPviS1_Pfm --------------------------
	.section	.nv.info._Z46userbuffers_fp16_sum_inplace_gpu_rr_rs_oop_fp8ILi8E13__nv_fp8_e5m2EviiiiiiiiiPPviS1_Pfm,"",@"SHT_CUDA_INFO"
	.sectionflags	@""
	.align	4


	//----- nvinfo : EIATTR_CUDA_API_VERSION
	.align		4
        /*0000*/ 	.byte	0x04, 0x37
        /*0002*/ 	.short	(.L_1506 - .L_1505)
.L_1505:
        /*0004*/ 	.word	0x00000082


	//----- nvinfo : EIATTR_KPARAM_INFO
	.align		4
.L_1506:
        /*0008*/ 	.byte	0x04, 0x17
        /*000a*/ 	.short	(.L_1508 - .L_1507)
.L_1507:
        /*000c*/ 	.word	0x00000000
        /*0010*/ 	.short	0x000d
        /*0012*/ 	.short	0x0048
        /*0014*/ 	.byte	0x00, 0xf0, 0x21, 0x00


	//----- nvinfo : EIATTR_KPARAM_INFO
	.align		4
.L_1508:
        /*0018*/ 	.byte	0x04, 0x17
        /*001a*/ 	.short	(.L_1510 - .L_1509)
.L_1509:
        /*001c*/ 	.word	0x00000000
        /*0020*/ 	.short	0x000c
        /*0022*/ 	.short	0x0040
        /*0024*/ 	.byte	0x00, 0xf5, 0x21, 0x00


	//----- nvinfo : EIATTR_KPARAM_INFO
	.align		4
.L_1510:
        /*0028*/ 	.byte	0x04, 0x17
        /*002a*/ 	.short	(.L_1512 - .L_1511)
.L_1511:
        /*002c*/ 	.word	0x00000000
        /*0030*/ 	.short	0x000b
        /*0032*/ 	.short	0x0038
        /*0034*/ 	.byte	0x00, 0xf5, 0x21, 0x00


	//----- nvinfo : EIATTR_KPARAM_INFO
	.align		4
.L_1512:
        /*0038*/ 	.byte	0x04, 0x17
        /*003a*/ 	.short	(.L_1514 - .L_1513)
.L_1513:
        /*003c*/ 	.word	0x00000000
        /*0040*/ 	.short	0x000a
        /*0042*/ 	.short	0x0030
        /*0044*/ 	.byte	0x00, 0xf0, 0x11, 0x00


	//----- nvinfo : EIATTR_KPARAM_INFO
	.align		4
.L_1514:
        /*0048*/ 	.byte	0x04, 0x17
        /*004a*/ 	.short	(.L_1516 - .L_1515)
.L_1515:
        /*004c*/ 	.word	0x00000000
        /*0050*/ 	.short	0x0009
        /*0052*/ 	.short	0x0028
        /*0054*/ 	.byte	0x00, 0xf5, 0x21, 0x00


	//----- nvinfo : EIATTR_KPARAM_INFO
	.align		4
.L_1516:
        /*0058*/ 	.byte	0x04, 0x17
        /*005a*/ 	.short	(.L_1518 - .L_1517)
.L_1517:
        /*005c*/ 	.word	0x00000000
        /*0060*/ 	.short	0x0008
        /*0062*/ 	.short	0x0020
        /*0064*/ 	.byte	0x00, 0xf0, 0x11, 0x00


	//----- nvinfo : EIATTR_KPARAM_INFO
	.align		4
.L_1518:
        /*0068*/ 	.byte	0x04, 0x17
        /*006a*/ 	.short	(.L_1520 - .L_1519)
.L_1519:
        /*006c*/ 	.word	0x00000000
        /*0070*/ 	.short	0x0007
        /*0072*/ 	.short	0x001c
        /*0074*/ 	.byte	0x00, 0xf0, 0x11, 0x00


	//----- nvinfo : EIATTR_KPARAM_INFO
	.align		4
.L_1520:
        /*0078*/ 	.byte	0x04, 0x17
        /*007a*/ 	.short	(.L_1522 - .L_1521)
.L_1521:
        /*007c*/ 	.word	0x00000000
        /*0080*/ 	.short	0x0006
        /*0082*/ 	.short	0x0018
        /*0084*/ 	.byte	0x00, 0xf0, 0x11, 0x00


	//----- nvinfo : EIATTR_KPARAM_INFO
	.align		4
.L_1522:
        /*0088*/ 	.byte	0x04, 0x17
        /*008a*/ 	.short	(.L_1524 - .L_1523)
.L_1523:
        /*008c*/ 	.word	0x00000000
        /*0090*/ 	.short	0x0005
        /*0092*/ 	.short	0x0014
        /*0094*/ 	.byte	0x00, 0xf0, 0x11, 0x00


	//----- nvinfo : EIATTR_KPARAM_INFO
	.align		4
.L_1524:
        /*0098*/ 	.byte	0x04, 0x17
        /*009a*/ 	.short	(.L_1526 - .L_1525)
.L_1525:
        /*009c*/ 	.word	0x00000000
        /*00a0*/ 	.short	0x0004
        /*00a2*/ 	.short	0x0010
        /*00a4*/ 	.byte	0x00, 0xf0, 0x11, 0x00


	//----- nvinfo : EIATTR_KPARAM_INFO
	.align		4
.L_1526:
        /*00a8*/ 	.byte	0x04, 0x17
        /*00aa*/ 	.short	(.L_1528 - .L_1527)
.L_1527:
        /*00ac*/ 	.word	0x00000000
        /*00b0*/ 	.short	0x0003
        /*00b2*/ 	.short	0x000c
        /*00b4*/ 	.byte	0x00, 0xf0, 0x11, 0x00


	//----- nvinfo : EIATTR_KPARAM_INFO
	.align		4
.L_1528:
        /*00b8*/ 	.byte	0x04, 0x17
        /*00ba*/ 	.short	(.L_1530 - .L_1529)
.L_1529:
        /*00bc*/ 	.word	0x00000000
        /*00c0*/ 	.short	0x0002
        /*00c2*/ 	.short	0x0008
        /*00c4*/ 	.byte	0x00, 0xf0, 0x11, 0x00


	//----- nvinfo : EIATTR_KPARAM_INFO
	.align		4
.L_1530:
        /*00c8*/ 	.byte	0x04, 0x17
        /*00ca*/ 	.short	(.L_1532 - .L_1531)
.L_1531:
        /*00cc*/ 	.word	0x00000000
        /*00d0*/ 	.short	0x0001
        /*00d2*/ 	.short	0x0004
        /*00d4*/ 	.byte	0x00, 0xf0, 0x11, 0x00


	//----- nvinfo : EIATTR_KPARAM_INFO
	.align		4
.L_1532:
        /*00d8*/ 	.byte	0x04, 0x17
        /*00da*/ 	.short	(.L_1534 - .L_1533)
.L_1533:
        /*00dc*/ 	.word	0x00000000
        /*00e0*/ 	.short	0x0000
        /*00e2*/ 	.short	0x0000
        /*00e4*/ 	.byte	0x00, 0xf0, 0x11, 0x00


	//----- nvinfo : EIATTR_SPARSE_MMA_MASK
	.align		4
.L_1534:
        /*00e8*/ 	.byte	0x03, 0x50
        /*00ea*/ 	.short	0x0000


	//----- nvinfo : EIATTR_MAXREG_COUNT
	.align		4
        /*00ec*/ 	.byte	0x03, 0x1b
        /*00ee*/ 	.short	0x0040


	//----- nvinfo : EIATTR_NUM_BARRIERS
	.align		4
        /*00f0*/ 	.byte	0x02, 0x4c
        /*00f2*/ 	.byte	0x01
	.zero		1


	//----- nvinfo : EIATTR_EXTERNS
	.align		4
        /*00f4*/ 	.byte	0x04, 0x0f
        /*00f6*/ 	.short	(.L_1536 - .L_1535)


	//   ....[0]....
	.align		4
.L_1535:
        /*00f8*/ 	.word	index@(vprintf)


	//----- nvinfo : EIATTR_MERCURY_ISA_VERSION
	.align		4
.L_1536:
        /*00fc*/ 	.byte	0x03, 0x5f
        /*00fe*/ 	.short	0x0101


	//----- nvinfo : EIATTR_VRC_CTA_INIT_COUNT
	.align		4
        /*0100*/ 	.byte	0x02, 0x4a
	.zero		1
	.zero		1


	//----- nvinfo : EIATTR_SYSCALL_OFFSETS
	.align		4
        /*0104*/ 	.byte	0x04, 0x46
        /*0106*/ 	.short	(.L_1538 - .L_1537)


	//   ....[0]....
.L_1537:
        /*0108*/ 	.word	0x000004c0


	//----- nvinfo : EIATTR_EXIT_INSTR_OFFSETS
	.align		4
.L_1538:
        /*010c*/ 	.byte	0x04, 0x1c
        /*010e*/ 	.short	(.L_1540 - .L_1539)


	//   ....[0]....
.L_1539:
        /*0110*/ 	.word	0x00003270


	//   ....[1]....
        /*0114*/ 	.word	0x00003290


	//----- nvinfo : EIATTR_MAX_THREADS
	.align		4
.L_1540:
        /*0118*/ 	.byte	0x04, 0x05
        /*011a*/ 	.short	(.L_1542 - .L_1541)
.L_1541:
        /*011c*/ 	.word	0x00000400
        /*0120*/ 	.word	0x00000001
        /*0124*/ 	.word	0x00000001


	//----- nvinfo : EIATTR_CRS_STACK_SIZE
	.align		4
.L_1542:
        /*0128*/ 	.byte	0x04, 0x1e
        /*012a*/ 	.short	(.L_1544 - .L_1543)
.L_1543:
        /*012c*/ 	.word	0x00000000


	//----- nvinfo : EIATTR_CBANK_PARAM_SIZE
	.align		4
.L_1544:
        /*0130*/ 	.byte	0x03, 0x19
        /*0132*/ 	.short	0x0050


	//----- nvinfo : EIATTR_PARAM_CBANK
	.align		4
        /*0134*/ 	.byte	0x04, 0x0a
        /*0136*/ 	.short	(.L_1546 - .L_1545)
	.align		4
.L_1545:
        /*0138*/ 	.word	index@(.nv.constant0._Z46userbuffers_fp16_sum_inplace_gpu_rr_rs_oop_fp8ILi8E13__nv_fp8_e5m2EviiiiiiiiiPPviS1_Pfm)
        /*013c*/ 	.short	0x0380
        /*013e*/ 	.short	0x0050


	//----- nvinfo : EIATTR_SW_WAR
	.align		4
.L_1546:
        /*0140*/ 	.byte	0x04, 0x36
        /*0142*/ 	.short	(.L_1548 - .L_1547)
.L_1547:
        /*0144*/ 	.word	0x00000008
.L_1548:


//--------------------- .nv.info._Z46userbuffers_fp16_sum_inplace_gpu_rr_rs_oop_fp8ILi4E13__nv_fp8_e5m2EviiiiiiiiiPPviS1_Pfm --------------------------
	.section	.nv.info._Z46userbuffers_fp16_sum_inplace_gpu_rr_rs_oop_fp8ILi4E13__nv_fp8_e5m2EviiiiiiiiiPPviS1_Pfm,"",@"SHT_CUDA_INFO"
	.sectionflags	@""
	.align	4


	//----- nvinfo : EIATTR_CUDA_API_VERSION
	.align		4
        /*0000*/ 	.byte	0x04, 0x37
        /*0002*/ 	.short	(.L_1550 - .L_1549)
.L_1549:
        /*0004*/ 	.word	0x00000082


	//----- nvinfo : EIATTR_KPARAM_INFO
	.align		4
.L_1550:
        /*0008*/ 	.byte	0x04, 0x17
        /*000a*/ 	.short	(.L_1552 - .L_1551)
.L_1551:
        /*000c*/ 	.word	0x00000000
        /*0010*/ 	.short	0x000d
        /*0012*/ 	.short	0x0048
        /*0014*/ 	.byte	0x00, 0xf0, 0x21, 0x00


	//----- nvinfo : EIATTR_KPARAM_INFO
	.align		4
.L_1552:
        /*0018*/ 	.byte	0x04, 0x17
        /*001a*/ 	.short	(.L_1554 - .L_1553)
.L_1553:
        /*001c*/ 	.word	0x00000000
        /*0020*/ 	.short	0x000c
        /*0022*/ 	.short	0x0040
        /*0024*/ 	.byte	0x00, 0xf5, 0x21, 0x00


	//----- nvinfo : EIATTR_KPARAM_INFO
	.align		4
.L_1554:
        /*0028*/ 	.byte	0x04, 0x17
        /*002a*/ 	.short	(.L_1556 - .L_1555)
.L_1555:
        /*002c*/ 	.word	0x00000000
        /*0030*/ 	.short	0x000b
        /*0032*/ 	.short	0x0038
        /*0034*/ 	.byte	0x00, 0xf5, 0x21, 0x00


	//----- nvinfo : EIATTR_KPARAM_INFO
	.align		4
.L_1556:
        /*0038*/ 	.byte	0x04, 0x17
        /*003a*/ 	.short	(.L_1558 - .L_1557)
.L_1557:
        /*003c*/ 	.word	0x00000000
        /*0040*/ 	.short	0x000a
        /*0042*/ 	.short	0x0030
        /*0044*/ 	.byte	0x00, 0xf0, 0x11, 0x00


	//----- nvinfo : EIATTR_KPARAM_INFO
	.align		4
.L_1558:
        /*0048*/ 	.byte	0x04, 0x17
        /*004a*/ 	.short	(.L_1560 - .L_1559)
.L_1559:
        /*004c*/ 	.word	0x00000000
        /*0050*/ 	.short	0x0009
        /*0052*/ 	.short	0x0028
        /*0054*/ 	.byte	0x00, 0xf5, 0x21, 0x00


	//----- nvinfo : EIATTR_KPARAM_INFO
	.align		4
.L_1560:
        /*0058*/ 	.byte	0x04, 0x17
        /*005a*/ 	.short	(.L_1562 - .L_1561)
.L_1561:
        /*005c*/ 	.word	0x00000000
        /*0060*/ 	.short	0x0008
        /*0062*/ 	.short	0x0020
        /*0064*/ 	.byte	0x00, 0xf0, 0x11, 0x00


	//----- nvinfo : EIATTR_KPARAM_INFO
	.align		4
.L_1562:
        /*0068*/ 	.byte	0x04, 0x17
        /*006a*/ 	.short	(.L_1564 - .L_1563)
.L_1563:
        /*006c*/ 	.word	0x00000000
        /*0070*/ 	.short	0x0007
        /*0072*/ 	.short	0x001c
        /*0074*/ 	.byte	0x00, 0xf0, 0x11, 0x00


	//----- nvinfo : EIATTR_KPARAM_INFO
	.align		4
.L_1564:
        /*0078*/ 	.byte	0x04, 0x17
        /*007a*/ 	.short	(.L_1566 - .L_1565)
.L_1565:
        /*007c*/ 	.word	0x00000000
        /*0080*/ 	.short	0x0006
        /*0082*/ 	.short	0x0018
        /*0084*/ 	.byte	0x00, 0xf0, 0x11, 0x00


	//----- nvinfo : EIATTR_KPARAM_INFO
	.align		4
.L_1566:
        /*0088*/ 	.byte	0x04, 0x17
        /*008a*/ 	.short	(.L_1568 - .L_1567)
.L_1567:
        /*008c*/ 	.word	0x00000000
        /*0090*/ 	.short	0x0005
        /*0092*/ 	.short	0x0014
        /*0094*/ 	.byte	0x00, 0xf0, 0x11, 0x00


	//----- nvinfo : EIATTR_KPARAM_INFO
	.align		4
.L_1568:
        /*0098*/ 	.byte	0x04, 0x17
        /*009a*/ 	.short	(.L_1570 - .L_1569)
.L_1569:
        /*009c*/ 	.word	0x00000000
        /*00a0*/ 	.short	0x0004
        /*00a2*/ 	.short	0x0010
        /*00a4*/ 	.byte	0x00, 0xf0, 0x11, 0x00


	//----- nvinfo : EIATTR_KPARAM_INFO
	.align		4
.L_1570:
        /*00a8*/ 	.byte	0x04, 0x17
        /*00aa*/ 	.short	(.L_1572 - .L_1571)
.L_1571:
        /*00ac*/ 	.word	0x00000000
        /*00b0*/ 	.short	0x0003
        /*00b2*/ 	.short	0x000c
        /*00b4*/ 	.byte	0x00, 0xf0, 0x11, 0x00


	//----- nvinfo : EIATTR_KPARAM_INFO
	.align		4
.L_1572:
        /*00b8*/ 	.byte	0x04, 0x17
        /*00ba*/ 	.short	(.L_1574 - .L_1573)
.L_1573:
        /*00bc*/ 	.word	0x00000000
        /*00c0*/ 	.short	0x0002
        /*00c2*/ 	.short	0x0008
        /*00c4*/ 	.byte	0x00, 0xf0, 0x11, 0x00


	//----- nvinfo : EIATTR_KPARAM_INFO
	.align		4
.L_1574:
        /*00c8*/ 	.byte	0x04, 0x17
        /*00ca*/ 	.short	(.L_1576 - .L_1575)
.L_1575:
        /*00cc*/ 	.word	0x00000000
        /*00d0*/ 	.short	0x0001
        /*00d2*/ 	.short	0x0004
        /*00d4*/ 	.byte	0x00, 0xf0, 0x11, 0x00


	//----- nvinfo : EIATTR_KPARAM_INFO
	.align		4
.L_1576:
        /*00d8*/ 	.byte	0x04, 0x17
        /*00da*/ 	.short	(.L_1578 - .L_1577)
.L_1577:
        /*00dc*/ 	.word	0x00000000
        /*00e0*/ 	.short	0x0000
        /*00e2*/ 	.short	0x0000
        /*00e4*/ 	.byte	0x00, 0xf0, 0x11, 0x00


	//----- nvinfo : EIATTR_SPARSE_MMA_MASK
	.align		4
.L_1578:
        /*00e8*/ 	.byte	0x03, 0x50
        /*00ea*/ 	.short	0x0000


	//----- nvinfo : EIATTR_MAXREG_COUNT
	.align		4
        /*00ec*/ 	.byte	0x03, 0x1b
        /*00ee*/ 	.short	0x0040


	//----- nvinfo : EIATTR_NUM_BARRIERS
	.align		4
        /*00f0*/ 	.byte	0x02, 0x4c
        /*00f2*/ 	.byte	0x01
	.zero		1


	//----- nvinfo : EIATTR_EXTERNS
	.align		4
        /*00f4*/ 	.byte	0x04, 0x0f
        /*00f6*/ 	.short	(.L_1580 - .L_1579)


	//   ....[0]....
	.align		4
.L_1579:
        /*00f8*/ 	.word	index@(vprintf)


	//----- nvinfo : EIATTR_MERCURY_ISA_VERSION
	.align		4
.L_1580:
        /*00fc*/ 	.byte	0x03, 0x5f
        /*00fe*/ 	.short	0x0101


	//----- nvinfo : EIATTR_VRC_CTA_INIT_COUNT
	.align		4
        /*0100*/ 	.byte	0x02, 0x4a
	.zero		1
	.zero		1


	//----- nvinfo : EIATTR_SYSCALL_OFFSETS
	.align		4
        /*0104*/ 	.byte	0x04, 0x46
        /*0106*/ 	.short	(.L_1582 - .L_1581)


	//   ....[0]....
.L_1581:
        /*0108*/ 	.word	0x000004c0


	//----- nvinfo : EIATTR_EXIT_INSTR_OFFSETS
	.align		4
.L_1582:
        /*010c*/ 	.byte	0x04, 0x1c
        /*010e*/ 	.short	(.L_1584 - .L_1583)


	//   ....[0]....
.L_1583:
        /*0110*/ 	.word	0x00001f30


	//   ....[1]....
        /*0114*/ 	.word	0x00001f50


	//----- nvinfo : EIATTR_MAX_THREADS
	.align		4
.L_1584:
        /*0118*/ 	.byte	0x04, 0x05
        /*011a*/ 	.short	(.L_1586 - .L_1585)
.L_1585:
        /*011c*/ 	.word	0x00000400
        /*0120*/ 	.word	0x00000001
        /*0124*/ 	.word	0x00000001


	//----- nvinfo : EIATTR_CRS_STACK_SIZE
	.align		4
.L_1586:
        /*0128*/ 	.byte	0x04, 0x1e
        /*012a*/ 	.short	(.L_1588 - .L_1587)
.L_1587:
        /*012c*/ 	.word	0x00000000


	//----- nvinfo : EIATTR_CBANK_PARAM_SIZE
	.align		4
.L_1588:
        /*0130*/ 	.byte	0x03, 0x19
        /*0132*/ 	.short	0x0050


	//----- nvinfo : EIATTR_PARAM_CBANK
	.align		4
        /*0134*/ 	.byte	0x04, 0x0a
        /*0136*/ 	.short	(.L_1590 - .L_1589)
	.align		4
.L_1589:
        /*0138*/ 	.word	index@(.nv.constant0._Z46userbuffers_fp16_sum_inplace_gpu_rr_rs_oop_fp8ILi4E13__nv_fp8_e5m2EviiiiiiiiiPPviS1_Pfm)
        /*013c*/ 	.short	0x0380
        /*013e*/ 	.short	0x0050


	//----- nvinfo : EIATTR_SW_WAR
	.align		4
.L_1590:
        /*0140*/ 	.byte	0x04, 0x36
        /*0142*/ 	.short	(.L_1592 - .L_1591)
.L_1591:
        /*0144*/ 	.word	0x00000008
.L_1592:


//--------------------- .nv.info._Z46userbuffers_fp16_sum_inplace_gpu_rr_rs_oop_fp8ILi2E13__nv_fp8_e5m2EviiiiiiiiiPPviS1_Pfm --------------------------
	.section	.nv.info._Z46userbuffers_fp16_sum_inplace_gpu_rr_rs_oop_fp8ILi2E13__nv_fp8_e5m2EviiiiiiiiiPPviS1_Pfm,"",@"SHT_CUDA_INFO"
	.sectionflags	@""
	.align	4


	//----- nvinfo : EIATTR_CUDA_API_VERSION
	.align		4
        /*0000*/ 	.byte	0x04, 0x37
        /*0002*/ 	.short	(.L_1594 - .L_1593)
.L_1593:
        /*0004*/ 	.word	0x00000082


	//----- nvinfo : EIATTR_KPARAM_INFO
	.align		4
.L_1594:
        /*0008*/ 	.byte	0x04, 0x17
        /*000a*/ 	.short	(.L_1596 - .L_1595)
.L_1595:
        /*000c*/ 	.word	0x00000000
        /*0010*/ 	.short	0x000d
        /*0012*/ 	.short	0x0048
        /*0014*/ 	.byte	0x00, 0xf0, 0x21, 0x00


	//----- nvinfo : EIATTR_KPARAM_INFO
	.align		4
.L_1596:
        /*0018*/ 	.byte	0x04, 0x17
        /*001a*/ 	.short	(.L_1598 - .L_1597)
.L_1597:
        /*001c*/ 	.word	0x00000000
        /*0020*/ 	.short	0x000c
        /*0022*/ 	.short	0x0040
        /*0024*/ 	.byte	0x00, 0xf5, 0x21, 0x00


	//----- nvinfo : EIATTR_KPARAM_INFO
	.align		4
.L_1598:
        /*0028*/ 	.byte	0x04, 0x17
        /*002a*/ 	.short	(.L_1600 - .L_1599)
.L_1599:
        /*002c*/ 	.word	0x00000000
        /*0030*/ 	.short	0x000b
        /*0032*/ 	.short	0x0038
        /*0034*/ 	.byte	0x00, 0xf5, 0x21, 0x00


	//----- nvinfo : EIATTR_KPARAM_INFO
	.align		4
.L_1600:
        /*0038*/ 	.byte	0x04, 0x17
        /*003a*/ 	.short	(.L_1602 - .L_1601)
.L_1601:
        /*003c*/ 	.word	0x00000000
        /*0040*/ 	.short	0x000a
        /*0042*/ 	.short	0x0030
        /*0044*/ 	.byte	0x00, 0xf0, 0x11, 0x00


	//----- nvinfo : EIATTR_KPARAM_INFO
	.align		4
.L_1602:
        /*0048*/ 	.byte	0x04, 0x17
        /*004a*/ 	.short	(.L_1604 - .L_1603)
.L_1603:
        /*004c*/ 	.word	0x00000000
        /*0050*/ 	.short	0x0009
        /*0052*/ 	.short	0x0028
        /*0054*/ 	.byte	0x00, 0xf5, 0x21, 0x00


	//----- nvinfo : EIATTR_KPARAM_INFO
	.align		4
.L_1604:
        /*0058*/ 	.byte	0x04, 0x17
        /*005a*/ 	.short	(.L_1606 - .L_1605)
.L_1605:
        /*005c*/ 	.word	0x00000000
        /*0060*/ 	.short	0x0008
        /*0062*/ 	.short	0x0020
        /*0064*/ 	.byte	0x00, 0xf0, 0x11, 0x00


	//----- nvinfo : EIATTR_KPARAM_INFO
	.align		4
.L_1606:
        /*0068*/ 	.byte	0x04, 0x17
        /*006a*/ 	.short	(.L_1608 - .L_1607)
.L_1607:
        /*006c*/ 	.word	0x00000000
        /*0070*/ 	.short	0x0007
        /*0072*/ 	.short	0x001c
        /*0074*/ 	.byte	0x00, 0xf0, 0x11, 0x00


	//----- nvinfo : EIATTR_KPARAM_INFO
	.align		4
.L_1608:
        /*0078*/ 	.byte	0x04, 0x17
        /*007a*/ 	.short	(.L_1610 - .L_1609)
.L_1609:
        /*007c*/ 	.word	0x00000000
        /*0080*/ 	.short	0x0006
        /*0082*/ 	.short	0x0018
        /*0084*/ 	.byte	0x00, 0xf0, 0x11, 0x00


	//----- nvinfo : EIATTR_KPARAM_INFO
	.align		4
.L_1610:
        /*0088*/ 	.byte	0x04, 0x17
        /*008a*/ 	.short	(.L_1612 - .L_1611)
.L_1611:
        /*008c*/ 	.word	0x00000000
        /*0090*/ 	.short	0x0005
        /*0092*/ 	.short	0x0014
        /*0094*/ 	.byte	0x00, 0xf0, 0x11, 0x00


	//----- nvinfo : EIATTR_KPARAM_INFO
	.align		4
.L_1612:
        /*0098*/ 	.byte	0x04, 0x17
        /*009a*/ 	.short	(.L_1614 - .L_1613)
.L_1613:
        /*009c*/ 	.word	0x00000000
        /*00a0*/ 	.short	0x0004
        /*00a2*/ 	.short	0x0010
        /*00a4*/ 	.byte	0x00, 0xf0, 0x11, 0x00


	//----- nvinfo : EIATTR_KPARAM_INFO
	.align		4
.L_1614:
        /*00a8*/ 	.byte	0x04, 0x17
        /*00aa*/ 	.short	(.L_1616 - .L_1615)
.L_1615:
        /*00ac*/ 	.word	0x00000000
        /*00b0*/ 	.short	0x0003
        /*00b2*/ 	.short	0x000c
        /*00b4*/ 	.byte	0x00, 0xf0, 0x11, 0x00


	//----- nvinfo : EIATTR_KPARAM_INFO
	.align		4
.L_1616:
        /*00b8*/ 	.byte	0x04, 0x17
        /*00ba*/ 	.short	(.L_1618 - .L_1617)
.L_1617:
        /*00bc*/ 	.word	0x00000000
        /*00c0*/ 	.short	0x0002
        /*00c2*/ 	.short	0x0008
        /*00c4*/ 	.byte	0x00, 0xf0, 0x11, 0x00


	//----- nvinfo : EIATTR_KPARAM_INFO
	.align		4
.L_1618:
        /*00c8*/ 	.byte	0x04, 0x17
        /*00ca*/ 	.short	(.L_1620 - .L_1619)
.L_1619:
        /*00cc*/ 	.word	0x00000000
        /*00d0*/ 	.short	0x0001
        /*00d2*/ 	.short	0x0004
        /*00d4*/ 	.byte	0x00, 0xf0, 0x11, 0x00


	//----- nvinfo : EIATTR_KPARAM_INFO
	.align		4
.L_1620:
        /*00d8*/ 	.byte	0x04, 0x17
        /*00da*/ 	.short	(.L_1622 - .L_1621)
.L_1621:
        /*00dc*/ 	.word	0x00000000
        /*00e0*/ 	.short	0x0000
        /*00e2*/ 	.short	0x0000
        /*00e4*/ 	.byte	0x00, 0xf0, 0x11, 0x00


	//----- nvinfo : EIATTR_SPARSE_MMA_MASK
	.align		4
.L_1622:
        /*00e8*/ 	.byte	0x03, 0x50
        /*00ea*/ 	.short	0x0000


	//----- nvinfo : EIATTR_MAXREG_COUNT
	.align		4
        /*00ec*/ 	.byte	0x03, 0x1b
        /*00ee*/ 	.short	0x0040


	//----- nvinfo : EIATTR_NUM_BARRIERS
	.align		4
        /*00f0*/ 	.byte	0x02, 0x4c
        /*00f2*/ 	.byte	0x01
	.zero		1


	//----- nvinfo : EIATTR_EXTERNS
	.align		4
        /*00f4*/ 	.byte	0x04, 0x0f
        /*00f6*/ 	.short	(.L_1624 - .L_1623)


	//   ....[0]....
	.align		4
.L_1623:
        /*00f8*/ 	.word	index@(vprintf)


	//----- nvinfo : EIATTR_MERCURY_ISA_VERSION
	.align		4
.L_1624:
        /*00fc*/ 	.byte	0x03, 0x5f
        /*00fe*/ 	.short	0x0101


	//----- nvinfo : EIATTR_VRC_CTA_INIT_COUNT
	.align		4
        /*0100*/ 	.byte	0x02, 0x4a
	.zero		1
	.zero		1


	//----- nvinfo : EIATTR_SYSCALL_OFFSETS
	.align		4
        /*0104*/ 	.byte	0x04, 0x46
        /*0106*/ 	.short	(.L_1626 - .L_1625)


	//   ....[0]....
.L_1625:
        /*0108*/ 	.word	0x000004c0


	//----- nvinfo : EIATTR_EXIT_INSTR_OFFSETS
	.align		4
.L_1626:
        /*010c*/ 	.byte	0x04, 0x1c
        /*010e*/ 	.short	(.L_1628 - .L_1627)


	//   ....[0]....
.L_1627:
        /*0110*/ 	.word	0x00001590


	//   ....[1]....
        /*0114*/ 	.word	0x000015b0


	//----- nvinfo : EIATTR_MAX_THREADS
	.align		4
.L_1628:
        /*0118*/ 	.byte	0x04, 0x05
        /*011a*/ 	.short	(.L_1630 - .L_1629)
.L_1629:
        /*011c*/ 	.word	0x00000400
        /*0120*/ 	.word	0x00000001
        /*0124*/ 	.word	0x00000001


	//----- nvinfo : EIATTR_CRS_STACK_SIZE
	.align		4
.L_1630:
        /*0128*/ 	.byte	0x04, 0x1e
        /*012a*/ 	.short	(.L_1632 - .L_1631)
.L_1631:
        /*012c*/ 	.word	0x00000000


	//----- nvinfo : EIATTR_CBANK_PARAM_SIZE
	.align		4
.L_1632:
        /*0130*/ 	.byte	0x03, 0x19
        /*0132*/ 	.short	0x0050


	//----- nvinfo : EIATTR_PARAM_CBANK
	.align		4
        /*0134*/ 	.byte	0x04, 0x0a
        /*0136*/ 	.short	(.L_1634 - .L_1633)
	.align		4
.L_1633:
        /*0138*/ 	.word	index@(.nv.constant0._Z46userbuffers_fp16_sum_inplace_gpu_rr_rs_oop_fp8ILi2E13__nv_fp8_e5m2EviiiiiiiiiPPviS1_Pfm)
        /*013c*/ 	.short	0x0380
        /*013e*/ 	.short	0x0050


	//----- nvinfo : EIATTR_SW_WAR
	.align		4
.L_1634:
        /*0140*/ 	.byte	0x04, 0x36
        /*0142*/ 	.short	(.L_1636 - .L_1635)
.L_1635:
        /*0144*/ 	.word	0x00000008
.L_1636:


//--------------------- .nv.info._Z16reduce_bf16_cudaILi32EEvPvS0_iiii --------------------------
	.section	.nv.info._Z16reduce_bf16_cudaILi32EEvPvS0_iiii,"",@"SHT_CUDA_INFO"
	.sectionflags	@""
	.align	4


	//----- nvinfo : EIATTR_CUDA_API_VERSION
	.align		4
        /*0000*/ 	.byte	0x04, 0x37
        /*0002*/ 	.short	(.L_1638 - .L_1637)
.L_1637:
        /*0004*/ 	.word	0x00000082


	//----- nvinfo : EIATTR_KPARAM_INFO
	.align		4
.L_1638:
        /*0008*/ 	.byte	0x04, 0x17
        /*000a*/ 	.short	(.L_1640 - .L_1639)
.L_1639:
        /*000c*/ 	.word	0x00000000
        /*0010*/ 	.short	0x0005
        /*0012*/ 	.short	0x001c
        /*0014*/ 	.byte	0x00, 0xf0, 0x11, 0x00


	//----- nvinfo : EIATTR_KPARAM_INFO
	.align		4
.L_1640:
        /*0018*/ 	.byte	0x04, 0x17
        /*001a*/ 	.short	(.L_1642 - .L_1641)
.L_1641:
        /*001c*/ 	.word	0x00000000
        /*0020*/ 	.short	0x0004
        /*0022*/ 	.short	0x0018
        /*0024*/ 	.byte	0x00, 0xf0, 0x11, 0x00


	//----- nvinfo : EIATTR_KPARAM_INFO
	.align		4
.L_1642:
        /*0028*/ 	.byte	0x04, 0x17
        /*002a*/ 	.short	(.L_1644 - .L_1643)
.L_1643:
        /*002c*/ 	.word	0x00000000
        /*0030*/ 	.short	0x0003
        /*0032*/ 	.short	0x0014
        /*0034*/ 	.byte	0x00, 0xf0, 0x11, 0x00


	//----- nvinfo : EIATTR_KPARAM_INFO
	.align		4
.L_1644:
        /*0038*/ 	.byte	0x04, 0x17
        /*003a*/ 	.short	(.L_1646 - .L_1645)
.L_1645:
        /*003c*/ 	.word	0x00000000
        /*0040*/ 	.short	0x0002
        /*0042*/ 	.short	0x0010
        /*0044*/ 	.byte	0x00, 0xf0, 0x11, 0x00


	//----- nvinfo : EIATTR_KPARAM_INFO
	.align		4
.L_1646:
        /*0048*/ 	.byte	0x04, 0x17
        /*004a*/ 	.short	(.L_1648 - .L_1647)
.L_1647:
        /*004c*/ 	.word	0x00000000
        /*0050*/ 	.short	0x0001
        /*0052*/ 	.short	0x0008
        /*0054*/ 	.byte	0x00, 0xf5, 0x21, 0x00


	//----- nvinfo : EIATTR_KPARAM_INFO
	.align		4
.L_1648:
        /*0058*/ 	.byte	0x04, 0x17
        /*005a*/ 	.short	(.L_1650 - .L_1649)
.L_1649:
        /*005c*/ 	.word	0x00000000
        /*0060*/ 	.short	0x0000
        /*0062*/ 	.short	0x0000
        /*0064*/ 	.byte	0x00, 0xf5, 0x21, 0x00


	//----- nvinfo : EIATTR_SPARSE_MMA_MASK
	.align		4
.L_1650:
        /*0068*/ 	.byte	0x03, 0x50
        /*006a*/ 	.short	0x0000


	//----- nvinfo : EIATTR_MAXREG_COUNT
	.align		4
        /*006c*/ 	.byte	0x03, 0x1b
        /*006e*/ 	.short	0x00ff


	//----- nvinfo : EIATTR_MERCURY_ISA_VERSION
	.align		4
        /*0070*/ 	.byte	0x03, 0x5f
        /*0072*/ 	.short	0x0101


	//----- nvinfo : EIATTR_VRC_CTA_INIT_COUNT
	.align		4
        /*0074*/ 	.byte	0x02, 0x4a
	.zero		1
	.zero		1


	//----- nvinfo : EIATTR_EXIT_INSTR_OFFSETS
	.align		4
        /*0078*/ 	.byte	0x04, 0x1c
        /*007a*/ 	.short	(.L_1652 - .L_1651)


	//   ....[0]....
.L_1651:
        /*007c*/ 	.word	0x000000b0


	//   ....[1]....
        /*0080*/ 	.word	0x000017e0


	//----- nvinfo : EIATTR_MAX_THREADS
	.align		4
.L_1652:
        /*0084*/ 	.byte	0x04, 0x05
        /*0086*/ 	.short	(.L_1654 - .L_1653)
.L_1653:
        /*0088*/ 	.word	0x00000100
        /*008c*/ 	.word	0x00000001
        /*0090*/ 	.word	0x00000001


	//----- nvinfo : EIATTR_CBANK_PARAM_SIZE
	.align		4
.L_1654:
        /*0094*/ 	.byte	0x03, 0x19
        /*0096*/ 	.short	0x0020


	//----- nvinfo : EIATTR_PARAM_CBANK
	.align		4
        /*0098*/ 	.byte	0x04, 0x0a
        /*009a*/ 	.short	(.L_1656 - .L_1655)
	.align		4
.L_1655:
        /*009c*/ 	.word	index@(.nv.constant0._Z16reduce_bf16_cudaILi32EEvPvS0_iiii)
        /*00a0*/ 	.short	0x0380
        /*00a2*/ 	.short	0x0020


	//----- nvinfo : EIATTR_SW_WAR
	.align		4
.L_1656:
        /*00a4*/ 	.byte	0x04, 0x36
        /*00a6*/ 	.short	(.L_1658 - .L_1657)
.L_1657:
        /*00a8*/ 	.word	0x00000008
.L_1658:


//--------------------- .nv.info._Z21reset_counters_kernelPvib --------------------------
	.section	.nv.info._Z21reset_counters_kernelPvib,"",@"SHT_CUDA_INFO"
	.sectionflags	@""
	.align	4


	//----- nvinfo : EIATTR_CUDA_API_VERSION
	.align		4
        /*0000*/ 	.byte	0x04, 0x37
        /*0002*/ 	.short	(.L_1660 - .L_1659)
.L_1659:
        /*0004*/ 	.word	0x00000082


	//----- nvinfo : EIATTR_KPARAM_INFO
	.align		4
.L_1660:
        /*0008*/ 	.byte	0x04, 0x17
        /*000a*/ 	.short	(.L_1662 - .L_1661)
.L_1661:
        /*000c*/ 	.word	0x00000000
        /*0010*/ 	.short	0x0002
        /*0012*/ 	.short	0x000c
        /*0014*/ 	.byte	0x00, 0xf0, 0x05, 0x00


	//----- nvinfo : EIATTR_KPARAM_INFO
	.align		4
.L_1662:
        /*0018*/ 	.byte	0x04, 0x17
        /*001a*/ 	.short	(.L_1664 - .L_1663)
.L_1663:
        /*001c*/ 	.word	0x00000000
        /*0020*/ 	.short	0x0001
        /*0022*/ 	.short	0x0008
        /*0024*/ 	.byte	0x00, 0xf0, 0x11, 0x00


	//----- nvinfo : EIATTR_KPARAM_INFO
	.align		4
.L_1664:
        /*0028*/ 	.byte	0x04, 0x17
        /*002a*/ 	.short	(.L_1666 - .L_1665)
.L_1665:
        /*002c*/ 	.word	0x00000000
        /*0030*/ 	.short	0x0000
        /*0032*/ 	.short	0x0000
        /*0034*/ 	.byte	0x00, 0xf5, 0x21, 0x00


	//----- nvinfo : EIATTR_SPARSE_MMA_MASK
	.align		4
.L_1666:
        /*0038*/ 	.byte	0x03, 0x50
        /*003a*/ 	.short	0x0000


	//----- nvinfo : EIATTR_MAXREG_COUNT
	.align		4
        /*003c*/ 	.byte	0x03, 0x1b
        /*003e*/ 	.short	0x00ff


	//----- nvinfo : EIATTR_MERCURY_ISA_VERSION
	.align		4
        /*0040*/ 	.byte	0x03, 0x5f
        /*0042*/ 	.short	0x0101


	//----- nvinfo : EIATTR_VRC_CTA_INIT_COUNT
	.align		4
        /*0044*/ 	.byte	0x02, 0x4a
	.zero		1
	.zero		1


	//----- nvinfo : EIATTR_EXIT_INSTR_OFFSETS
	.align		4
        /*0048*/ 	.byte	0x04, 0x1c
        /*004a*/ 	.short	(.L_1668 - .L_1667)


	//   ....[0]....
.L_1667:
        /*004c*/ 	.word	0x00000040


	//   ....[1]....
        /*0050*/ 	.word	0x000005b0


	//   ....[2]....
        /*0054*/ 	.word	0x000005e0


	//----- nvinfo : EIATTR_CBANK_PARAM_SIZE
	.align		4
.L_1668:
        /*0058*/ 	.byte	0x03, 0x19
        /*005a*/ 	.short	0x000d


	//----- nvinfo : EIATTR_PARAM_CBANK
	.align		4
        /*005c*/ 	.byte	0x04, 0x0a
        /*005e*/ 	.short	(.L_1670 - .L_1669)
	.align		4
.L_1669:
        /*0060*/ 	.word	index@(.nv.constant0._Z21reset_counters_kernelPvib)
        /*0064*/ 	.short	0x0380
        /*0066*/ 	.short	0x000d


	//----- nvinfo : EIATTR_SW_WAR
	.align		4
.L_1670:
        /*0068*/ 	.byte	0x04, 0x36
        /*006a*/ 	.short	(.L_1672 - .L_1671)
.L_1671:
        /*006c*/ 	.word	0x00000008
.L_1672:


//--------------------- .nv.info._Z21consumer_batch_kernelPvii --------------------------
	.section	.nv.info._Z21consumer_batch_kernelPvii,"",@"SHT_CUDA_INFO"
	.sectionflags	@""
	.align	4


	//----- nvinfo : EIATTR_CUDA_API_VERSION
	.align		4
        /*0000*/ 	.byte	0x04, 0x37
        /*0002*/ 	.short	(.L_1674 - .L_1673)
.L_1673:
        /*0004*/ 	.word	0x00000082


	//----- nvinfo : EIATTR_KPARAM_INFO
	.align		4
.L_1674:
        /*0008*/ 	.byte	0x04, 0x17
        /*000a*/ 	.short	(.L_1676 - .L_1675)
.L_1675:
        /*000c*/ 	.word	0x00000000
        /*0010*/ 	.short	0x0002
        /*0012*/ 	.short	0x000c
        /*0014*/ 	.byte	0x00, 0xf0, 0x11, 0x00


	//----- nvinfo : EIATTR_KPARAM_INFO
	.align		4
.L_1676:
        /*0018*/ 	.byte	0x04, 0x17
        /*001a*/ 	.short	(.L_1678 - .L_1677)
.L_1677:
        /*001c*/ 	.word	0x00000000
        /*0020*/ 	.short	0x0001
        /*0022*/ 	.short	0x0008
        /*0024*/ 	.byte	0x00, 0xf0, 0x11, 0x00


	//----- nvinfo : EIATTR_KPARAM_INFO
	.align		4
.L_1678:
        /*0028*/ 	.byte	0x04, 0x17
        /*002a*/ 	.short	(.L_1680 - .L_1679)
.L_1679:
        /*002c*/ 	.word	0x00000000
        /*0030*/ 	.short	0x0000
        /*0032*/ 	.short	0x0000
        /*0034*/ 	.byte	0x00, 0xf5, 0x21, 0x00


	//----- nvinfo : EIATTR_SPARSE_MMA_MASK
	.align		4
.L_1680:
        /*0038*/ 	.byte	0x03, 0x50
        /*003a*/ 	.short	0x0000


	//----- nvinfo : EIATTR_MAXREG_COUNT
	.align		4
        /*003c*/ 	.byte	0x03, 0x1b
        /*003e*/ 	.short	0x00ff


	//----- nvinfo : EIATTR_MERCURY_ISA_VERSION
	.align		4
        /*0040*/ 	.byte	0x03, 0x5f
        /*0042*/ 	.short	0x0101


	//----- nvinfo : EIATTR_VRC_CTA_INIT_COUNT
	.align		4
        /*0044*/ 	.byte	0x02, 0x4a
	.zero		1
	.zero		1


	//----- nvinfo : EIATTR_EXIT_INSTR_OFFSETS
	.align		4
        /*0048*/ 	.byte	0x04, 0x1c
        /*004a*/ 	.short	(.L_1682 - .L_1681)


	//   ....[0]....
.L_1681:
        /*004c*/ 	.word	0x00000060


	//   ....[1]....
        /*0050*/ 	.word	0x000001f0


	//----- nvinfo : EIATTR_CRS_STACK_SIZE
	.align		4
.L_1682:
        /*0054*/ 	.byte	0x04, 0x1e
        /*0056*/ 	.short	(.L_1684 - .L_1683)
.L_1683:
        /*0058*/ 	.word	0x00000000


	//----- nvinfo : EIATTR_CBANK_PARAM_SIZE
	.align		4
.L_1684:
        /*005c*/ 	.byte	0x03, 0x19
        /*005e*/ 	.short	0x0010


	//----- nvinfo : EIATTR_PARAM_CBANK
	.align		4
        /*0060*/ 	.byte	0x04, 0x0a
        /*0062*/ 	.short	(.L_1686 - .L_1685)
	.align		4
.L_1685:
        /*0064*/ 	.word	index@(.nv.constant0._Z21consumer_batch_kernelPvii)
        /*0068*/ 	.short	0x0380
        /*006a*/ 	.short	0x0010


	//----- nvinfo : EIATTR_SW_WAR
	.align		4
.L_1686:
        /*006c*/ 	.byte	0x04, 0x36
        /*006e*/ 	.short	(.L_1688 - .L_1687)
.L_1687:
        /*0070*/ 	.word	0x00000008
.L_1688:


//--------------------- .nv.info._Z15consumer_kernelPvi --------------------------
	.section	.nv.info._Z15consumer_kernelPvi,"",@"SHT_CUDA_INFO"
	.sectionflags	@""
	.align	4


	//----- nvinfo : EIATTR_CUDA_API_VERSION
	.align		4
        /*0000*/ 	.byte	0x04, 0x37
        /*0002*/ 	.short	(.L_1690 - .L_1689)
.L_1689:
        /*0004*/ 	.word	0x00000082


	//----- nvinfo : EIATTR_KPARAM_INFO
	.align		4
.L_1690:
        /*0008*/ 	.byte	0x04, 0x17
        /*000a*/ 	.short	(.L_1692 - .L_1691)
.L_1691:
        /*000c*/ 	.word	0x00000000
        /*0010*/ 	.short	0x0001
        /*0012*/ 	.short	0x0008
        /*0014*/ 	.byte	0x00, 0xf0, 0x11, 0x00


	//----- nvinfo : EIATTR_KPARAM_INFO
	.align		4
.L_1692:
        /*0018*/ 	.byte	0x04, 0x17
        /*001a*/ 	.short	(.L_1694 - .L_1693)
.L_1693:
        /*001c*/ 	.word	0x00000000
        /*0020*/ 	.short	0x0000
        /*0022*/ 	.short	0x0000
        /*0024*/ 	.byte	0x00, 0xf5, 0x21, 0x00


	//----- nvinfo : EIATTR_SPARSE_MMA_MASK
	.align		4
.L_1694:
        /*0028*/ 	.byte	0x03, 0x50
        /*002a*/ 	.short	0x0000


	//----- nvinfo : EIATTR_MAXREG_COUNT
	.align		4
        /*002c*/ 	.byte	0x03, 0x1b
        /*002e*/ 	.short	0x00ff


	//----- nvinfo : EIATTR_MERCURY_ISA_VERSION
	.align		4
        /*0030*/ 	.byte	0x03, 0x5f
        /*0032*/ 	.short	0x0101


	//----- nvinfo : EIATTR_VRC_CTA_INIT_COUNT
	.align		4
        /*0034*/ 	.byte	0x02, 0x4a
	.zero		1
	.zero		1


	//----- nvinfo : EIATTR_EXIT_INSTR_OFFSETS
	.align		4
        /*0038*/ 	.byte	0x04, 0x1c
        /*003a*/ 	.short	(.L_1696 - .L_1695)


	//   ....[0]....
.L_1695:
        /*003c*/ 	.word	0x00000040


	//   ....[1]....
        /*0040*/ 	.word	0x00000160


	//----- nvinfo : EIATTR_CRS_STACK_SIZE
	.align		4
.L_1696:
        /*0044*/ 	.byte	0x04, 0x1e
        /*0046*/ 	.short	(.L_1698 - .L_1697)
.L_1697:
        /*0048*/ 	.word	0x00000000


	//----- nvinfo : EIATTR_CBANK_PARAM_SIZE
	.align		4
.L_1698:
        /*004c*/ 	.byte	0x03, 0x19
        /*004e*/ 	.short	0x000c


	//----- nvinfo : EIATTR_PARAM_CBANK
	.align		4
        /*0050*/ 	.byte	0x04, 0x0a
        /*0052*/ 	.short	(.L_1700 - .L_1699)
	.align		4
.L_1699:
        /*0054*/ 	.word	index@(.nv.constant0._Z15consumer_kernelPvi)
        /*0058*/ 	.short	0x0380
        /*005a*/ 	.short	0x000c


	//----- nvinfo : EIATTR_SW_WAR
	.align		4
.L_1700:
        /*005c*/ 	.byte	0x04, 0x36
        /*005e*/ 	.short	(.L_1702 - .L_1701)
.L_1701:
        /*0060*/ 	.word	0x00000008
.L_1702:


//--------------------- .nv.info._Z15producer_kernelPvi --------------------------
	.section	.nv.info._Z15producer_kernelPvi,"",@"SHT_CUDA_INFO"
	.sectionflags	@""
	.align	4


	//----- nvinfo : EIATTR_CUDA_API_VERSION
	.align		4
        /*0000*/ 	.byte	0x04, 0x37
        /*0002*/ 	.short	(.L_1704 - .L_1703)
.L_1703:
        /*0004*/ 	.word	0x00000082


	//----- nvinfo : EIATTR_KPARAM_INFO
	.align		4
.L_1704:
        /*0008*/ 	.byte	0x04, 0x17
        /*000a*/ 	.short	(.L_1706 - .L_1705)
.L_1705:
        /*000c*/ 	.word	0x00000000
        /*0010*/ 	.short	0x0001
        /*0012*/ 	.short	0x0008
        /*0014*/ 	.byte	0x00, 0xf0, 0x11, 0x00


	//----- nvinfo : EIATTR_KPARAM_INFO
	.align		4
.L_1706:
        /*0018*/ 	.byte	0x04, 0x17
        /*001a*/ 	.short	(.L_1708 - .L_1707)
.L_1707:
        /*001c*/ 	.word	0x00000000
        /*0020*/ 	.short	0x0000
        /*0022*/ 	.short	0x0000
        /*0024*/ 	.byte	0x00, 0xf5, 0x21, 0x00


	//----- nvinfo : EIATTR_SPARSE_MMA_MASK
	.align		4
.L_1708:
        /*0028*/ 	.byte	0x03, 0x50
        /*002a*/ 	.short	0x0000


	//----- nvinfo : EIATTR_MAXREG_COUNT
	.align		4
        /*002c*/ 	.byte	0x03, 0x1b
        /*002e*/ 	.short	0x00ff


	//----- nvinfo : EIATTR_MERCURY_ISA_VERSION
	.align		4
        /*0030*/ 	.byte	0x03, 0x5f
        /*0032*/ 	.short	0x0101


	//----- nvinfo : EIATTR_VRC_CTA_INIT_COUNT
	.align		4
        /*0034*/ 	.byte	0x02, 0x4a
	.zero		1
	.zero		1


	//----- nvinfo : EIATTR_EXIT_INSTR_OFFSETS
	.align		4
        /*0038*/ 	.byte	0x04, 0x1c
        /*003a*/ 	.short	(.L_1710 - .L_1709)


	//   ....[0]....
.L_1709:
        /*003c*/ 	.word	0x000000d0


	//----- nvinfo : EIATTR_CBANK_PARAM_SIZE
	.align		4
.L_1710:
        /*0040*/ 	.byte	0x03, 0x19
        /*0042*/ 	.short	0x000c


	//----- nvinfo : EIATTR_PARAM_CBANK
	.align		4
        /*0044*/ 	.byte	0x04, 0x0a
        /*0046*/ 	.short	(.L_1712 - .L_1711)
	.align		4
.L_1711:
        /*0048*/ 	.word	index@(.nv.constant0._Z15producer_kernelPvi)
        /*004c*/ 	.short	0x0380
        /*004e*/ 	.short	0x000c


	//----- nvinfo : EIATTR_SW_WAR
	.align		4
.L_1712:
        /*0050*/ 	.byte	0x04, 0x36
        /*0052*/ 	.short	(.L_1714 - .L_1713)
.L_1713:
        /*0054*/ 	.word	0x00000008
.L_1714:


//--------------------- .nv.info._Z37kuserbuffers_pushsendrecv_multiatomicPiS_P4int4S1_iiiS_S_iPviiibmii --------------------------
	.section	.nv.info._Z37kuserbuffers_pushsendrecv_multiatomicPiS_P4int4S1_iiiS_S_iPviiibmii,"",@"SHT_CUDA_INFO"
	.sectionflags	@""
	.align	4


	//----- nvinfo : EIATTR_CUDA_API_VERSION
	.align		4
        /*0000*/ 	.byte	0x04, 0x37
        /*0002*/ 	.short	(.L_1716 - .L_1715)
.L_1715:
        /*0004*/ 	.word	0x00000082


	//----- nvinfo : EIATTR_KPARAM_INFO
	.align		4
.L_1716:
        /*0008*/ 	.byte	0x04, 0x17
        /*000a*/ 	.short	(.L_1718 - .L_1717)
.L_1717:
        /*000c*/ 	.word	0x00000000
        /*0010*/ 	.short	0x0011
        /*0012*/ 	.short	0x006c
        /*0014*/ 	.byte	0x00, 0xf0, 0x11, 0x00


	//----- nvinfo : EIATTR_KPARAM_INFO
	.align		4
.L_1718:
        /*0018*/ 	.byte	0x04, 0x17
        /*001a*/ 	.short	(.L_1720 - .L_1719)
.L_1719:
        /*001c*/ 	.word	0x00000000
        /*0020*/ 	.short	0x0010
        /*0022*/ 	.short	0x0068
        /*0024*/ 	.byte	0x00, 0xf0, 0x11, 0x00


	//----- nvinfo : EIATTR_KPARAM_INFO
	.align		4
.L_1720:
        /*0028*/ 	.byte	0x04, 0x17
        /*002a*/ 	.short	(.L_1722 - .L_1721)
.L_1721:
        /*002c*/ 	.word	0x00000000
        /*0030*/ 	.short	0x000f
        /*0032*/ 	.short	0x0060
        /*0034*/ 	.byte	0x00, 0xf0, 0x21, 0x00


	//----- nvinfo : EIATTR_KPARAM_INFO
	.align		4
.L_1722:
        /*0038*/ 	.byte	0x04, 0x17
        /*003a*/ 	.short	(.L_1724 - .L_1723)
.L_1723:
        /*003c*/ 	.word	0x00000000
        /*0040*/ 	.short	0x000e
        /*0042*/ 	.short	0x005c
        /*0044*/ 	.byte	0x00, 0xf0, 0x05, 0x00


	//----- nvinfo : EIATTR_KPARAM_INFO
	.align		4
.L_1724:
        /*0048*/ 	.byte	0x04, 0x17
        /*004a*/ 	.short	(.L_1726 - .L_1725)
.L_1725:
        /*004c*/ 	.word	0x00000000
        /*0050*/ 	.short	0x000d
        /*0052*/ 	.short	0x0058
        /*0054*/ 	.byte	0x00, 0xf0, 0x11, 0x00


	//----- nvinfo : EIATTR_KPARAM_INFO
	.align		4
.L_1726:
        /*0058*/ 	.byte	0x04, 0x17
        /*005a*/ 	.short	(.L_1728 - .L_1727)
.L_1727:
        /*005c*/ 	.word	0x00000000
        /*0060*/ 	.short	0x000c
        /*0062*/ 	.short	0x0054
        /*0064*/ 	.byte	0x00, 0xf0, 0x11, 0x00


	//----- nvinfo : EIATTR_KPARAM_INFO
	.align		4
.L_1728:
        /*0068*/ 	.byte	0x04, 0x17
        /*006a*/ 	.short	(.L_1730 - .L_1729)
.L_1729:
        /*006c*/ 	.word	0x00000000
        /*0070*/ 	.short	0x000b
        /*0072*/ 	.short	0x0050
        /*0074*/ 	.byte	0x00, 0xf0, 0x11, 0x00


	//----- nvinfo : EIATTR_KPARAM_INFO
	.align		4
.L_1730:
        /*0078*/ 	.byte	0x04, 0x17
        /*007a*/ 	.short	(.L_1732 - .L_1731)
.L_1731:
        /*007c*/ 	.word	0x00000000
        /*0080*/ 	.short	0x000a
        /*0082*/ 	.short	0x0048
        /*0084*/ 	.byte	0x00, 0xf5, 0x21, 0x00


	//----- nvinfo : EIATTR_KPARAM_INFO
	.align		4
.L_1732:
        /*0088*/ 	.byte	0x04, 0x17
        /*008a*/ 	.short	(.L_1734 - .L_1733)
.L_1733:
        /*008c*/ 	.word	0x00000000
        /*0090*/ 	.short	0x0009
        /*0092*/ 	.short	0x0040
        /*0094*/ 	.byte	0x00, 0xf0, 0x11, 0x00


	//----- nvinfo : EIATTR_KPARAM_INFO
	.align		4
.L_1734:
        /*0098*/ 	.byte	0x04, 0x17
        /*009a*/ 	.short	(.L_1736 - .L_1735)
.L_1735:
        /*009c*/ 	.word	0x00000000
        /*00a0*/ 	.short	0x0008
        /*00a2*/ 	.short	0x0038
        /*00a4*/ 	.byte	0x00, 0xf5, 0x21, 0x00


	//----- nvinfo : EIATTR_KPARAM_INFO
	.align		4
.L_1736:
        /*00a8*/ 	.byte	0x04, 0x17
        /*00aa*/ 	.short	(.L_1738 - .L_1737)
.L_1737:
        /*00ac*/ 	.word	0x00000000
        /*00b0*/ 	.short	0x0007
        /*00b2*/ 	.short	0x0030
        /*00b4*/ 	.byte	0x00, 0xf5, 0x21, 0x00


	//----- nvinfo : EIATTR_KPARAM_INFO
	.align		4
.L_1738:
        /*00b8*/ 	.byte	0x04, 0x17
        /*00ba*/ 	.short	(.L_1740 - .L_1739)
.L_1739:
        /*00bc*/ 	.word	0x00000000
        /*00c0*/ 	.short	0x0006
        /*00c2*/ 	.short	0x0028
        /*00c4*/ 	.byte	0x00, 0xf0, 0x11, 0x00


	//----- nvinfo : EIATTR_KPARAM_INFO
	.align		4
.L_1740:
        /*00c8*/ 	.byte	0x04, 0x17
        /*00ca*/ 	.short	(.L_1742 - .L_1741)
.L_1741:
        /*00cc*/ 	.word	0x00000000
        /*00d0*/ 	.short	0x0005
        /*00d2*/ 	.short	0x0024
        /*00d4*/ 	.byte	0x00, 0xf0, 0x11, 0x00


	//----- nvinfo : EIATTR_KPARAM_INFO
	.align		4
.L_1742:
        /*00d8*/ 	.byte	0x04, 0x17
        /*00da*/ 	.short	(.L_1744 - .L_1743)
.L_1743:
        /*00dc*/ 	.word	0x00000000
        /*00e0*/ 	.short	0x0004
        /*00e2*/ 	.short	0x0020
        /*00e4*/ 	.byte	0x00, 0xf0, 0x11, 0x00


	//----- nvinfo : EIATTR_KPARAM_INFO
	.align		4
.L_1744:
        /*00e8*/ 	.byte	0x04, 0x17
        /*00ea*/ 	.short	(.L_1746 - .L_1745)
.L_1745:
        /*00ec*/ 	.word	0x00000000
        /*00f0*/ 	.short	0x0003
        /*00f2*/ 	.short	0x0018
        /*00f4*/ 	.byte	0x00, 0xf5, 0x21, 0x00


	//----- nvinfo : EIATTR_KPARAM_INFO
	.align		4
.L_1746:
        /*00f8*/ 	.byte	0x04, 0x17
        /*00fa*/ 	.short	(.L_1748 - .L_1747)
.L_1747:
        /*00fc*/ 	.word	0x00000000
        /*0100*/ 	.short	0x0002
        /*0102*/ 	.short	0x0010
        /*0104*/ 	.byte	0x00, 0xf5, 0x21, 0x00


	//----- nvinfo : EIATTR_KPARAM_INFO
	.align		4
.L_1748:
        /*0108*/ 	.byte	0x04, 0x17
        /*010a*/ 	.short	(.L_1750 - .L_1749)
.L_1749:
        /*010c*/ 	.word	0x00000000
        /*0110*/ 	.short	0x0001
        /*0112*/ 	.short	0x0008
        /*0114*/ 	.byte	0x00, 0xf5, 0x21, 0x00


	//----- nvinfo : EIATTR_KPARAM_INFO
	.align		4
.L_1750:
        /*0118*/ 	.byte	0x04, 0x17
        /*011a*/ 	.short	(.L_1752 - .L_1751)
.L_1751:
        /*011c*/ 	.word	0x00000000
        /*0120*/ 	.short	0x0000
        /*0122*/ 	.short	0x0000
        /*0124*/ 	.byte	0x00, 0xf5, 0x21, 0x00


	//----- nvinfo : EIATTR_SPARSE_MMA_MASK
	.align		4
.L_1752:
        /*0128*/ 	.byte	0x03, 0x50
        /*012a*/ 	.short	0x0000


	//----- nvinfo : EIATTR_MAXREG_COUNT
	.align		4
        /*012c*/ 	.byte	0x03, 0x1b
        /*012e*/ 	.short	0x0040


	//----- nvinfo : EIATTR_NUM_BARRIERS
	.align		4
        /*0130*/ 	.byte	0x02, 0x4c
        /*0132*/ 	.byte	0x01
	.zero		1


	//----- nvinfo : EIATTR_EXTERNS
	.align		4
        /*0134*/ 	.byte	0x04, 0x0f
        /*0136*/ 	.short	(.L_1754 - .L_1753)


	//   ....[0]....
	.align		4
.L_1753:
        /*0138*/ 	.word	index@(vprintf)


	//----- nvinfo : EIATTR_MERCURY_ISA_VERSION
	.align		4
.L_1754:
        /*013c*/ 	.byte	0x03, 0x5f
        /*013e*/ 	.short	0x0101


	//----- nvinfo : EIATTR_INT_WARP_WIDE_INSTR_OFFSETS
	.align		4
        /*0140*/ 	.byte	0x04, 0x31
        /*0142*/ 	.short	(.L_1756 - .L_1755)


	//   ....[0]....
.L_1755:
        /*0144*/ 	.word	0x00000b30


	//----- nvinfo : EIATTR_VRC_CTA_INIT_COUNT
	.align		4
.L_1756:
        /*0148*/ 	.byte	0x02, 0x4a
	.zero		1
	.zero		1


	//----- nvinfo : EIATTR_SYSCALL_OFFSETS
	.align		4
        /*014c*/ 	.byte	0x04, 0x46
        /*014e*/ 	.short	(.L_1758 - .L_1757)


	//   ....[0]....
.L_1757:
        /*0150*/ 	.word	0x00000e80


	//----- nvinfo : EIATTR_EXIT_INSTR_OFFSETS
	.align		4
.L_1758:
        /*0154*/ 	.byte	0x04, 0x1c
        /*0156*/ 	.short	(.L_1760 - .L_1759)


	//   ....[0]....
.L_1759:
        /*0158*/ 	.word	0x00000060


	//   ....[1]....
        /*015c*/ 	.word	0x00000e90


	//   ....[2]....
        /*0160*/ 	.word	0x000010f0


	//----- nvinfo : EIATTR_MAX_THREADS
	.align		4
.L_1760:
        /*0164*/ 	.byte	0x04, 0x05
        /*0166*/ 	.short	(.L_1762 - .L_1761)
.L_1761:
        /*0168*/ 	.word	0x00000400
        /*016c*/ 	.word	0x00000001
        /*0170*/ 	.word	0x00000001


	//----- nvinfo : EIATTR_CRS_STACK_SIZE
	.align		4
.L_1762:
        /*0174*/ 	.byte	0x04, 0x1e
        /*0176*/ 	.short	(.L_1764 - .L_1763)
.L_1763:
        /*0178*/ 	.word	0x00000000


	//----- nvinfo : EIATTR_CBANK_PARAM_SIZE
	.align		4
.L_1764:
        /*017c*/ 	.byte	0x03, 0x19
        /*017e*/ 	.short	0x0070


	//----- nvinfo : EIATTR_PARAM_CBANK
	.align		4
        /*0180*/ 	.byte	0x04, 0x0a
        /*0182*/ 	.short	(.L_1766 - .L_1765)
	.align		4
.L_1765:
        /*0184*/ 	.word	index@(.nv.constant0._Z37kuserbuffers_pushsendrecv_multiatomicPiS_P4int4S1_iiiS_S_iPviiibmii)
        /*0188*/ 	.short	0x0380
        /*018a*/ 	.short	0x0070


	//----- nvinfo : EIATTR_SW_WAR
	.align		4
.L_1766:
        /*018c*/ 	.byte	0x04, 0x36
        /*018e*/ 	.short	(.L_1768 - .L_1767)
.L_1767:
        /*0190*/ 	.word	0x00000008
.L_1768:


//--------------------- .nv.info._Z32kuserbuffers_pushsendrecv_atomicPiS_P4int4S1_iiiS_S_iPvmiiS_S_ --------------------------
	.section	.nv.info._Z32kuserbuffers_pushsendrecv_atomicPiS_P4int4S1_iiiS_S_iPvmiiS_S_,"",@"SHT_CUDA_INFO"
	.sectionflags	@""
	.align	4


	//----- nvinfo : EIATTR_CUDA_API_VERSION
	.align		4
        /*0000*/ 	.byte	0x04, 0x37
        /*0002*/ 	.short	(.L_1770 - .L_1769)
.L_1769:
        /*0004*/ 	.word	0x00000082


	//----- nvinfo : EIATTR_KPARAM_INFO
	.align		4
.L_1770:
        /*0008*/ 	.byte	0x04, 0x17
        /*000a*/ 	.short	(.L_1772 - .L_1771)
.L_1771:
        /*000c*/ 	.word	0x00000000
        /*0010*/ 	.short	0x000f
        /*0012*/ 	.short	0x0068
        /*0014*/ 	.byte	0x00, 0xf5, 0x21, 0x00


	//----- nvinfo : EIATTR_KPARAM_INFO
	.align		4
.L_1772:
        /*0018*/ 	.byte	0x04, 0x17
        /*001a*/ 	.short	(.L_1774 - .L_1773)
.L_1773:
        /*001c*/ 	.word	0x00000000
        /*0020*/ 	.short	0x000e
        /*0022*/ 	.short	0x0060
        /*0024*/ 	.byte	0x00, 0xf5, 0x21, 0x00


	//----- nvinfo : EIATTR_KPARAM_INFO
	.align		4
.L_1774:
        /*0028*/ 	.byte	0x04, 0x17
        /*002a*/ 	.short	(.L_1776 - .L_1775)
.L_1775:
        /*002c*/ 	.word	0x00000000
        /*0030*/ 	.short	0x000d
        /*0032*/ 	.short	0x005c
        /*0034*/ 	.byte	0x00, 0xf0, 0x11, 0x00


	//----- nvinfo : EIATTR_KPARAM_INFO
	.align		4
.L_1776:
        /*0038*/ 	.byte	0x04, 0x17
        /*003a*/ 	.short	(.L_1778 - .L_1777)
.L_1777:
        /*003c*/ 	.word	0x00000000
        /*0040*/ 	.short	0x000c
        /*0042*/ 	.short	0x0058
        /*0044*/ 	.byte	0x00, 0xf0, 0x11, 0x00


	//----- nvinfo : EIATTR_KPARAM_INFO
	.align		4
.L_1778:
        /*0048*/ 	.byte	0x04, 0x17
        /*004a*/ 	.short	(.L_1780 - .L_1779)
.L_1779:
        /*004c*/ 	.word	0x00000000
        /*0050*/ 	.short	0x000b
        /*0052*/ 	.short	0x0050
        /*0054*/ 	.byte	0x00, 0xf0, 0x21, 0x00


	//----- nvinfo : EIATTR_KPARAM_INFO
	.align		4
.L_1780:
        /*0058*/ 	.byte	0x04, 0x17
        /*005a*/ 	.short	(.L_1782 - .L_1781)
.L_1781:
        /*005c*/ 	.word	0x00000000
        /*0060*/ 	.short	0x000a
        /*0062*/ 	.short	0x0048
        /*0064*/ 	.byte	0x00, 0xf5, 0x21, 0x00


	//----- nvinfo : EIATTR_KPARAM_INFO
	.align		4
.L_1782:
        /*0068*/ 	.byte	0x04, 0x17
        /*006a*/ 	.short	(.L_1784 - .L_1783)
.L_1783:
        /*006c*/ 	.word	0x00000000
        /*0070*/ 	.short	0x0009
        /*0072*/ 	.short	0x0040
        /*0074*/ 	.byte	0x00, 0xf0, 0x11, 0x00


	//----- nvinfo : EIATTR_KPARAM_INFO
	.align		4
.L_1784:
        /*0078*/ 	.byte	0x04, 0x17
        /*007a*/ 	.short	(.L_1786 - .L_1785)
.L_1785:
        /*007c*/ 	.word	0x00000000
        /*0080*/ 	.short	0x0008
        /*0082*/ 	.short	0x0038
        /*0084*/ 	.byte	0x00, 0xf5, 0x21, 0x00


	//----- nvinfo : EIATTR_KPARAM_INFO
	.align		4
.L_1786:
        /*0088*/ 	.byte	0x04, 0x17
        /*008a*/ 	.short	(.L_1788 - .L_1787)
.L_1787:
        /*008c*/ 	.word	0x00000000
        /*0090*/ 	.short	0x0007
        /*0092*/ 	.short	0x0030
        /*0094*/ 	.byte	0x00, 0xf5, 0x21, 0x00


	//----- nvinfo : EIATTR_KPARAM_INFO
	.align		4
.L_1788:
        /*0098*/ 	.byte	0x04, 0x17
        /*009a*/ 	.short	(.L_1790 - .L_1789)
.L_1789:
        /*009c*/ 	.word	0x00000000
        /*00a0*/ 	.short	0x0006
        /*00a2*/ 	.short	0x0028
        /*00a4*/ 	.byte	0x00, 0xf0, 0x11, 0x00


	//----- nvinfo : EIATTR_KPARAM_INFO
	.align		4
.L_1790:
        /*00a8*/ 	.byte	0x04, 0x17
        /*00aa*/ 	.short	(.L_1792 - .L_1791)
.L_1791:
        /*00ac*/ 	.word	0x00000000
        /*00b0*/ 	.short	0x0005
        /*00b2*/ 	.short	0x0024
        /*00b4*/ 	.byte	0x00, 0xf0, 0x11, 0x00


	//----- nvinfo : EIATTR_KPARAM_INFO
	.align		4
.L_1792:
        /*00b8*/ 	.byte	0x04, 0x17
        /*00ba*/ 	.short	(.L_1794 - .L_1793)
.L_1793:
        /*00bc*/ 	.word	0x00000000
        /*00c0*/ 	.short	0x0004
        /*00c2*/ 	.short	0x0020
        /*00c4*/ 	.byte	0x00, 0xf0, 0x11, 0x00


	//----- nvinfo : EIATTR_KPARAM_INFO
	.align		4
.L_1794:
        /*00c8*/ 	.byte	0x04, 0x17
        /*00ca*/ 	.short	(.L_1796 - .L_1795)
.L_1795:
        /*00cc*/ 	.word	0x00000000
        /*00d0*/ 	.short	0x0003
        /*00d2*/ 	.short	0x0018
        /*00d4*/ 	.byte	0x00, 0xf5, 0x21, 0x00


	//----- nvinfo : EIATTR_KPARAM_INFO
	.align		4
.L_1796:
        /*00d8*/ 	.byte	0x04, 0x17
        /*00da*/ 	.short	(.L_1798 - .L_1797)
.L_1797:
        /*00dc*/ 	.word	0x00000000
        /*00e0*/ 	.short	0x0002
        /*00e2*/ 	.short	0x0010
        /*00e4*/ 	.byte	0x00, 0xf5, 0x21, 0x00


	//----- nvinfo : EIATTR_KPARAM_INFO
	.align		4
.L_1798:
        /*00e8*/ 	.byte	0x04, 0x17
        /*00ea*/ 	.short	(.L_1800 - .L_1799)
.L_1799:
        /*00ec*/ 	.word	0x00000000
        /*00f0*/ 	.short	0x0001
        /*00f2*/ 	.short	0x0008
        /*00f4*/ 	.byte	0x00, 0xf5, 0x21, 0x00


	//----- nvinfo : EIATTR_KPARAM_INFO
	.align		4
.L_1800:
        /*00f8*/ 	.byte	0x04, 0x17
        /*00fa*/ 	.short	(.L_1802 - .L_1801)
.L_1801:
        /*00fc*/ 	.word	0x00000000
        /*0100*/ 	.short	0x0000
        /*0102*/ 	.short	0x0000
        /*0104*/ 	.byte	0x00, 0xf5, 0x21, 0x00


	//----- nvinfo : EIATTR_SPARSE_MMA_MASK
	.align		4
.L_1802:
        /*0108*/ 	.byte	0x03, 0x50
        /*010a*/ 	.short	0x0000


	//----- nvinfo : EIATTR_MAXREG_COUNT
	.align		4
        /*010c*/ 	.byte	0x03, 0x1b
        /*010e*/ 	.short	0x0040


	//----- nvinfo : EIATTR_NUM_BARRIERS
	.align		4
        /*0110*/ 	.byte	0x02, 0x4c
        /*0112*/ 	.byte	0x01
	.zero		1


	//----- nvinfo : EIATTR_EXTERNS
	.align		4
        /*0114*/ 	.byte	0x04, 0x0f
        /*0116*/ 	.short	(.L_1804 - .L_1803)


	//   ....[0]....
	.align		4
.L_1803:
        /*0118*/ 	.word	index@(vprintf)


	//----- nvinfo : EIATTR_MERCURY_ISA_VERSION
	.align		4
.L_1804:
        /*011c*/ 	.byte	0x03, 0x5f
        /*011e*/ 	.short	0x0101


	//----- nvinfo : EIATTR_INT_WARP_WIDE_INSTR_OFFSETS
	.align		4
        /*0120*/ 	.byte	0x04, 0x31
        /*0122*/ 	.short	(.L_1806 - .L_1805)


	//   ....[0]....
.L_1805:
        /*0124*/ 	.word	0x00000650


	//----- nvinfo : EIATTR_VRC_CTA_INIT_COUNT
	.align		4
.L_1806:
        /*0128*/ 	.byte	0x02, 0x4a
	.zero		1
	.zero		1


	//----- nvinfo : EIATTR_SYSCALL_OFFSETS
	.align		4
        /*012c*/ 	.byte	0x04, 0x46
        /*012e*/ 	.short	(.L_1808 - .L_1807)


	//   ....[0]....
.L_1807:
        /*0130*/ 	.word	0x00000a50


	//   ....[1]....
        /*0134*/ 	.word	0x00000cf0


	//   ....[2]....
        /*0138*/ 	.word	0x00000e70


	//----- nvinfo : EIATTR_EXIT_INSTR_OFFSETS
	.align		4
.L_1808:
        /*013c*/ 	.byte	0x04, 0x1c
        /*013e*/ 	.short	(.L_1810 - .L_1809)


	//   ....[0]....
.L_1809:
        /*0140*/ 	.word	0x00000550


	//   ....[1]....
        /*0144*/ 	.word	0x000006d0


	//   ....[2]....
        /*0148*/ 	.word	0x00000f00


	//   ....[3]....
        /*014c*/ 	.word	0x00000fc0


	//----- nvinfo : EIATTR_MAX_THREADS
	.align		4
.L_1810:
        /*0150*/ 	.byte	0x04, 0x05
        /*0152*/ 	.short	(.L_1812 - .L_1811)
.L_1811:
        /*0154*/ 	.word	0x00000400
        /*0158*/ 	.word	0x00000001
        /*015c*/ 	.word	0x00000001


	//----- nvinfo : EIATTR_CRS_STACK_SIZE
	.align		4
.L_1812:
        /*0160*/ 	.byte	0x04, 0x1e
        /*0162*/ 	.short	(.L_1814 - .L_1813)
.L_1813:
        /*0164*/ 	.word	0x00000000


	//----- nvinfo : EIATTR_CBANK_PARAM_SIZE
	.align		4
.L_1814:
        /*0168*/ 	.byte	0x03, 0x19
        /*016a*/ 	.short	0x0070


	//----- nvinfo : EIATTR_PARAM_CBANK
	.align		4
        /*016c*/ 	.byte	0x04, 0x0a
        /*016e*/ 	.short	(.L_1816 - .L_1815)
	.align		4
.L_1815:
        /*0170*/ 	.word	index@(.nv.constant0._Z32kuserbuffers_pushsendrecv_atomicPiS_P4int4S1_iiiS_S_iPvmiiS_S_)
        /*0174*/ 	.short	0x0380
        /*0176*/ 	.short	0x0070


	//----- nvinfo : EIATTR_SW_WAR
	.align		4
.L_1816:
        /*0178*/ 	.byte	0x04, 0x36
        /*017a*/ 	.short	(.L_1818 - .L_1817)
.L_1817:
        /*017c*/ 	.word	0x00000008
.L_1818:


//--------------------- .nv.info._Z25kuserbuffers_pushsendrecvPiS_P4int4S1_iiiS_S_imiiS_S_ --------------------------
	.section	.nv.info._Z25kuserbuffers_pushsendrecvPiS_P4int4S1_iiiS_S_imiiS_S_,"",@"SHT_CUDA_INFO"
	.sectionflags	@""
	.align	4


	//----- nvinfo : EIATTR_CUDA_API_VERSION
	.align		4
        /*0000*/ 	.byte	0x04, 0x37
        /*0002*/ 	.short	(.L_1820 - .L_1819)
.L_1819:
        /*0004*/ 	.word	0x00000082


	//----- nvinfo : EIATTR_KPARAM_INFO
	.align		4
.L_1820:
        /*0008*/ 	.byte	0x04, 0x17
        /*000a*/ 	.short	(.L_1822 - .L_1821)
.L_1821:
        /*000c*/ 	.word	0x00000000
        /*0010*/ 	.short	0x000e
        /*0012*/ 	.short	0x0060
        /*0014*/ 	.byte	0x00, 0xf5, 0x21, 0x00


	//----- nvinfo : EIATTR_KPARAM_INFO
	.align		4
.L_1822:
        /*0018*/ 	.byte	0x04, 0x17
        /*001a*/ 	.short	(.L_1824 - .L_1823)
.L_1823:
        /*001c*/ 	.word	0x00000000
        /*0020*/ 	.short	0x000d
        /*0022*/ 	.short	0x0058
        /*0024*/ 	.byte	0x00, 0xf5, 0x21, 0x00


	//----- nvinfo : EIATTR_KPARAM_INFO
	.align		4
.L_1824:
        /*0028*/ 	.byte	0x04, 0x17
        /*002a*/ 	.short	(.L_1826 - .L_1825)
.L_1825:
        /*002c*/ 	.word	0x00000000
        /*0030*/ 	.short	0x000c
        /*0032*/ 	.short	0x0054
        /*0034*/ 	.byte	0x00, 0xf0, 0x11, 0x00


	//----- nvinfo : EIATTR_KPARAM_INFO
	.align		4
.L_1826:
        /*0038*/ 	.byte	0x04, 0x17
        /*003a*/ 	.short	(.L_1828 - .L_1827)
.L_1827:
        /*003c*/ 	.word	0x00000000
        /*0040*/ 	.short	0x000b
        /*0042*/ 	.short	0x0050
        /*0044*/ 	.byte	0x00, 0xf0, 0x11, 0x00


	//----- nvinfo : EIATTR_KPARAM_INFO
	.align		4
.L_1828:
        /*0048*/ 	.byte	0x04, 0x17
        /*004a*/ 	.short	(.L_1830 - .L_1829)
.L_1829:
        /*004c*/ 	.word	0x00000000
        /*0050*/ 	.short	0x000a
        /*0052*/ 	.short	0x0048
        /*0054*/ 	.byte	0x00, 0xf0, 0x21, 0x00


	//----- nvinfo : EIATTR_KPARAM_INFO
	.align		4
.L_1830:
        /*0058*/ 	.byte	0x04, 0x17
        /*005a*/ 	.short	(.L_1832 - .L_1831)
.L_1831:
        /*005c*/ 	.word	0x00000000
        /*0060*/ 	.short	0x0009
        /*0062*/ 	.short	0x0040
        /*0064*/ 	.byte	0x00, 0xf0, 0x11, 0x00


	//----- nvinfo : EIATTR_KPARAM_INFO
	.align		4
.L_1832:
        /*0068*/ 	.byte	0x04, 0x17
        /*006a*/ 	.short	(.L_1834 - .L_1833)
.L_1833:
        /*006c*/ 	.word	0x00000000
        /*0070*/ 	.short	0x0008
        /*0072*/ 	.short	0x0038
        /*0074*/ 	.byte	0x00, 0xf5, 0x21, 0x00


	//----- nvinfo : EIATTR_KPARAM_INFO
	.align		4
.L_1834:
        /*0078*/ 	.byte	0x04, 0x17
        /*007a*/ 	.short	(.L_1836 - .L_1835)
.L_1835:
        /*007c*/ 	.word	0x00000000
        /*0080*/ 	.short	0x0007
        /*0082*/ 	.short	0x0030
        /*0084*/ 	.byte	0x00, 0xf5, 0x21, 0x00


	//----- nvinfo : EIATTR_KPARAM_INFO
	.align		4
.L_1836:
        /*0088*/ 	.byte	0x04, 0x17
        /*008a*/ 	.short	(.L_1838 - .L_1837)
.L_1837:
        /*008c*/ 	.word	0x00000000
        /*0090*/ 	.short	0x0006
        /*0092*/ 	.short	0x0028
        /*0094*/ 	.byte	0x00, 0xf0, 0x11, 0x00


	//----- nvinfo : EIATTR_KPARAM_INFO
	.align		4
.L_1838:
        /*0098*/ 	.byte	0x04, 0x17
        /*009a*/ 	.short	(.L_1840 - .L_1839)
.L_1839:
        /*009c*/ 	.word	0x00000000
        /*00a0*/ 	.short	0x0005
        /*00a2*/ 	.short	0x0024
        /*00a4*/ 	.byte	0x00, 0xf0, 0x11, 0x00


	//----- nvinfo : EIATTR_KPARAM_INFO
	.align		4
.L_1840:
        /*00a8*/ 	.byte	0x04, 0x17
        /*00aa*/ 	.short	(.L_1842 - .L_1841)
.L_1841:
        /*00ac*/ 	.word	0x00000000
        /*00b0*/ 	.short	0x0004
        /*00b2*/ 	.short	0x0020
        /*00b4*/ 	.byte	0x00, 0xf0, 0x11, 0x00


	//----- nvinfo : EIATTR_KPARAM_INFO
	.align		4
.L_1842:
        /*00b8*/ 	.byte	0x04, 0x17
        /*00ba*/ 	.short	(.L_1844 - .L_1843)
.L_1843:
        /*00bc*/ 	.word	0x00000000
        /*00c0*/ 	.short	0x0003
        /*00c2*/ 	.short	0x0018
        /*00c4*/ 	.byte	0x00, 0xf5, 0x21, 0x00


	//----- nvinfo : EIATTR_KPARAM_INFO
	.align		4
.L_1844:
        /*00c8*/ 	.byte	0x04, 0x17
        /*00ca*/ 	.short	(.L_1846 - .L_1845)
.L_1845:
        /*00cc*/ 	.word	0x00000000
        /*00d0*/ 	.short	0x0002
        /*00d2*/ 	.short	0x0010
        /*00d4*/ 	.byte	0x00, 0xf5, 0x21, 0x00


	//----- nvinfo : EIATTR_KPARAM_INFO
	.align		4
.L_1846:
        /*00d8*/ 	.byte	0x04, 0x17
        /*00da*/ 	.short	(.L_1848 - .L_1847)
.L_1847:
        /*00dc*/ 	.word	0x00000000
        /*00e0*/ 	.short	0x0001
        /*00e2*/ 	.short	0x0008
        /*00e4*/ 	.byte	0x00, 0xf5, 0x21, 0x00


	//----- nvinfo : EIATTR_KPARAM_INFO
	.align		4
.L_1848:
        /*00e8*/ 	.byte	0x04, 0x17
        /*00ea*/ 	.short	(.L_1850 - .L_1849)
.L_1849:
        /*00ec*/ 	.word	0x00000000
        /*00f0*/ 	.short	0x0000
        /*00f2*/ 	.short	0x0000
        /*00f4*/ 	.byte	0x00, 0xf5, 0x21, 0x00


	//----- nvinfo : EIATTR_SPARSE_MMA_MASK
	.align		4
.L_1850:
        /*00f8*/ 	.byte	0x03, 0x50
        /*00fa*/ 	.short	0x0000


	//----- nvinfo : EIATTR_MAXREG_COUNT
	.align		4
        /*00fc*/ 	.byte	0x03, 0x1b
        /*00fe*/ 	.short	0x0040


	//----- nvinfo : EIATTR_NUM_BARRIERS
	.align		4
        /*0100*/ 	.byte	0x02, 0x4c
        /*0102*/ 	.byte	0x01
	.zero		1


	//----- nvinfo : EIATTR_EXTERNS
	.align		4
        /*0104*/ 	.byte	0x04, 0x0f
        /*0106*/ 	.short	(.L_1852 - .L_1851)


	//   ....[0]....
	.align		4
.L_1851:
        /*0108*/ 	.word	index@(vprintf)


	//----- nvinfo : EIATTR_MERCURY_ISA_VERSION
	.align		4
.L_1852:
        /*010c*/ 	.byte	0x03, 0x5f
        /*010e*/ 	.short	0x0101


	//----- nvinfo : EIATTR_INT_WARP_WIDE_INSTR_OFFSETS
	.align		4
        /*0110*/ 	.byte	0x04, 0x31
        /*0112*/ 	.short	(.L_1854 - .L_1853)


	//   ....[0]....
.L_1853:
        /*0114*/ 	.word	0x00000650


	//----- nvinfo : EIATTR_VRC_CTA_INIT_COUNT
	.align		4
.L_1854:
        /*0118*/ 	.byte	0x02, 0x4a
	.zero		1
	.zero		1


	//----- nvinfo : EIATTR_SYSCALL_OFFSETS
	.align		4
        /*011c*/ 	.byte	0x04, 0x46
        /*011e*/ 	.short	(.L_1856 - .L_1855)


	//   ....[0]....
.L_1855:
        /*0120*/ 	.word	0x000009f0


	//   ....[1]....
        /*0124*/ 	.word	0x00000bf0


	//----- nvinfo : EIATTR_EXIT_INSTR_OFFSETS
	.align		4
.L_1856:
        /*0128*/ 	.byte	0x04, 0x1c
        /*012a*/ 	.short	(.L_1858 - .L_1857)


	//   ....[0]....
.L_1857:
        /*012c*/ 	.word	0x00000550


	//   ....[1]....
        /*0130*/ 	.word	0x000006d0


	//   ....[2]....
        /*0134*/ 	.word	0x00000760


	//   ....[3]....
        /*0138*/ 	.word	0x000007c0


	//   ....[4]....
        /*013c*/ 	.word	0x00000a60


	//   ....[5]....
        /*0140*/ 	.word	0x00000ac0


	//   ....[6]....
        /*0144*/ 	.word	0x00000c00


	//----- nvinfo : EIATTR_MAX_THREADS
	.align		4
.L_1858:
        /*0148*/ 	.byte	0x04, 0x05
        /*014a*/ 	.short	(.L_1860 - .L_1859)
.L_1859:
        /*014c*/ 	.word	0x00000400
        /*0150*/ 	.word	0x00000001
        /*0154*/ 	.word	0x00000001


	//----- nvinfo : EIATTR_CRS_STACK_SIZE
	.align		4
.L_1860:
        /*0158*/ 	.byte	0x04, 0x1e
        /*015a*/ 	.short	(.L_1862 - .L_1861)
.L_1861:
        /*015c*/ 	.word	0x00000000


	//----- nvinfo : EIATTR_CBANK_PARAM_SIZE
	.align		4
.L_1862:
        /*0160*/ 	.byte	0x03, 0x19
        /*0162*/ 	.short	0x0068


	//----- nvinfo : EIATTR_PARAM_CBANK
	.align		4
        /*0164*/ 	.byte	0x04, 0x0a
        /*0166*/ 	.short	(.L_1864 - .L_1863)
	.align		4
.L_1863:
        /*0168*/ 	.word	index@(.nv.constant0._Z25kuserbuffers_pushsendrecvPiS_P4int4S1_iiiS_S_imiiS_S_)
        /*016c*/ 	.short	0x0380
        /*016e*/ 	.short	0x0068


	//----- nvinfo : EIATTR_SW_WAR
	.align		4
.L_1864:
        /*0170*/ 	.byte	0x04, 0x36
        /*0172*/ 	.short	(.L_1866 - .L_1865)
.L_1865:
        /*0174*/ 	.word	0x00000008
.L_1866:


//--------------------- .nv.info._Z21kuserbuffers_pushrecviiiiPiS_imS_S_ --------------------------
	.section	.nv.info._Z21kuserbuffers_pushrecviiiiPiS_imS_S_,"",@"SHT_CUDA_INFO"
	.sectionflags	@""
	.align	4


	//----- nvinfo : EIATTR_CUDA_API_VERSION
	.align		4
        /*0000*/ 	.byte	0x04, 0x37
        /*0002*/ 	.short	(.L_1868 - .L_1867)
.L_1867:
        /*0004*/ 	.word	0x00000082


	//----- nvinfo : EIATTR_KPARAM_INFO
	.align		4
.L_1868:
        /*0008*/ 	.byte	0x04, 0x17
        /*000a*/ 	.short	(.L_1870 - .L_1869)
.L_1869:
        /*000c*/ 	.word	0x00000000
        /*0010*/ 	.short	0x0009
        /*0012*/ 	.short	0x0038
        /*0014*/ 	.byte	0x00, 0xf5, 0x21, 0x00


	//----- nvinfo : EIATTR_KPARAM_INFO
	.align		4
.L_1870:
        /*0018*/ 	.byte	0x04, 0x17
        /*001a*/ 	.short	(.L_1872 - .L_1871)
.L_1871:
        /*001c*/ 	.word	0x00000000
        /*0020*/ 	.short	0x0008
        /*0022*/ 	.short	0x0030
        /*0024*/ 	.byte	0x00, 0xf5, 0x21, 0x00


	//----- nvinfo : EIATTR_KPARAM_INFO
	.align		4
.L_1872:
        /*0028*/ 	.byte	0x04, 0x17
        /*002a*/ 	.short	(.L_1874 - .L_1873)
.L_1873:
        /*002c*/ 	.word	0x00000000
        /*0030*/ 	.short	0x0007
        /*0032*/ 	.short	0x0028
        /*0034*/ 	.byte	0x00, 0xf0, 0x21, 0x00


	//----- nvinfo : EIATTR_KPARAM_INFO
	.align		4
.L_1874:
        /*0038*/ 	.byte	0x04, 0x17
        /*003a*/ 	.short	(.L_1876 - .L_1875)
.L_1875:
        /*003c*/ 	.word	0x00000000
        /*0040*/ 	.short	0x0006
        /*0042*/ 	.short	0x0020
        /*0044*/ 	.byte	0x00, 0xf0, 0x11, 0x00


	//----- nvinfo : EIATTR_KPARAM_INFO
	.align		4
.L_1876:
        /*0048*/ 	.byte	0x04, 0x17
        /*004a*/ 	.short	(.L_1878 - .L_1877)
.L_1877:
        /*004c*/ 	.word	0x00000000
        /*0050*/ 	.short	0x0005
        /*0052*/ 	.short	0x0018
        /*0054*/ 	.byte	0x00, 0xf5, 0x21, 0x00


	//----- nvinfo : EIATTR_KPARAM_INFO
	.align		4
.L_1878:
        /*0058*/ 	.byte	0x04, 0x17
        /*005a*/ 	.short	(.L_1880 - .L_1879)
.L_1879:
        /*005c*/ 	.word	0x00000000
        /*0060*/ 	.short	0x0004
        /*0062*/ 	.short	0x0010
        /*0064*/ 	.byte	0x00, 0xf5, 0x21, 0x00


	//----- nvinfo : EIATTR_KPARAM_INFO
	.align		4
.L_1880:
        /*0068*/ 	.byte	0x04, 0x17
        /*006a*/ 	.short	(.L_1882 - .L_1881)
.L_1881:
        /*006c*/ 	.word	0x00000000
        /*0070*/ 	.short	0x0003
        /*0072*/ 	.short	0x000c
        /*0074*/ 	.byte	0x00, 0xf0, 0x11, 0x00


	//----- nvinfo : EIATTR_KPARAM_INFO
	.align		4
.L_1882:
        /*0078*/ 	.byte	0x04, 0x17
        /*007a*/ 	.short	(.L_1884 - .L_1883)
.L_1883:
        /*007c*/ 	.word	0x00000000
        /*0080*/ 	.short	0x0002
        /*0082*/ 	.short	0x0008
        /*0084*/ 	.byte	0x00, 0xf0, 0x11, 0x00


	//----- nvinfo : EIATTR_KPARAM_INFO
	.align		4
.L_1884:
        /*0088*/ 	.byte	0x04, 0x17
        /*008a*/ 	.short	(.L_1886 - .L_1885)
.L_1885:
        /*008c*/ 	.word	0x00000000
        /*0090*/ 	.short	0x0001
        /*0092*/ 	.short	0x0004
        /*0094*/ 	.byte	0x00, 0xf0, 0x11, 0x00


	//----- nvinfo : EIATTR_KPARAM_INFO
	.align		4
.L_1886:
        /*0098*/ 	.byte	0x04, 0x17
        /*009a*/ 	.short	(.L_1888 - .L_1887)
.L_1887:
        /*009c*/ 	.word	0x00000000
        /*00a0*/ 	.short	0x0000
        /*00a2*/ 	.short	0x0000
        /*00a4*/ 	.byte	0x00, 0xf0, 0x11, 0x00


	//----- nvinfo : EIATTR_SPARSE_MMA_MASK
	.align		4
.L_1888:
        /*00a8*/ 	.byte	0x03, 0x50
        /*00aa*/ 	.short	0x0000


	//----- nvinfo : EIATTR_MAXREG_COUNT
	.align		4
        /*00ac*/ 	.byte	0x03, 0x1b
        /*00ae*/ 	.short	0x00ff


	//----- nvinfo : EIATTR_EXTERNS
	.align		4
        /*00b0*/ 	.byte	0x04, 0x0f
        /*00b2*/ 	.short	(.L_1890 - .L_1889)


	//   ....[0]....
	.align		4
.L_1889:
        /*00b4*/ 	.word	index@(vprintf)


	//----- nvinfo : EIATTR_MERCURY_ISA_VERSION
	.align		4
.L_1890:
        /*00b8*/ 	.byte	0x03, 0x5f
        /*00ba*/ 	.short	0x0101


	//----- nvinfo : EIATTR_VRC_CTA_INIT_COUNT
	.align		4
        /*00bc*/ 	.byte	0x02, 0x4a
	.zero		1
	.zero		1


	//----- nvinfo : EIATTR_SYSCALL_OFFSETS
	.align		4
        /*00c0*/ 	.byte	0x04, 0x46
        /*00c2*/ 	.short	(.L_1892 - .L_1891)


	//   ....[0]....
.L_1891:
        /*00c4*/ 	.word	0x00000390


	//   ....[1]....
        /*00c8*/ 	.word	0x00000580


	//----- nvinfo : EIATTR_EXIT_INSTR_OFFSETS
	.align		4
.L_1892:
        /*00cc*/ 	.byte	0x04, 0x1c
        /*00ce*/ 	.short	(.L_1894 - .L_1893)


	//   ....[0]....
.L_1893:
        /*00d0*/ 	.word	0x000000f0


	//   ....[1]....
        /*00d4*/ 	.word	0x00000150


	//   ....[2]....
        /*00d8*/ 	.word	0x000003f0


	//   ....[3]....
        /*00dc*/ 	.word	0x00000450


	//   ....[4]....
        /*00e0*/ 	.word	0x00000590


	//----- nvinfo : EIATTR_CBANK_PARAM_SIZE
	.align		4
.L_1894:
        /*00e4*/ 	.byte	0x03, 0x19
        /*00e6*/ 	.short	0x0040


	//----- nvinfo : EIATTR_PARAM_CBANK
	.align		4
        /*00e8*/ 	.byte	0x04, 0x0a
        /*00ea*/ 	.short	(.L_1896 - .L_1895)
	.align		4
.L_1895:
        /*00ec*/ 	.word	index@(.nv.constant0._Z21kuserbuffers_pushrecviiiiPiS_imS_S_)
        /*00f0*/ 	.short	0x0380
        /*00f2*/ 	.short	0x0040


	//----- nvinfo : EIATTR_SW_WAR
	.align		4
.L_1896:
        /*00f4*/ 	.byte	0x04, 0x36
        /*00f6*/ 	.short	(.L_1898 - .L_1897)
.L_1897:
        /*00f8*/ 	.word	0x00000008
.L_1898:


//--------------------- .nv.info._Z21kuserbuffers_pushsendPiS_P4int4S1_i --------------------------
	.section	.nv.info._Z21kuserbuffers_pushsendPiS_P4int4S1_i,"",@"SHT_CUDA_INFO"
	.sectionflags	@""
	.align	4


	//----- nvinfo : EIATTR_CUDA_API_VERSION
	.align		4
        /*0000*/ 	.byte	0x04, 0x37
        /*0002*/ 	.short	(.L_1900 - .L_1899)
.L_1899:
        /*0004*/ 	.word	0x00000082


	//----- nvinfo : EIATTR_KPARAM_INFO
	.align		4
.L_1900:
        /*0008*/ 	.byte	0x04, 0x17
        /*000a*/ 	.short	(.L_1902 - .L_1901)
.L_1901:
        /*000c*/ 	.word	0x00000000
        /*0010*/ 	.short	0x0004
        /*0012*/ 	.short	0x0020
        /*0014*/ 	.byte	0x00, 0xf0, 0x11, 0x00


	//----- nvinfo : EIATTR_KPARAM_INFO
	.align		4
.L_1902:
        /*0018*/ 	.byte	0x04, 0x17
        /*001a*/ 	.short	(.L_1904 - .L_1903)
.L_1903:
        /*001c*/ 	.word	0x00000000
        /*0020*/ 	.short	0x0003
        /*0022*/ 	.short	0x0018
        /*0024*/ 	.byte	0x00, 0xf5, 0x21, 0x00


	//----- nvinfo : EIATTR_KPARAM_INFO
	.align		4
.L_1904:
        /*0028*/ 	.byte	0x04, 0x17
        /*002a*/ 	.short	(.L_1906 - .L_1905)
.L_1905:
        /*002c*/ 	.word	0x00000000
        /*0030*/ 	.short	0x0002
        /*0032*/ 	.short	0x0010
        /*0034*/ 	.byte	0x00, 0xf5, 0x21, 0x00


	//----- nvinfo : EIATTR_KPARAM_INFO
	.align		4
.L_1906:
        /*0038*/ 	.byte	0x04, 0x17
        /*003a*/ 	.short	(.L_1908 - .L_1907)
.L_1907:
        /*003c*/ 	.word	0x00000000
        /*0040*/ 	.short	0x0001
        /*0042*/ 	.short	0x0008
        /*0044*/ 	.byte	0x00, 0xf5, 0x21, 0x00


	//----- nvinfo : EIATTR_KPARAM_INFO
	.align		4
.L_1908:
        /*0048*/ 	.byte	0x04, 0x17
        /*004a*/ 	.short	(.L_1910 - .L_1909)
.L_1909:
        /*004c*/ 	.word	0x00000000
        /*0050*/ 	.short	0x0000
        /*0052*/ 	.short	0x0000
        /*0054*/ 	.byte	0x00, 0xf5, 0x21, 0x00


	//----- nvinfo : EIATTR_SPARSE_MMA_MASK
	.align		4
.L_1910:
        /*0058*/ 	.byte	0x03, 0x50
        /*005a*/ 	.short	0x0000


	//----- nvinfo : EIATTR_MAXREG_COUNT
	.align		4
        /*005c*/ 	.byte	0x03, 0x1b
        /*005e*/ 	.short	0x0040


	//----- nvinfo : EIATTR_NUM_BARRIERS
	.align		4
        /*0060*/ 	.byte	0x02, 0x4c
        /*0062*/ 	.byte	0x01
	.zero		1


	//----- nvinfo : EIATTR_MERCURY_ISA_VERSION
	.align		4
        /*0064*/ 	.byte	0x03, 0x5f
        /*0066*/ 	.short	0x0101


	//----- nvinfo : EIATTR_INT_WARP_WIDE_INSTR_OFFSETS
	.align		4
        /*0068*/ 	.byte	0x04, 0x31
        /*006a*/ 	.short	(.L_1912 - .L_1911)


	//   ....[0]....
.L_1911:
        /*006c*/ 	.word	0x000005b0


	//----- nvinfo : EIATTR_VRC_CTA_INIT_COUNT
	.align		4
.L_1912:
        /*0070*/ 	.byte	0x02, 0x4a
	.zero		1
	.zero		1


	//----- nvinfo : EIATTR_EXIT_INSTR_OFFSETS
	.align		4
        /*0074*/ 	.byte	0x04, 0x1c
        /*0076*/ 	.short	(.L_1914 - .L_1913)


	//   ....[0]....
.L_1913:
        /*0078*/ 	.word	0x00000500


	//   ....[1]....
        /*007c*/ 	.word	0x00000580


	//   ....[2]....
        /*0080*/ 	.word	0x00000600


	//----- nvinfo : EIATTR_MAX_THREADS
	.align		4
.L_1914:
        /*0084*/ 	.byte	0x04, 0x05
        /*0086*/ 	.short	(.L_1916 - .L_1915)
.L_1915:
        /*0088*/ 	.word	0x00000400
        /*008c*/ 	.word	0x00000001
        /*0090*/ 	.word	0x00000001


	//----- nvinfo : EIATTR_CRS_STACK_SIZE
	.align		4
.L_1916:
        /*0094*/ 	.byte	0x04, 0x1e
        /*0096*/ 	.short	(.L_1918 - .L_1917)
.L_1917:
        /*0098*/ 	.word	0x00000000


	//----- nvinfo : EIATTR_CBANK_PARAM_SIZE
	.align		4
.L_1918:
        /*009c*/ 	.byte	0x03, 0x19
        /*009e*/ 	.short	0x0024


	//----- nvinfo : EIATTR_PARAM_CBANK
	.align		4
        /*00a0*/ 	.byte	0x04, 0x0a
        /*00a2*/ 	.short	(.L_1920 - .L_1919)
	.align		4
.L_1919:
        /*00a4*/ 	.word	index@(.nv.constant0._Z21kuserbuffers_pushsendPiS_P4int4S1_i)
        /*00a8*/ 	.short	0x0380
        /*00aa*/ 	.short	0x0024


	//----- nvinfo : EIATTR_SW_WAR
	.align		4
.L_1920:
        /*00ac*/ 	.byte	0x04, 0x36
        /*00ae*/ 	.short	(.L_1922 - .L_1921)
.L_1921:
        /*00b0*/ 	.word	0x00000008
.L_1922:


//--------------------- .nv.info._Z21kuserbuffers_pullrecviiiiPiS_P4int4S1_im --------------------------
	.section	.nv.info._Z21kuserbuffers_pullrecviiiiPiS_P4int4S1_im,"",@"SHT_CUDA_INFO"
	.sectionflags	@""
	.align	4


	//----- nvinfo : EIATTR_CUDA_API_VERSION
	.align		4
        /*0000*/ 	.byte	0x04, 0x37
        /*0002*/ 	.short	(.L_1924 - .L_1923)
.L_1923:
        /*0004*/ 	.word	0x00000082


	//----- nvinfo : EIATTR_KPARAM_INFO
	.align		4
.L_1924:
        /*0008*/ 	.byte	0x04, 0x17
        /*000a*/ 	.short	(.L_1926 - .L_1925)
.L_1925:
        /*000c*/ 	.word	0x00000000
        /*0010*/ 	.short	0x0009
        /*0012*/ 	.short	0x0038
        /*0014*/ 	.byte	0x00, 0xf0, 0x21, 0x00


	//----- nvinfo : EIATTR_KPARAM_INFO
	.align		4
.L_1926:
        /*0018*/ 	.byte	0x04, 0x17
        /*001a*/ 	.short	(.L_1928 - .L_1927)
.L_1927:
        /*001c*/ 	.word	0x00000000
        /*0020*/ 	.short	0x0008
        /*0022*/ 	.short	0x0030
        /*0024*/ 	.byte	0x00, 0xf0, 0x11, 0x00


	//----- nvinfo : EIATTR_KPARAM_INFO
	.align		4
.L_1928:
        /*0028*/ 	.byte	0x04, 0x17
        /*002a*/ 	.short	(.L_1930 - .L_1929)
.L_1929:
        /*002c*/ 	.word	0x00000000
        /*0030*/ 	.short	0x0007
        /*0032*/ 	.short	0x0028
        /*0034*/ 	.byte	0x00, 0xf5, 0x21, 0x00


	//----- nvinfo : EIATTR_KPARAM_INFO
	.align		4
.L_1930:
        /*0038*/ 	.byte	0x04, 0x17
        /*003a*/ 	.short	(.L_1932 - .L_1931)
.L_1931:
        /*003c*/ 	.word	0x00000000
        /*0040*/ 	.short	0x0006
        /*0042*/ 	.short	0x0020
        /*0044*/ 	.byte	0x00, 0xf5, 0x21, 0x00


	//----- nvinfo : EIATTR_KPARAM_INFO
	.align		4
.L_1932:
        /*0048*/ 	.byte	0x04, 0x17
        /*004a*/ 	.short	(.L_1934 - .L_1933)
.L_1933:
        /*004c*/ 	.word	0x00000000
        /*0050*/ 	.short	0x0005
        /*0052*/ 	.short	0x0018
        /*0054*/ 	.byte	0x00, 0xf5, 0x21, 0x00


	//----- nvinfo : EIATTR_KPARAM_INFO
	.align		4
.L_1934:
        /*0058*/ 	.byte	0x04, 0x17
        /*005a*/ 	.short	(.L_1936 - .L_1935)
.L_1935:
        /*005c*/ 	.word	0x00000000
        /*0060*/ 	.short	0x0004
        /*0062*/ 	.short	0x0010
        /*0064*/ 	.byte	0x00, 0xf5, 0x21, 0x00


	//----- nvinfo : EIATTR_KPARAM_INFO
	.align		4
.L_1936:
        /*0068*/ 	.byte	0x04, 0x17
        /*006a*/ 	.short	(.L_1938 - .L_1937)
.L_1937:
        /*006c*/ 	.word	0x00000000
        /*0070*/ 	.short	0x0003
        /*0072*/ 	.short	0x000c
        /*0074*/ 	.byte	0x00, 0xf0, 0x11, 0x00


	//----- nvinfo : EIATTR_KPARAM_INFO
	.align		4
.L_1938:
        /*0078*/ 	.byte	0x04, 0x17
        /*007a*/ 	.short	(.L_1940 - .L_1939)
.L_1939:
        /*007c*/ 	.word	0x00000000
        /*0080*/ 	.short	0x0002
        /*0082*/ 	.short	0x0008
        /*0084*/ 	.byte	0x00, 0xf0, 0x11, 0x00


	//----- nvinfo : EIATTR_KPARAM_INFO
	.align		4
.L_1940:
        /*0088*/ 	.byte	0x04, 0x17
        /*008a*/ 	.short	(.L_1942 - .L_1941)
.L_1941:
        /*008c*/ 	.word	0x00000000
        /*0090*/ 	.short	0x0001
        /*0092*/ 	.short	0x0004
        /*0094*/ 	.byte	0x00, 0xf0, 0x11, 0x00


	//----- nvinfo : EIATTR_KPARAM_INFO
	.align		4
.L_1942:
        /*0098*/ 	.byte	0x04, 0x17
        /*009a*/ 	.short	(.L_1944 - .L_1943)
.L_1943:
        /*009c*/ 	.word	0x00000000
        /*00a0*/ 	.short	0x0000
        /*00a2*/ 	.short	0x0000
        /*00a4*/ 	.byte	0x00, 0xf0, 0x11, 0x00


	//----- nvinfo : EIATTR_SPARSE_MMA_MASK
	.align		4
.L_1944:
        /*00a8*/ 	.byte	0x03, 0x50
        /*00aa*/ 	.short	0x0000


	//----- nvinfo : EIATTR_MAXREG_COUNT
	.align		4
        /*00ac*/ 	.byte	0x03, 0x1b
        /*00ae*/ 	.short	0x0040


	//----- nvinfo : EIATTR_NUM_BARRIERS
	.align		4
        /*00b0*/ 	.byte	0x02, 0x4c
        /*00b2*/ 	.byte	0x01
	.zero		1


	//----- nvinfo : EIATTR_EXTERNS
	.align		4
        /*00b4*/ 	.byte	0x04, 0x0f
        /*00b6*/ 	.short	(.L_1946 - .L_1945)


	//   ....[0]....
	.align		4
.L_1945:
        /*00b8*/ 	.word	index@(vprintf)


	//----- nvinfo : EIATTR_MERCURY_ISA_VERSION
	.align		4
.L_1946:
        /*00bc*/ 	.byte	0x03, 0x5f
        /*00be*/ 	.short	0x0101


	//----- nvinfo : EIATTR_VRC_CTA_INIT_COUNT
	.align		4
        /*00c0*/ 	.byte	0x02, 0x4a
	.zero		1
	.zero		1


	//----- nvinfo : EIATTR_SYSCALL_OFFSETS
	.align		4
        /*00c4*/ 	.byte	0x04, 0x46
        /*00c6*/ 	.short	(.L_1948 - .L_1947)


	//   ....[0]....
.L_1947:
        /*00c8*/ 	.word	0x00000410


	//----- nvinfo : EIATTR_EXIT_INSTR_OFFSETS
	.align		4
.L_1948:
        /*00cc*/ 	.byte	0x04, 0x1c
        /*00ce*/ 	.short	(.L_1950 - .L_1949)


	//   ....[0]....
.L_1949:
        /*00d0*/ 	.word	0x00000470


	//   ....[1]....
        /*00d4*/ 	.word	0x000004b0


	//   ....[2]....
        /*00d8*/ 	.word	0x000007f0


	//   ....[3]....
        /*00dc*/ 	.word	0x00000870


	//----- nvinfo : EIATTR_MAX_THREADS
	.align		4
.L_1950:
        /*00e0*/ 	.byte	0x04, 0x05
        /*00e2*/ 	.short	(.L_1952 - .L_1951)
.L_1951:
        /*00e4*/ 	.word	0x00000400
        /*00e8*/ 	.word	0x00000001
        /*00ec*/ 	.word	0x00000001


	//----- nvinfo : EIATTR_CRS_STACK_SIZE
	.align		4
.L_1952:
        /*00f0*/ 	.byte	0x04, 0x1e
        /*00f2*/ 	.short	(.L_1954 - .L_1953)
.L_1953:
        /*00f4*/ 	.word	0x00000000


	//----- nvinfo : EIATTR_CBANK_PARAM_SIZE
	.align		4
.L_1954:
        /*00f8*/ 	.byte	0x03, 0x19
        /*00fa*/ 	.short	0x0040


	//----- nvinfo : EIATTR_PARAM_CBANK
	.align		4
        /*00fc*/ 	.byte	0x04, 0x0a
        /*00fe*/ 	.short	(.L_1956 - .L_1955)
	.align		4
.L_1955:
        /*0100*/ 	.word	index@(.nv.constant0._Z21kuserbuffers_pullrecviiiiPiS_P4int4S1_im)
        /*0104*/ 	.short	0x0380
        /*0106*/ 	.short	0x0040


	//----- nvinfo : EIATTR_SW_WAR
	.align		4
.L_1956:
        /*0108*/ 	.byte	0x04, 0x36
        /*010a*/ 	.short	(.L_1958 - .L_1957)
.L_1957:
        /*010c*/ 	.word	0x00000008
.L_1958:


//--------------------- .nv.info._Z18kuserbuffers_dummyv --------------------------
	.section	.nv.info._Z18kuserbuffers_dummyv,"",@"SHT_CUDA_INFO"
	.sectionflags	@""
	.align	4


	//----- nvinfo : EIATTR_CUDA_API_VERSION
	.align		4
        /*0000*/ 	.byte	0x04, 0x37
        /*0002*/ 	.short	(.L_1960 - .L_1959)
.L_1959:
        /*0004*/ 	.word	0x00000082


	//----- nvinfo : EIATTR_SPARSE_MMA_MASK
	.align		4
.L_1960:
        /*0008*/ 	.byte	0x03, 0x50
        /*000a*/ 	.short	0x0000


	//----- nvinfo : EIATTR_MAXREG_COUNT
	.align		4
        /*000c*/ 	.byte	0x03, 0x1b
        /*000e*/ 	.short	0x00ff


	//----- nvinfo : EIATTR_MERCURY_ISA_VERSION
	.align		4
        /*0010*/ 	.byte	0x03, 0x5f
        /*0012*/ 	.short	0x0101


	//----- nvinfo : EIATTR_VRC_CTA_INIT_COUNT
	.align		4
        /*0014*/ 	.byte	0x02, 0x4a
	.zero		1
	.zero		1


	//----- nvinfo : EIATTR_EXIT_INSTR_OFFSETS
	.align		4
        /*0018*/ 	.byte	0x04, 0x1c
        /*001a*/ 	.short	(.L_1962 - .L_1961)


	//   ....[0]....
.L_1961:
        /*001c*/ 	.word	0x00000010


	//----- nvinfo : EIATTR_SW_WAR
	.align		4
.L_1962:
        /*0020*/ 	.byte	0x04, 0x36
        /*0022*/ 	.short	(.L_1964 - .L_1963)
.L_1963:
        /*0024*/ 	.word	0x00000008
.L_1964:


//--------------------- .nv.info._Z16kuserbuffers_incPi --------------------------
	.section	.nv.info._Z16kuserbuffers_incPi,"",@"SHT_CUDA_INFO"
	.sectionflags	@""
	.align	4


	//----- nvinfo : EIATTR_CUDA_API_VERSION
	.align		4
        /*0000*/ 	.byte	0x04, 0x37
        /*0002*/ 	.short	(.L_1966 - .L_1965)
.L_1965:
        /*0004*/ 	.word	0x00000082


	//----- nvinfo : EIATTR_KPARAM_INFO
	.align		4
.L_1966:
        /*0008*/ 	.byte	0x04, 0x17
        /*000a*/ 	.short	(.L_1968 - .L_1967)
.L_1967:
        /*000c*/ 	.word	0x00000000
        /*0010*/ 	.short	0x0000
        /*0012*/ 	.short	0x0000
        /*0014*/ 	.byte	0x00, 0xf5, 0x21, 0x00


	//----- nvinfo : EIATTR_SPARSE_MMA_MASK
	.align		4
.L_1968:
        /*0018*/ 	.byte	0x03, 0x50
        /*001a*/ 	.short	0x0000


	//----- nvinfo : EIATTR_MAXREG_COUNT
	.align		4
        /*001c*/ 	.byte	0x03, 0x1b
        /*001e*/ 	.short	0x00ff


	//----- nvinfo : EIATTR_MERCURY_ISA_VERSION
	.align		4
        /*0020*/ 	.byte	0x03, 0x5f
        /*0022*/ 	.short	0x0101


	//----- nvinfo : EIATTR_INT_WARP_WIDE_INSTR_OFFSETS
	.align		4
        /*0024*/ 	.byte	0x04, 0x31
        /*0026*/ 	.short	(.L_1970 - .L_1969)


	//   ....[0]....
.L_1969:
        /*0028*/ 	.word	0x00000030


	//----- nvinfo : EIATTR_VRC_CTA_INIT_COUNT
	.align		4
.L_1970:
        /*002c*/ 	.byte	0x02, 0x4a
	.zero		1
	.zero		1


	//----- nvinfo : EIATTR_EXIT_INSTR_OFFSETS
	.align		4
        /*0030*/ 	.byte	0x04, 0x1c
        /*0032*/ 	.short	(.L_1972 - .L_1971)


	//   ....[0]....
.L_1971:
        /*0034*/ 	.word	0x00000090


	//----- nvinfo : EIATTR_CBANK_PARAM_SIZE
	.align		4
.L_1972:
        /*0038*/ 	.byte	0x03, 0x19
        /*003a*/ 	.short	0x0008


	//----- nvinfo : EIATTR_PARAM_CBANK
	.align		4
        /*003c*/ 	.byte	0x04, 0x0a
        /*003e*/ 	.short	(.L_1974 - .L_1973)
	.align		4
.L_1973:
        /*0040*/ 	.word	index@(.nv.constant0._Z16kuserbuffers_incPi)
        /*0044*/ 	.short	0x0380
        /*0046*/ 	.short	0x0008


	//----- nvinfo : EIATTR_SW_WAR
	.align		4
.L_1974:
        /*0048*/ 	.byte	0x04, 0x36
        /*004a*/ 	.short	(.L_1976 - .L_1975)
.L_1975:
        /*004c*/ 	.word	0x00000008
.L_1976:


//--------------------- .nv.info._Z21kuserbuffers_pullsendiiPiS_ --------------------------
	.section	.nv.info._Z21kuserbuffers_pullsendiiPiS_,"",@"SHT_CUDA_INFO"
	.sectionflags	@""
	.align	4


	//----- nvinfo : EIATTR_CUDA_API_VERSION
	.align		4
        /*0000*/ 	.byte	0x04, 0x37
        /*0002*/ 	.short	(.L_1978 - .L_1977)
.L_1977:
        /*0004*/ 	.word	0x00000082


	//----- nvinfo : EIATTR_KPARAM_INFO
	.align		4
.L_1978:
        /*0008*/ 	.byte	0x04, 0x17
        /*000a*/ 	.short	(.L_1980 - .L_1979)
.L_1979:
        /*000c*/ 	.word	0x00000000
        /*0010*/ 	.short	0x0003
        /*0012*/ 	.short	0x0010
        /*0014*/ 	.byte	0x00, 0xf5, 0x21, 0x00


	//----- nvinfo : EIATTR_KPARAM_INFO
	.align		4
.L_1980:
        /*0018*/ 	.byte	0x04, 0x17
        /*001a*/ 	.short	(.L_1982 - .L_1981)
.L_1981:
        /*001c*/ 	.word	0x00000000
        /*0020*/ 	.short	0x0002
        /*0022*/ 	.short	0x0008
        /*0024*/ 	.byte	0x00, 0xf5, 0x21, 0x00


	//----- nvinfo : EIATTR_KPARAM_INFO
	.align		4
.L_1982:
        /*0028*/ 	.byte	0x04, 0x17
        /*002a*/ 	.short	(.L_1984 - .L_1983)
.L_1983:
        /*002c*/ 	.word	0x00000000
        /*0030*/ 	.short	0x0001
        /*0032*/ 	.short	0x0004
        /*0034*/ 	.byte	0x00, 0xf0, 0x11, 0x00


	//----- nvinfo : EIATTR_KPARAM_INFO
	.align		4
.L_1984:
        /*0038*/ 	.byte	0x04, 0x17
        /*003a*/ 	.short	(.L_1986 - .L_1985)
.L_1985:
        /*003c*/ 	.word	0x00000000
        /*0040*/ 	.short	0x0000
        /*0042*/ 	.short	0x0000
        /*0044*/ 	.byte	0x00, 0xf0, 0x11, 0x00


	//----- nvinfo : EIATTR_SPARSE_MMA_MASK
	.align		4
.L_1986:
        /*0048*/ 	.byte	0x03, 0x50
        /*004a*/ 	.short	0x0000


	//----- nvinfo : EIATTR_MAXREG_COUNT
	.align		4
        /*004c*/ 	.byte	0x03, 0x1b
        /*004e*/ 	.short	0x00ff


	//----- nvinfo : EIATTR_MERCURY_ISA_VERSION
	.align		4
        /*0050*/ 	.byte	0x03, 0x5f
        /*0052*/ 	.short	0x0101


	//----- nvinfo : EIATTR_INT_WARP_WIDE_INSTR_OFFSETS
	.align		4
        /*0054*/ 	.byte	0x04, 0x31
        /*0056*/ 	.short	(.L_1988 - .L_1987)


	//   ....[0]....
.L_1987:
        /*0058*/ 	.word	0x00000030


	//----- nvinfo : EIATTR_VRC_CTA_INIT_COUNT
	.align		4
.L_1988:
        /*005c*/ 	.byte	0x02, 0x4a
	.zero		1
	.zero		1


	//----- nvinfo : EIATTR_EXIT_INSTR_OFFSETS
	.align		4
        /*0060*/ 	.byte	0x04, 0x1c
        /*0062*/ 	.short	(.L_1990 - .L_1989)


	//   ....[0]....
.L_1989:
        /*0064*/ 	.word	0x00000090


	//----- nvinfo : EIATTR_CBANK_PARAM_SIZE
	.align		4
.L_1990:
        /*0068*/ 	.byte	0x03, 0x19
        /*006a*/ 	.short	0x0018


	//----- nvinfo : EIATTR_PARAM_CBANK
	.align		4
        /*006c*/ 	.byte	0x04, 0x0a
        /*006e*/ 	.short	(.L_1992 - .L_1991)
	.align		4
.L_1991:
        /*0070*/ 	.word	index@(.nv.constant0._Z21kuserbuffers_pullsendiiPiS_)
        /*0074*/ 	.short	0x0380
        /*0076*/ 	.short	0x0018


	//----- nvinfo : EIATTR_SW_WAR
	.align		4
.L_1992:
        /*0078*/ 	.byte	0x04, 0x36
        /*007a*/ 	.short	(.L_1994 - .L_1993)
.L_1993:
        /*007c*/ 	.word	0x00000008
.L_1994:


//--------------------- .nv.info._Z42userbuffers_fp16_sum_inplace_gpu_rr_rs_oopILi32EEviiiiiiiiiPPviS0_m --------------------------
	.section	.nv.info._Z42userbuffers_fp16_sum_inplace_gpu_rr_rs_oopILi32EEviiiiiiiiiPPviS0_m,"",@"SHT_CUDA_INFO"
	.sectionflags	@""
	.align	4


	//----- nvinfo : EIATTR_CUDA_API_VERSION
	.align		4
        /*0000*/ 	.byte	0x04, 0x37
        /*0002*/ 	.short	(.L_1996 - .L_1995)
.L_1995:
        /*0004*/ 	.word	0x00000082


	//----- nvinfo : EIATTR_KPARAM_INFO
	.align		4
.L_1996:
        /*0008*/ 	.byte	0x04, 0x17
        /*000a*/ 	.short	(.L_1998 - .L_1997)
.L_1997:
        /*000c*/ 	.word	0x00000000
        /*0010*/ 	.short	0x000c
        /*0012*/ 	.short	0x0040
        /*0014*/ 	.byte	0x00, 0xf0, 0x21, 0x00


	//----- nvinfo : EIATTR_KPARAM_INFO
	.align		4
.L_1998:
        /*0018*/ 	.byte	0x04, 0x17
        /*001a*/ 	.short	(.L_2000 - .L_1999)
.L_1999:
        /*001c*/ 	.word	0x00000000
        /*0020*/ 	.short	0x000b
        /*0022*/ 	.short	0x0038
        /*0024*/ 	.byte	0x00, 0xf5, 0x21, 0x00


	//----- nvinfo : EIATTR_KPARAM_INFO
	.align		4
.L_2000:
        /*0028*/ 	.byte	0x04, 0x17
        /*002a*/ 	.short	(.L_2002 - .L_2001)
.L_2001:
        /*002c*/ 	.word	0x00000000
        /*0030*/ 	.short	0x000a
        /*0032*/ 	.short	0x0030
        /*0034*/ 	.byte	0x00, 0xf0, 0x11, 0x00


	//----- nvinfo : EIATTR_KPARAM_INFO
	.align		4
.L_2002:
        /*0038*/ 	.byte	0x04, 0x17
        /*003a*/ 	.short	(.L_2004 - .L_2003)
.L_2003:
        /*003c*/ 	.word	0x00000000
        /*0040*/ 	.short	0x0009
        /*0042*/ 	.short	0x0028
        /*0044*/ 	.byte	0x00, 0xf5, 0x21, 0x00


	//----- nvinfo : EIATTR_KPARAM_INFO
	.align		4
.L_2004:
        /*0048*/ 	.byte	0x04, 0x17
        /*004a*/ 	.short	(.L_2006 - .L_2005)
.L_2005:
        /*004c*/ 	.word	0x00000000
        /*0050*/ 	.short	0x0008
        /*0052*/ 	.short	0x0020
        /*0054*/ 	.byte	0x00, 0xf0, 0x11, 0x00


	//----- nvinfo : EIATTR_KPARAM_INFO
	.align		4
.L_2006:
        /*0058*/ 	.byte	0x04, 0x17
        /*005a*/ 	.short	(.L_2008 - .L_2007)
.L_2007:
        /*005c*/ 	.word	0x00000000
        /*0060*/ 	.short	0x0007
        /*0062*/ 	.short	0x001c
        /*0064*/ 	.byte	0x00, 0xf0, 0x11, 0x00


	//----- nvinfo : EIATTR_KPARAM_INFO
	.align		4
.L_2008:
        /*0068*/ 	.byte	0x04, 0x17
        /*006a*/ 	.short	(.L_2010 - .L_2009)
.L_2009:
        /*006c*/ 	.word	0x00000000
        /*0070*/ 	.short	0x0006
        /*0072*/ 	.short	0x0018
        /*0074*/ 	.byte	0x00, 0xf0, 0x11, 0x00


	//----- nvinfo : EIATTR_KPARAM_INFO
	.align		4
.L_2010:
        /*0078*/ 	.byte	0x04, 0x17
        /*007a*/ 	.short	(.L_2012 - .L_2011)
.L_2011:
        /*007c*/ 	.word	0x00000000
        /*0080*/ 	.short	0x0005
        /*0082*/ 	.short	0x0014
        /*0084*/ 	.byte	0x00, 0xf0, 0x11, 0x00


	//----- nvinfo : EIATTR_KPARAM_INFO
	.align		4
.L_2012:
        /*0088*/ 	.byte	0x04, 0x17
        /*008a*/ 	.short	(.L_2014 - .L_2013)
.L_2013:
        /*008c*/ 	.word	0x00000000
        /*0090*/ 	.short	0x0004
        /*0092*/ 	.short	0x0010
        /*0094*/ 	.byte	0x00, 0xf0, 0x11, 0x00


	//----- nvinfo : EIATTR_KPARAM_INFO
	.align		4
.L_2014:
        /*0098*/ 	.byte	0x04, 0x17
        /*009a*/ 	.short	(.L_2016 - .L_2015)
.L_2015:
        /*009c*/ 	.word	0x00000000
        /*00a0*/ 	.short	0x0003
        /*00a2*/ 	.short	0x000c
        /*00a4*/ 	.byte	0x00, 0xf0, 0x11, 0x00


	//----- nvinfo : EIATTR_KPARAM_INFO
	.align		4
.L_2016:
        /*00a8*/ 	.byte	0x04, 0x17
        /*00aa*/ 	.short	(.L_2018 - .L_2017)
.L_2017:
        /*00ac*/ 	.word	0x00000000
        /*00b0*/ 	.short	0x0002
        /*00b2*/ 	.short	0x0008
        /*00b4*/ 	.byte	0x00, 0xf0, 0x11, 0x00


	//----- nvinfo : EIATTR_KPARAM_INFO
	.align		4
.L_2018:
        /*00b8*/ 	.byte	0x04, 0x17
        /*00ba*/ 	.short	(.L_2020 - .L_2019)
.L_2019:
        /*00bc*/ 	.word	0x00000000
        /*00c0*/ 	.short	0x0001
        /*00c2*/ 	.short	0x0004
        /*00c4*/ 	.byte	0x00, 0xf0, 0x11, 0x00


	//----- nvinfo : EIATTR_KPARAM_INFO
	.align		4
.L_2020:
        /*00c8*/ 	.byte	0x04, 0x17
        /*00ca*/ 	.short	(.L_2022 - .L_2021)
.L_2021:
        /*00cc*/ 	.word	0x00000000
        /*00d0*/ 	.short	0x0000
        /*00d2*/ 	.short	0x0000
        /*00d4*/ 	.byte	0x00, 0xf0, 0x11, 0x00


	//----- nvinfo : EIATTR_SPARSE_MMA_MASK
	.align		4
.L_2022:
        /*00d8*/ 	.byte	0x03, 0x50
        /*00da*/ 	.short	0x0000


	//----- nvinfo : EIATTR_MAXREG_COUNT
	.align		4
        /*00dc*/ 	.byte	0x03, 0x1b
        /*00de*/ 	.short	0x0040


	//----- nvinfo : EIATTR_NUM_BARRIERS
	.align		4
        /*00e0*/ 	.byte	0x02, 0x4c
        /*00e2*/ 	.byte	0x01
	.zero		1


	//----- nvinfo : EIATTR_EXTERNS
	.align		4
        /*00e4*/ 	.byte	0x04, 0x0f
        /*00e6*/ 	.short	(.L_2024 - .L_2023)


	//   ....[0]....
	.align		4
.L_2023:
        /*00e8*/ 	.word	index@(vprintf)


	//----- nvinfo : EIATTR_ANNOTATIONS
	.align		4
.L_2024:
        /*00ec*/ 	.byte	0x04, 0x55
        /*00ee*/ 	.short	(.L_2026 - .L_2025)


	//   ....[0]....
.L_2025:
        /* <DEDUP_REMOVED lines=17> */


	//----- nvinfo : EIATTR_MERCURY_ISA_VERSION
	.align		4
.L_2026:
        /*01e8*/ 	.byte	0x03, 0x5f
        /*01ea*/ 	.short	0x0101


	//----- nvinfo : EIATTR_VRC_CTA_INIT_COUNT
	.align		4
        /*01ec*/ 	.byte	0x02, 0x4a
	.zero		1
	.zero		1


	//----- nvinfo : EIATTR_SYSCALL_OFFSETS
	.align		4
        /*01f0*/ 	.byte	0x04, 0x46
        /*01f2*/ 	.short	(.L_2028 - .L_2027)


	//   ....[0]....
.L_2027:
        /*01f4*/ 	.word	0x000004c0


	//----- nvinfo : EIATTR_EXIT_INSTR_OFFSETS
	.align		4
.L_2028:
        /*01f8*/ 	.byte	0x04, 0x1c
        /*01fa*/ 	.short	(.L_2030 - .L_2029)


	//   ....[0]....
.L_2029:
        /*01fc*/ 	.word	0x00001d00


	//   ....[1]....
        /*0200*/ 	.word	0x00001d40


	//----- nvinfo : EIATTR_MAX_THREADS
	.align		4
.L_2030:
        /*0204*/ 	.byte	0x04, 0x05
        /*0206*/ 	.short	(.L_2032 - .L_2031)
.L_2031:
        /*0208*/ 	.word	0x00000400
        /*020c*/ 	.word	0x00000001
        /*0210*/ 	.word	0x00000001


	//----- nvinfo : EIATTR_CRS_STACK_SIZE
	.align		4
.L_2032:
        /*0214*/ 	.byte	0x04, 0x1e
        /*0216*/ 	.short	(.L_2034 - .L_2033)
.L_2033:
        /*0218*/ 	.word	0x00000000


	//----- nvinfo : EIATTR_CBANK_PARAM_SIZE
	.align		4
.L_2034:
        /*021c*/ 	.byte	0x03, 0x19
        /*021e*/ 	.short	0x0048


	//----- nvinfo : EIATTR_PARAM_CBANK
	.align		4
        /*0220*/ 	.byte	0x04, 0x0a
        /*0222*/ 	.short	(.L_2036 - .L_2035)
	.align		4
.L_2035:
        /*0224*/ 	.word	index@(.nv.constant0._Z42userbuffers_fp16_sum_inplace_gpu_rr_rs_oopILi32EEviiiiiiiiiPPviS0_m)
        /*0228*/ 	.short	0x0380
        /*022a*/ 	.short	0x0048


	//----- nvinfo : EIATTR_SW_WAR
	.align		4
.L_2036:
        /*022c*/ 	.byte	0x04, 0x36
        /*022e*/ 	.short	(.L_2038 - .L_2037)
.L_2037:
        /*0230*/ 	.word	0x00000008
.L_2038:


//--------------------- .nv.info._Z42userbuffers_fp16_sum_inplace_gpu_rr_rs_oopILi16EEviiiiiiiiiPPviS0_m --------------------------
	.section	.nv.info._Z42userbuffers_fp16_sum_inplace_gpu_rr_rs_oopILi16EEviiiiiiiiiPPviS0_m,"",@"SHT_CUDA_INFO"
	.sectionflags	@""
	.align	4


	//----- nvinfo : EIATTR_CUDA_API_VERSION
	.align		4
        /*0000*/ 	.byte	0x04, 0x37
        /*0002*/ 	.short	(.L_2040 - .L_2039)
.L_2039:
        /*0004*/ 	.word	0x00000082


	//----- nvinfo : EIATTR_KPARAM_INFO
	.align		4
.L_2040:
        /*0008*/ 	.byte	0x04, 0x17
        /*000a*/ 	.short	(.L_2042 - .L_2041)
.L_2041:
        /*000c*/ 	.word	0x00000000
        /*0010*/ 	.short	0x000c
        /*0012*/ 	.short	0x0040
        /*0014*/ 	.byte	0x00, 0xf0, 0x21, 0x00


	//----- nvinfo : EIATTR_KPARAM_INFO
	.align		4
.L_2042:
        /*0018*/ 	.byte	0x04, 0x17
        /*001a*/ 	.short	(.L_2044 - .L_2043)
.L_2043:
        /*001c*/ 	.word	0x00000000
        /*0020*/ 	.short	0x000b
        /*0022*/ 	.short	0x0038
        /*0024*/ 	.byte	0x00, 0xf5, 0x21, 0x00


	//----- nvinfo : EIATTR_KPARAM_INFO
	.align		4
.L_2044:
        /*0028*/ 	.byte	0x04, 0x17
        /*002a*/ 	.short	(.L_2046 - .L_2045)
.L_2045:
        /*002c*/ 	.word	0x00000000
        /*0030*/ 	.short	0x000a
        /*0032*/ 	.short	0x0030
        /*0034*/ 	.byte	0x00, 0xf0, 0x11, 0x00


	//----- nvinfo : EIATTR_KPARAM_INFO
	.align		4
.L_2046:
        /*0038*/ 	.byte	0x04, 0x17
        /*003a*/ 	.short	(.L_2048 - .L_2047)
.L_2047:
        /*003c*/ 	.word	0x00000000
        /*0040*/ 	.short	0x0009
        /*0042*/ 	.short	0x0028
        /*0044*/ 	.byte	0x00, 0xf5, 0x21, 0x00


	//----- nvinfo : EIATTR_KPARAM_INFO
	.align		4
.L_2048:
        /*0048*/ 	.byte	0x04, 0x17
        /*004a*/ 	.short	(.L_2050 - .L_2049)
.L_2049:
        /*004c*/ 	.word	0x00000000
        /*0050*/ 	.short	0x0008
        /*0052*/ 	.short	0x0020
        /*0054*/ 	.byte	0x00, 0xf0, 0x11, 0x00


	//----- nvinfo : EIATTR_KPARAM_INFO
	.align		4
.L_2050:
        /*0058*/ 	.byte	0x04, 0x17
        /*005a*/ 	.short	(.L_2052 - .L_2051)
.L_2051:
        /*005c*/ 	.word	0x00000000
        /*0060*/ 	.short	0x0007
        /*0062*/ 	.short	0x001c
        /*0064*/ 	.byte	0x00, 0xf0, 0x11, 0x00


	//----- nvinfo : EIATTR_KPARAM_INFO
	.align		4
.L_2052:
        /*0068*/ 	.byte	0x04, 0x17
        /*006a*/ 	.short	(.L_2054 - .L_2053)
.L_2053:
        /*006c*/ 	.word	0x00000000
        /*0070*/ 	.short	0x0006
        /*0072*/ 	.short	0x0018
        /*0074*/ 	.byte	0x00, 0xf0, 0x11, 0x00


	//----- nvinfo : EIATTR_KPARAM_INFO
	.align		4
.L_2054:
        /*0078*/ 	.byte	0x04, 0x17
        /*007a*/ 	.short	(.L_2056 - .L_2055)
.L_2055:
        /*007c*/ 	.word	0x00000000
        /*0080*/ 	.short	0x0005
        /*0082*/ 	.short	0x0014
        /*0084*/ 	.byte	0x00, 0xf0, 0x11, 0x00


	//----- nvinfo : EIATTR_KPARAM_INFO
	.align		4
.L_2056:
        /*0088*/ 	.byte	0x04, 0x17
        /*008a*/ 	.short	(.L_2058 - .L_2057)
.L_2057:
        /*008c*/ 	.word	0x00000000
        /*0090*/ 	.short	0x0004
        /*0092*/ 	.short	0x0010
        /*0094*/ 	.byte	0x00, 0xf0, 0x11, 0x00


	//----- nvinfo : EIATTR_KPARAM_INFO
	.align		4
.L_2058:
        /*0098*/ 	.byte	0x04, 0x17
        /*009a*/ 	.short	(.L_2060 - .L_2059)
.L_2059:
        /*009c*/ 	.word	0x00000000
        /*00a0*/ 	.short	0x0003
        /*00a2*/ 	.short	0x000c
        /*00a4*/ 	.byte	0x00, 0xf0, 0x11, 0x00


	//----- nvinfo : EIATTR_KPARAM_INFO
	.align		4
.L_2060:
        /*00a8*/ 	.byte	0x04, 0x17
        /*00aa*/ 	.short	(.L_2062 - .L_2061)
.L_2061:
        /*00ac*/ 	.word	0x00000000
        /*00b0*/ 	.short	0x0002
        /*00b2*/ 	.short	0x0008
        /*00b4*/ 	.byte	0x00, 0xf0, 0x11, 0x00


	//----- nvinfo : EIATTR_KPARAM_INFO
	.align		4
.L_2062:
        /*00b8*/ 	.byte	0x04, 0x17
        /*00ba*/ 	.short	(.L_2064 - .L_2063)
.L_2063:
        /*00bc*/ 	.word	0x00000000
        /*00c0*/ 	.short	0x0001
        /*00c2*/ 	.short	0x0004
        /*00c4*/ 	.byte	0x00, 0xf0, 0x11, 0x00


	//----- nvinfo : EIATTR_KPARAM_INFO
	.align		4
.L_2064:
        /*00c8*/ 	.byte	0x04, 0x17
        /*00ca*/ 	.short	(.L_2066 - .L_2065)
.L_2065:
        /*00cc*/ 	.word	0x00000000
        /*00d0*/ 	.short	0x0000
        /*00d2*/ 	.short	0x0000
        /*00d4*/ 	.byte	0x00, 0xf0, 0x11, 0x00


	//----- nvinfo : EIATTR_SPARSE_MMA_MASK
	.align		4
.L_2066:
        /*00d8*/ 	.byte	0x03, 0x50
        /*00da*/ 	.short	0x0000


	//----- nvinfo : EIATTR_MAXREG_COUNT
	.align		4
        /*00dc*/ 	.byte	0x03, 0x1b
        /*00de*/ 	.short	0x0040


	//----- nvinfo : EIATTR_NUM_BARRIERS
	.align		4
        /*00e0*/ 	.byte	0x02, 0x4c
        /*00e2*/ 	.byte	0x01
	.zero		1


	//----- nvinfo : EIATTR_EXTERNS
	.align		4
        /*00e4*/ 	.byte	0x04, 0x0f
        /*00e6*/ 	.short	(.L_2068 - .L_2067)


	//   ....[0]....
	.align		4
.L_2067:
        /*00e8*/ 	.word	index@(vprintf)


	//----- nvinfo : EIATTR_MERCURY_ISA_VERSION
	.align		4
.L_2068:
        /*00ec*/ 	.byte	0x03, 0x5f
        /*00ee*/ 	.short	0x0101


	//----- nvinfo : EIATTR_VRC_CTA_INIT_COUNT
	.align		4
        /*00f0*/ 	.byte	0x02, 0x4a
	.zero		1
	.zero		1


	//----- nvinfo : EIATTR_SYSCALL_OFFSETS
	.align		4
        /*00f4*/ 	.byte	0x04, 0x46
        /*00f6*/ 	.short	(.L_2070 - .L_2069)


	//   ....[0]....
.L_2069:
        /*00f8*/ 	.word	0x00000490


	//----- nvinfo : EIATTR_EXIT_INSTR_OFFSETS
	.align		4
.L_2070:
        /*00fc*/ 	.byte	0x04, 0x1c
        /*00fe*/ 	.short	(.L_2072 - .L_2071)


	//   ....[0]....
.L_2071:
        /*0100*/ 	.word	0x000011d0


	//   ....[1]....
        /*0104*/ 	.word	0x000011f0


	//----- nvinfo : EIATTR_MAX_THREADS
	.align		4
.L_2072:
        /*0108*/ 	.byte	0x04, 0x05
        /*010a*/ 	.short	(.L_2074 - .L_2073)
.L_2073:
        /*010c*/ 	.word	0x00000400
        /*0110*/ 	.word	0x00000001
        /*0114*/ 	.word	0x00000001


	//----- nvinfo : EIATTR_CRS_STACK_SIZE
	.align		4
.L_2074:
        /*0118*/ 	.byte	0x04, 0x1e
        /*011a*/ 	.short	(.L_2076 - .L_2075)
.L_2075:
        /*011c*/ 	.word	0x00000000


	//----- nvinfo : EIATTR_CBANK_PARAM_SIZE
	.align		4
.L_2076:
        /*0120*/ 	.byte	0x03, 0x19
        /*0122*/ 	.short	0x0048


	//----- nvinfo : EIATTR_PARAM_CBANK
	.align		4
        /*0124*/ 	.byte	0x04, 0x0a
        /*0126*/ 	.short	(.L_2078 - .L_2077)
	.align		4
.L_2077:
        /*0128*/ 	.word	index@(.nv.constant0._Z42userbuffers_fp16_sum_inplace_gpu_rr_rs_oopILi16EEviiiiiiiiiPPviS0_m)
        /*012c*/ 	.short	0x0380
        /*012e*/ 	.short	0x0048


	//----- nvinfo : EIATTR_SW_WAR
	.align		4
.L_2078:
        /*0130*/ 	.byte	0x04, 0x36
        /*0132*/ 	.short	(.L_2080 - .L_2079)
.L_2079:
        /*0134*/ 	.word	0x00000008
.L_2080:


//--------------------- .nv.info._Z42userbuffers_fp16_sum_inplace_gpu_rr_rs_oopILi8EEviiiiiiiiiPPviS0_m --------------------------
	.section	.nv.info._Z42userbuffers_fp16_sum_inplace_gpu_rr_rs_oopILi8EEviiiiiiiiiPPviS0_m,"",@"SHT_CUDA_INFO"
	.sectionflags	@""
	.align	4


	//----- nvinfo : EIATTR_CUDA_API_VERSION
	.align		4
        /*0000*/ 	.byte	0x04, 0x37
        /*0002*/ 	.short	(.L_2082 - .L_2081)
.L_2081:
        /*0004*/ 	.word	0x00000082


	//----- nvinfo : EIATTR_KPARAM_INFO
	.align		4
.L_2082:
        /*0008*/ 	.byte	0x04, 0x17
        /*000a*/ 	.short	(.L_2084 - .L_2083)
.L_2083:
        /*000c*/ 	.word	0x00000000
        /*0010*/ 	.short	0x000c
        /*0012*/ 	.short	0x0040
        /*0014*/ 	.byte	0x00, 0xf0, 0x21, 0x00


	//----- nvinfo : EIATTR_KPARAM_INFO
	.align		4
.L_2084:
        /*0018*/ 	.byte	0x04, 0x17
        /*001a*/ 	.short	(.L_2086 - .L_2085)
.L_2085:
        /*001c*/ 	.word	0x00000000
        /*0020*/ 	.short	0x000b
        /*0022*/ 	.short	0x0038
        /*0024*/ 	.byte	0x00, 0xf5, 0x21, 0x00


	//----- nvinfo : EIATTR_KPARAM_INFO
	.align		4
.L_2086:
        /*0028*/ 	.byte	0x04, 0x17
        /*002a*/ 	.short	(.L_2088 - .L_2087)
.L_2087:
        /*002c*/ 	.word	0x00000000
        /*0030*/ 	.short	0x000a
        /*0032*/ 	.short	0x0030
        /*0034*/ 	.byte	0x00, 0xf0, 0x11, 0x00


	//----- nvinfo : EIATTR_KPARAM_INFO
	.align		4
.L_2088:
        /*0038*/ 	.byte	0x04, 0x17
        /*003a*/ 	.short	(.L_2090 - .L_2089)
.L_2089:
        /*003c*/ 	.word	0x00000000
        /*0040*/ 	.short	0x0009
        /*0042*/ 	.short	0x0028
        /*0044*/ 	.byte	0x00, 0xf5, 0x21, 0x00


	//----- nvinfo : EIATTR_KPARAM_INFO
	.align		4
.L_2090:
        /*0048*/ 	.byte	0x04, 0x17
        /*004a*/ 	.short	(.L_2092 - .L_2091)
.L_2091:
        /*004c*/ 	.word	0x00000000
        /*0050*/ 	.short	0x0008
        /*0052*/ 	.short	0x0020
        /*0054*/ 	.byte	0x00, 0xf0, 0x11, 0x00


	//----- nvinfo : EIATTR_KPARAM_INFO
	.align		4
.L_2092:
        /*0058*/ 	.byte	0x04, 0x17
        /*005a*/ 	.short	(.L_2094 - .L_2093)
.L_2093:
        /*005c*/ 	.word	0x00000000
        /*0060*/ 	.short	0x0007
        /*0062*/ 	.short	0x001c
        /*0064*/ 	.byte	0x00, 0xf0, 0x11, 0x00


	//----- nvinfo : EIATTR_KPARAM_INFO
	.align		4
.L_2094:
        /*0068*/ 	.byte	0x04, 0x17
        /*006a*/ 	.short	(.L_2096 - .L_2095)
.L_2095:
        /*006c*/ 	.word	0x00000000
        /*0070*/ 	.short	0x0006
        /*0072*/ 	.short	0x0018
        /*0074*/ 	.byte	0x00, 0xf0, 0x11, 0x00


	//----- nvinfo : EIATTR_KPARAM_INFO
	.align		4
.L_2096:
        /*0078*/ 	.byte	0x04, 0x17
        /*007a*/ 	.short	(.L_2098 - .L_2097)
.L_2097:
        /*007c*/ 	.word	0x00000000
        /*0080*/ 	.short	0x0005
        /*0082*/ 	.short	0x0014
        /*0084*/ 	.byte	0x00, 0xf0, 0x11, 0x00


	//----- nvinfo : EIATTR_KPARAM_INFO
	.align		4
.L_2098:
        /*0088*/ 	.byte	0x04, 0x17
        /*008a*/ 	.short	(.L_2100 - .L_2099)
.L_2099:
        /*008c*/ 	.word	0x00000000
        /*0090*/ 	.short	0x0004
        /*0092*/ 	.short	0x0010
        /*0094*/ 	.byte	0x00, 0xf0, 0x11, 0x00


	//----- nvinfo : EIATTR_KPARAM_INFO
	.align		4
.L_2100:
        /*0098*/ 	.byte	0x04, 0x17
        /*009a*/ 	.short	(.L_2102 - .L_2101)
.L_2101:
        /*009c*/ 	.word	0x00000000
        /*00a0*/ 	.short	0x0003
        /*00a2*/ 	.short	0x000c
        /*00a4*/ 	.byte	0x00, 0xf0, 0x11, 0x00


	//----- nvinfo : EIATTR_KPARAM_INFO
	.align		4
.L_2102:
        /*00a8*/ 	.byte	0x04, 0x17
        /*00aa*/ 	.short	(.L_2104 - .L_2103)
.L_2103:
        /*00ac*/ 	.word	0x00000000
        /*00b0*/ 	.short	0x0002
        /*00b2*/ 	.short	0x0008
        /*00b4*/ 	.byte	0x00, 0xf0, 0x11, 0x00


	//----- nvinfo : EIATTR_KPARAM_INFO
	.align		4
.L_2104:
        /*00b8*/ 	.byte	0x04, 0x17
        /*00ba*/ 	.short	(.L_2106 - .L_2105)
.L_2105:
        /*00bc*/ 	.word	0x00000000
        /*00c0*/ 	.short	0x0001
        /*00c2*/ 	.short	0x0004
        /*00c4*/ 	.byte	0x00, 0xf0, 0x11, 0x00


	//----- nvinfo : EIATTR_KPARAM_INFO
	.align		4
.L_2106:
        /*00c8*/ 	.byte	0x04, 0x17
        /*00ca*/ 	.short	(.L_2108 - .L_2107)
.L_2107:
        /*00cc*/ 	.word	0x00000000
        /*00d0*/ 	.short	0x0000
        /*00d2*/ 	.short	0x0000
        /*00d4*/ 	.byte	0x00, 0xf0, 0x11, 0x00


	//----- nvinfo : EIATTR_SPARSE_MMA_MASK
	.align		4
.L_2108:
        /*00d8*/ 	.byte	0x03, 0x50
        /*00da*/ 	.short	0x0000


	//----- nvinfo : EIATTR_MAXREG_COUNT
	.align		4
        /*00dc*/ 	.byte	0x03, 0x1b
        /*00de*/ 	.short	0x0040


	//----- nvinfo : EIATTR_NUM_BARRIERS
	.align		4
        /*00e0*/ 	.byte	0x02, 0x4c
        /*00e2*/ 	.byte	0x01
	.zero		1


	//----- nvinfo : EIATTR_EXTERNS
	.align		4
        /*00e4*/ 	.byte	0x04, 0x0f
        /*00e6*/ 	.short	(.L_2110 - .L_2109)


	//   ....[0]....
	.align		4
.L_2109:
        /*00e8*/ 	.word	index@(vprintf)


	//----- nvinfo : EIATTR_MERCURY_ISA_VERSION
	.align		4
.L_2110:
        /*00ec*/ 	.byte	0x03, 0x5f
        /*00ee*/ 	.short	0x0101


	//----- nvinfo : EIATTR_VRC_CTA_INIT_COUNT
	.align		4
        /*00f0*/ 	.byte	0x02, 0x4a
	.zero		1
	.zero		1


	//----- nvinfo : EIATTR_SYSCALL_OFFSETS
	.align		4
        /*00f4*/ 	.byte	0x04, 0x46
        /*00f6*/ 	.short	(.L_2112 - .L_2111)


	//   ....[0]....
.L_2111:
        /*00f8*/ 	.word	0x00000490


	//----- nvinfo : EIATTR_EXIT_INSTR_OFFSETS
	.align		4
.L_2112:
        /*00fc*/ 	.byte	0x04, 0x1c
        /*00fe*/ 	.short	(.L_2114 - .L_2113)


	//   ....[0]....
.L_2113:
        /*0100*/ 	.word	0x00000d60


	//   ....[1]....
        /*0104*/ 	.word	0x00000d80


	//----- nvinfo : EIATTR_MAX_THREADS
	.align		4
.L_2114:
        /*0108*/ 	.byte	0x04, 0x05
        /*010a*/ 	.short	(.L_2116 - .L_2115)
.L_2115:
        /*010c*/ 	.word	0x00000400
        /*0110*/ 	.word	0x00000001
        /*0114*/ 	.word	0x00000001


	//----- nvinfo : EIATTR_CRS_STACK_SIZE
	.align		4
.L_2116:
        /*0118*/ 	.byte	0x04, 0x1e
        /*011a*/ 	.short	(.L_2118 - .L_2117)
.L_2117:
        /*011c*/ 	.word	0x00000000


	//----- nvinfo : EIATTR_CBANK_PARAM_SIZE
	.align		4
.L_2118:
        /*0120*/ 	.byte	0x03, 0x19
        /*0122*/ 	.short	0x0048


	//----- nvinfo : EIATTR_PARAM_CBANK
	.align		4
        /*0124*/ 	.byte	0x04, 0x0a
        /*0126*/ 	.short	(.L_2120 - .L_2119)
	.align		4
.L_2119:
        /*0128*/ 	.word	index@(.nv.constant0._Z42userbuffers_fp16_sum_inplace_gpu_rr_rs_oopILi8EEviiiiiiiiiPPviS0_m)
        /*012c*/ 	.short	0x0380
        /*012e*/ 	.short	0x0048


	//----- nvinfo : EIATTR_SW_WAR
	.align		4
.L_2120:
        /*0130*/ 	.byte	0x04, 0x36
        /*0132*/ 	.short	(.L_2122 - .L_2121)
.L_2121:
        /*0134*/ 	.word	0x00000008
.L_2122:


//--------------------- .nv.info._Z42userbuffers_fp16_sum_inplace_gpu_rr_rs_oopILi4EEviiiiiiiiiPPviS0_m --------------------------
	.section	.nv.info._Z42userbuffers_fp16_sum_inplace_gpu_rr_rs_oopILi4EEviiiiiiiiiPPviS0_m,"",@"SHT_CUDA_INFO"
	.sectionflags	@""
	.align	4


	//----- nvinfo : EIATTR_CUDA_API_VERSION
	.align		4
        /*0000*/ 	.byte	0x04, 0x37
        /*0002*/ 	.short	(.L_2124 - .L_2123)
.L_2123:
        /*0004*/ 	.word	0x00000082


	//----- nvinfo : EIATTR_KPARAM_INFO
	.align		4
.L_2124:
        /*0008*/ 	.byte	0x04, 0x17
        /*000a*/ 	.short	(.L_2126 - .L_2125)
.L_2125:
        /*000c*/ 	.word	0x00000000
        /*0010*/ 	.short	0x000c
        /*0012*/ 	.short	0x0040
        /*0014*/ 	.byte	0x00, 0xf0, 0x21, 0x00


	//----- nvinfo : EIATTR_KPARAM_INFO
	.align		4
.L_2126:
        /*0018*/ 	.byte	0x04, 0x17
        /*001a*/ 	.short	(.L_2128 - .L_2127)
.L_2127:
        /*001c*/ 	.word	0x00000000
        /*0020*/ 	.short	0x000b
        /*0022*/ 	.short	0x0038
        /*0024*/ 	.byte	0x00, 0xf5, 0x21, 0x00


	//----- nvinfo : EIATTR_KPARAM_INFO
	.align		4
.L_2128:
        /*0028*/ 	.byte	0x04, 0x17
        /*002a*/ 	.short	(.L_2130 - .L_2129)
.L_2129:
        /*002c*/ 	.word	0x00000000
        /*0030*/ 	.short	0x000a
        /*0032*/ 	.short	0x0030
        /*0034*/ 	.byte	0x00, 0xf0, 0x11, 0x00


	//----- nvinfo : EIATTR_KPARAM_INFO
	.align		4
.L_2130:
        /*0038*/ 	.byte	0x04, 0x17
        /*003a*/ 	.short	(.L_2132 - .L_2131)
.L_2131:
        /*003c*/ 	.word	0x00000000
        /*0040*/ 	.short	0x0009
        /*0042*/ 	.short	0x0028
        /*0044*/ 	.byte	0x00, 0xf5, 0x21, 0x00


	//----- nvinfo : EIATTR_KPARAM_INFO
	.align		4
.L_2132:
        /*0048*/ 	.byte	0x04, 0x17
        /*004a*/ 	.short	(.L_2134 - .L_2133)
.L_2133:
        /*004c*/ 	.word	0x00000000
        /*0050*/ 	.short	0x0008
        /*0052*/ 	.short	0x0020
        /*0054*/ 	.byte	0x00, 0xf0, 0x11, 0x00


	//----- nvinfo : EIATTR_KPARAM_INFO
	.align		4
.L_2134:
        /*0058*/ 	.byte	0x04, 0x17
        /*005a*/ 	.short	(.L_2136 - .L_2135)
.L_2135:
        /*005c*/ 	.word	0x00000000
        /*0060*/ 	.short	0x0007
        /*0062*/ 	.short	0x001c
        /*0064*/ 	.byte	0x00, 0xf0, 0x11, 0x00


	//----- nvinfo : EIATTR_KPARAM_INFO
	.align		4
.L_2136:
        /*0068*/ 	.byte	0x04, 0x17
        /*006a*/ 	.short	(.L_2138 - .L_2137)
.L_2137:
        /*006c*/ 	.word	0x00000000
        /*0070*/ 	.short	0x0006
        /*0072*/ 	.short	0x0018
        /*0074*/ 	.byte	0x00, 0xf0, 0x11, 0x00


	//----- nvinfo : EIATTR_KPARAM_INFO
	.align		4
.L_2138:
        /*0078*/ 	.byte	0x04, 0x17
        /*007a*/ 	.short	(.L_2140 - .L_2139)
.L_2139:
        /*007c*/ 	.word	0x00000000
        /*0080*/ 	.short	0x0005
        /*0082*/ 	.short	0x0014
        /*0084*/ 	.byte	0x00, 0xf0, 0x11, 0x00


	//----- nvinfo : EIATTR_KPARAM_INFO
	.align		4
.L_2140:
        /*0088*/ 	.byte	0x04, 0x17
        /*008a*/ 	.short	(.L_2142 - .L_2141)
.L_2141:
        /*008c*/ 	.word	0x00000000
        /*0090*/ 	.short	0x0004
        /*0092*/ 	.short	0x0010
        /*0094*/ 	.byte	0x00, 0xf0, 0x11, 0x00


	//----- nvinfo : EIATTR_KPARAM_INFO
	.align		4
.L_2142:
        /*0098*/ 	.byte	0x04, 0x17
        /*009a*/ 	.short	(.L_2144 - .L_2143)
.L_2143:
        /*009c*/ 	.word	0x00000000
        /*00a0*/ 	.short	0x0003
        /*00a2*/ 	.short	0x000c
        /*00a4*/ 	.byte	0x00, 0xf0, 0x11, 0x00


	//----- nvinfo : EIATTR_KPARAM_INFO
	.align		4
.L_2144:
        /*00a8*/ 	.byte	0x04, 0x17
        /*00aa*/ 	.short	(.L_2146 - .L_2145)
.L_2145:
        /*00ac*/ 	.word	0x00000000
        /*00b0*/ 	.short	0x0002
        /*00b2*/ 	.short	0x0008
        /*00b4*/ 	.byte	0x00, 0xf0, 0x11, 0x00


	//----- nvinfo : EIATTR_KPARAM_INFO
	.align		4
.L_2146:
        /*00b8*/ 	.byte	0x04, 0x17
        /*00ba*/ 	.short	(.L_2148 - .L_2147)
.L_2147:
        /*00bc*/ 	.word	0x00000000
        /*00c0*/ 	.short	0x0001
        /*00c2*/ 	.short	0x0004
        /*00c4*/ 	.byte	0x00, 0xf0, 0x11, 0x00


	//----- nvinfo : EIATTR_KPARAM_INFO
	.align		4
.L_2148:
        /*00c8*/ 	.byte	0x04, 0x17
        /*00ca*/ 	.short	(.L_2150 - .L_2149)
.L_2149:
        /*00cc*/ 	.word	0x00000000
        /*00d0*/ 	.short	0x0000
        /*00d2*/ 	.short	0x0000
        /*00d4*/ 	.byte	0x00, 0xf0, 0x11, 0x00


	//----- nvinfo : EIATTR_SPARSE_MMA_MASK
	.align		4
.L_2150:
        /*00d8*/ 	.byte	0x03, 0x50
        /*00da*/ 	.short	0x0000


	//----- nvinfo : EIATTR_MAXREG_COUNT
	.align		4
        /*00dc*/ 	.byte	0x03, 0x1b
        /*00de*/ 	.short	0x0040


	//----- nvinfo : EIATTR_NUM_BARRIERS
	.align		4
        /*00e0*/ 	.byte	0x02, 0x4c
        /*00e2*/ 	.byte	0x01
	.zero		1


	//----- nvinfo : EIATTR_EXTERNS
	.align		4
        /*00e4*/ 	.byte	0x04, 0x0f
        /*00e6*/ 	.short	(.L_2152 - .L_2151)


	//   ....[0]....
	.align		4
.L_2151:
        /*00e8*/ 	.word	index@(vprintf)


	//----- nvinfo : EIATTR_MERCURY_ISA_VERSION
	.align		4
.L_2152:
        /*00ec*/ 	.byte	0x03, 0x5f
        /*00ee*/ 	.short	0x0101


	//----- nvinfo : EIATTR_VRC_CTA_INIT_COUNT
	.align		4
        /*00f0*/ 	.byte	0x02, 0x4a
	.zero		1
	.zero		1


	//----- nvinfo : EIATTR_SYSCALL_OFFSETS
	.align		4
        /*00f4*/ 	.byte	0x04, 0x46
        /*00f6*/ 	.short	(.L_2154 - .L_2153)


	//   ....[0]....
.L_2153:
        /*00f8*/ 	.word	0x00000490


	//----- nvinfo : EIATTR_EXIT_INSTR_OFFSETS
	.align		4
.L_2154:
        /*00fc*/ 	.byte	0x04, 0x1c
        /*00fe*/ 	.short	(.L_2156 - .L_2155)


	//   ....[0]....
.L_2155:
        /*0100*/ 	.word	0x00000b30


	//   ....[1]....
        /*0104*/ 	.word	0x00000b50


	//----- nvinfo : EIATTR_MAX_THREADS
	.align		4
.L_2156:
        /*0108*/ 	.byte	0x04, 0x05
        /*010a*/ 	.short	(.L_2158 - .L_2157)
.L_2157:
        /*010c*/ 	.word	0x00000400
        /*0110*/ 	.word	0x00000001
        /*0114*/ 	.word	0x00000001


	//----- nvinfo : EIATTR_CRS_STACK_SIZE
	.align		4
.L_2158:
        /*0118*/ 	.byte	0x04, 0x1e
        /*011a*/ 	.short	(.L_2160 - .L_2159)
.L_2159:
        /*011c*/ 	.word	0x00000000


	//----- nvinfo : EIATTR_CBANK_PARAM_SIZE
	.align		4
.L_2160:
        /*0120*/ 	.byte	0x03, 0x19
        /*0122*/ 	.short	0x0048


	//----- nvinfo : EIATTR_PARAM_CBANK
	.align		4
        /*0124*/ 	.byte	0x04, 0x0a
        /*0126*/ 	.short	(.L_2162 - .L_2161)
	.align		4
.L_2161:
        /*0128*/ 	.word	index@(.nv.constant0._Z42userbuffers_fp16_sum_inplace_gpu_rr_rs_oopILi4EEviiiiiiiiiPPviS0_m)
        /*012c*/ 	.short	0x0380
        /*012e*/ 	.short	0x0048


	//----- nvinfo : EIATTR_SW_WAR
	.align		4
.L_2162:
        /*0130*/ 	.byte	0x04, 0x36
        /*0132*/ 	.short	(.L_2164 - .L_2163)
.L_2163:
        /*0134*/ 	.word	0x00000008
.L_2164:


//--------------------- .nv.info._Z42userbuffers_fp16_sum_inplace_gpu_rr_rs_oopILi2EEviiiiiiiiiPPviS0_m --------------------------
	.section	.nv.info._Z42userbuffers_fp16_sum_inplace_gpu_rr_rs_oopILi2EEviiiiiiiiiPPviS0_m,"",@"SHT_CUDA_INFO"
	.sectionflags	@""
	.align	4


	//----- nvinfo : EIATTR_CUDA_API_VERSION
	.align		4
        /*0000*/ 	.byte	0x04, 0x37
        /*0002*/ 	.short	(.L_2166 - .L_2165)
.L_2165:
        /*0004*/ 	.word	0x00000082


	//----- nvinfo : EIATTR_KPARAM_INFO
	.align		4
.L_2166:
        /*0008*/ 	.byte	0x04, 0x17
        /*000a*/ 	.short	(.L_2168 - .L_2167)
.L_2167:
        /*000c*/ 	.word	0x00000000
        /*0010*/ 	.short	0x000c
        /*0012*/ 	.short	0x0040
        /*0014*/ 	.byte	0x00, 0xf0, 0x21, 0x00


	//----- nvinfo : EIATTR_KPARAM_INFO
	.align		4
.L_2168:
        /*0018*/ 	.byte	0x04, 0x17
        /*001a*/ 	.short	(.L_2170 - .L_2169)
.L_2169:
        /*001c*/ 	.word	0x00000000
        /*0020*/ 	.short	0x000b
        /*0022*/ 	.short	0x0038
        /*0024*/ 	.byte	0x00, 0xf5, 0x21, 0x00


	//----- nvinfo : EIATTR_KPARAM_INFO
	.align		4
.L_2170:
        /*0028*/ 	.byte	0x04, 0x17
        /*002a*/ 	.short	(.L_2172 - .L_2171)
.L_2171:
        /*002c*/ 	.word	0x00000000
        /*0030*/ 	.short	0x000a
        /*0032*/ 	.short	0x0030
        /*0034*/ 	.byte	0x00, 0xf0, 0x11, 0x00


	//----- nvinfo : EIATTR_KPARAM_INFO
	.align		4
.L_2172:
        /*0038*/ 	.byte	0x04, 0x17
        /*003a*/ 	.short	(.L_2174 - .L_2173)
.L_2173:
        /*003c*/ 	.word	0x00000000
        /*0040*/ 	.short	0x0009
        /*0042*/ 	.short	0x0028
        /*0044*/ 	.byte	0x00, 0xf5, 0x21, 0x00


	//----- nvinfo : EIATTR_KPARAM_INFO
	.align		4
.L_2174:
        /*0048*/ 	.byte	0x04, 0x17
        /*004a*/ 	.short	(.L_2176 - .L_2175)
.L_2175:
        /*004c*/ 	.word	0x00000000
        /*0050*/ 	.short	0x0008
        /*0052*/ 	.short	0x0020
        /*0054*/ 	.byte	0x00, 0xf0, 0x11, 0x00


	//----- nvinfo : EIATTR_KPARAM_INFO
	.align		4
.L_2176:
        /*0058*/ 	.byte	0x04, 0x17
        /*005a*/ 	.short	(.L_2178 - .L_2177)
.L_2177:
        /*005c*/ 	.word	0x00000000
        /*0060*/ 	.short	0x0007
        /*0062*/ 	.short	0x001c
        /*0064*/ 	.byte	0x00, 0xf0, 0x11, 0x00


	//----- nvinfo : EIATTR_KPARAM_INFO
	.align		4
.L_2178:
        /*0068*/ 	.byte	0x04, 0x17
        /*006a*/ 	.short	(.L_2180 - .L_2179)
.L_2179:
        /*006c*/ 	.word	0x00000000
        /*0070*/ 	.short	0x0006
        /*0072*/ 	.short	0x0018
        /*0074*/ 	.byte	0x00, 0xf0, 0x11, 0x00


	//----- nvinfo : EIATTR_KPARAM_INFO
	.align		4
.L_2180:
        /*0078*/ 	.byte	0x04, 0x17
        /*007a*/ 	.short	(.L_2182 - .L_2181)
.L_2181:
        /*007c*/ 	.word	0x00000000
        /*0080*/ 	.short	0x0005
        /*0082*/ 	.short	0x0014
        /*0084*/ 	.byte	0x00, 0xf0, 0x11, 0x00


	//----- nvinfo : EIATTR_KPARAM_INFO
	.align		4
.L_2182:
        /*0088*/ 	.byte	0x04, 0x17
        /*008a*/ 	.short	(.L_2184 - .L_2183)
.L_2183:
        /*008c*/ 	.word	0x00000000
        /*0090*/ 	.short	0x0004
        /*0092*/ 	.short	0x0010
        /*0094*/ 	.byte	0x00, 0xf0, 0x11, 0x00


	//----- nvinfo : EIATTR_KPARAM_INFO
	.align		4
.L_2184:
        /*0098*/ 	.byte	0x04, 0x17
        /*009a*/ 	.short	(.L_2186 - .L_2185)
.L_2185:
        /*009c*/ 	.word	0x00000000
        /*00a0*/ 	.short	0x0003
        /*00a2*/ 	.short	0x000c
        /*00a4*/ 	.byte	0x00, 0xf0, 0x11, 0x00


	//----- nvinfo : EIATTR_KPARAM_INFO
	.align		4
.L_2186:
        /*00a8*/ 	.byte	0x04, 0x17
        /*00aa*/ 	.short	(.L_2188 - .L_2187)
.L_2187:
        /*00ac*/ 	.word	0x00000000
        /*00b0*/ 	.short	0x0002
        /*00b2*/ 	.short	0x0008
        /*00b4*/ 	.byte	0x00, 0xf0, 0x11, 0x00


	//----- nvinfo : EIATTR_KPARAM_INFO
	.align		4
.L_2188:
        /*00b8*/ 	.byte	0x04, 0x17
        /*00ba*/ 	.short	(.L_2190 - .L_2189)
.L_2189:
        /*00bc*/ 	.word	0x00000000
        /*00c0*/ 	.short	0x0001
        /*00c2*/ 	.short	0x0004
        /*00c4*/ 	.byte	0x00, 0xf0, 0x11, 0x00


	//----- nvinfo : EIATTR_KPARAM_INFO
	.align		4
.L_2190:
        /*00c8*/ 	.byte	0x04, 0x17
        /*00ca*/ 	.short	(.L_2192 - .L_2191)
.L_2191:
        /*00cc*/ 	.word	0x00000000
        /*00d0*/ 	.short	0x0000
        /*00d2*/ 	.short	0x0000
        /*00d4*/ 	.byte	0x00, 0xf0, 0x11, 0x00


	//----- nvinfo : EIATTR_SPARSE_MMA_MASK
	.align		4
.L_2192:
        /*00d8*/ 	.byte	0x03, 0x50
        /*00da*/ 	.short	0x0000


	//----- nvinfo : EIATTR_MAXREG_COUNT
	.align		4
        /*00dc*/ 	.byte	0x03, 0x1b
        /*00de*/ 	.short	0x0040


	//----- nvinfo : EIATTR_NUM_BARRIERS
	.align		4
        /*00e0*/ 	.byte	0x02, 0x4c
        /*00e2*/ 	.byte	0x01
	.zero		1


	//----- nvinfo : EIATTR_EXTERNS
	.align		4
        /*00e4*/ 	.byte	0x04, 0x0f
        /*00e6*/ 	.short	(.L_2194 - .L_2193)


	//   ....[0]....
	.align		4
.L_2193:
        /*00e8*/ 	.word	index@(vprintf)


	//----- nvinfo : EIATTR_MERCURY_ISA_VERSION
	.align		4
.L_2194:
        /*00ec*/ 	.byte	0x03, 0x5f
        /*00ee*/ 	.short	0x0101


	//----- nvinfo : EIATTR_VRC_CTA_INIT_COUNT
	.align		4
        /*00f0*/ 	.byte	0x02, 0x4a
	.zero		1
	.zero		1


	//----- nvinfo : EIATTR_SYSCALL_OFFSETS
	.align		4
        /*00f4*/ 	.byte	0x04, 0x46
        /*00f6*/ 	.short	(.L_2196 - .L_2195)


	//   ....[0]....
.L_2195:
        /*00f8*/ 	.word	0x00000490


	//----- nvinfo : EIATTR_EXIT_INSTR_OFFSETS
	.align		4
.L_2196:
        /*00fc*/ 	.byte	0x04, 0x1c
        /*00fe*/ 	.short	(.L_2198 - .L_2197)


	//   ....[0]....
.L_2197:
        /*0100*/ 	.word	0x00000a10


	//   ....[1]....
        /*0104*/ 	.word	0x00000a30


	//----- nvinfo : EIATTR_MAX_THREADS
	.align		4
.L_2198:
        /*0108*/ 	.byte	0x04, 0x05
        /*010a*/ 	.short	(.L_2200 - .L_2199)
.L_2199:
        /*010c*/ 	.word	0x00000400
        /*0110*/ 	.word	0x00000001
        /*0114*/ 	.word	0x00000001


	//----- nvinfo : EIATTR_CRS_STACK_SIZE
	.align		4
.L_2200:
        /*0118*/ 	.byte	0x04, 0x1e
        /*011a*/ 	.short	(.L_2202 - .L_2201)
.L_2201:
        /*011c*/ 	.word	0x00000000


	//----- nvinfo : EIATTR_CBANK_PARAM_SIZE
	.align		4
.L_2202:
        /*0120*/ 	.byte	0x03, 0x19
        /*0122*/ 	.short	0x0048


	//----- nvinfo : EIATTR_PARAM_CBANK
	.align		4
        /*0124*/ 	.byte	0x04, 0x0a
        /*0126*/ 	.short	(.L_2204 - .L_2203)
	.align		4
.L_2203:
        /*0128*/ 	.word	index@(.nv.constant0._Z42userbuffers_fp16_sum_inplace_gpu_rr_rs_oopILi2EEviiiiiiiiiPPviS0_m)
        /*012c*/ 	.short	0x0380
        /*012e*/ 	.short	0x0048


	//----- nvinfo : EIATTR_SW_WAR
	.align		4
.L_2204:
        /*0130*/ 	.byte	0x04, 0x36
        /*0132*/ 	.short	(.L_2206 - .L_2205)
.L_2205:
        /*0134*/ 	.word	0x00000008
.L_2206:


//--------------------- .nv.info._Z42userbuffers_fp16_sum_inplace_gpu_mc_rs_oopILi32EEviiiiiiiiiPPviS0_P6float4m --------------------------
	.section	.nv.info._Z42userbuffers_fp16_sum_inplace_gpu_mc_rs_oopILi32EEviiiiiiiiiPPviS0_P6float4m,"",@"SHT_CUDA_INFO"
	.sectionflags	@""
	.align	4


	//----- nvinfo : EIATTR_CUDA_API_VERSION
	.align		4
        /*0000*/ 	.byte	0x04, 0x37
        /*0002*/ 	.short	(.L_2208 - .L_2207)
.L_2207:
        /*0004*/ 	.word	0x00000082


	//----- nvinfo : EIATTR_KPARAM_INFO
	.align		4
.L_2208:
        /*0008*/ 	.byte	0x04, 0x17
        /*000a*/ 	.short	(.L_2210 - .L_2209)
.L_2209:
        /*000c*/ 	.word	0x00000000
        /*0010*/ 	.short	0x000d
        /*0012*/ 	.short	0x0048
        /*0014*/ 	.byte	0x00, 0xf0, 0x21, 0x00


	//----- nvinfo : EIATTR_KPARAM_INFO
	.align		4
.L_2210:
        /*0018*/ 	.byte	0x04, 0x17
        /*001a*/ 	.short	(.L_2212 - .L_2211)
.L_2211:
        /*001c*/ 	.word	0x00000000
        /*0020*/ 	.short	0x000c
        /*0022*/ 	.short	0x0040
        /*0024*/ 	.byte	0x00, 0xf5, 0x21, 0x00


	//----- nvinfo : EIATTR_KPARAM_INFO
	.align		4
.L_2212:
        /*0028*/ 	.byte	0x04, 0x17
        /*002a*/ 	.short	(.L_2214 - .L_2213)
.L_2213:
        /*002c*/ 	.word	0x00000000
        /*0030*/ 	.short	0x000b
        /*0032*/ 	.short	0x0038
        /*0034*/ 	.byte	0x00, 0xf5, 0x21, 0x00


	//----- nvinfo : EIATTR_KPARAM_INFO
	.align		4
.L_2214:
        /*0038*/ 	.byte	0x04, 0x17
        /*003a*/ 	.short	(.L_2216 - .L_2215)
.L_2215:
        /*003c*/ 	.word	0x00000000
        /*0040*/ 	.short	0x000a
        /*0042*/ 	.short	0x0030
        /*0044*/ 	.byte	0x00, 0xf0, 0x11, 0x00


	//----- nvinfo : EIATTR_KPARAM_INFO
	.align		4
.L_2216:
        /*0048*/ 	.byte	0x04, 0x17
        /*004a*/ 	.short	(.L_2218 - .L_2217)
.L_2217:
        /*004c*/ 	.word	0x00000000
        /*0050*/ 	.short	0x0009
        /*0052*/ 	.short	0x0028
        /*0054*/ 	.byte	0x00, 0xf5, 0x21, 0x00


	//----- nvinfo : EIATTR_KPARAM_INFO
	.align		4
.L_2218:
        /*0058*/ 	.byte	0x04, 0x17
        /*005a*/ 	.short	(.L_2220 - .L_2219)
.L_2219:
        /*005c*/ 	.word	0x00000000
        /*0060*/ 	.short	0x0008
        /*0062*/ 	.short	0x0020
        /*0064*/ 	.byte	0x00, 0xf0, 0x11, 0x00


	//----- nvinfo : EIATTR_KPARAM_INFO
	.align		4
.L_2220:
        /*0068*/ 	.byte	0x04, 0x17
        /*006a*/ 	.short	(.L_2222 - .L_2221)
.L_2221:
        /*006c*/ 	.word	0x00000000
        /*0070*/ 	.short	0x0007
        /*0072*/ 	.short	0x001c
        /*0074*/ 	.byte	0x00, 0xf0, 0x11, 0x00


	//----- nvinfo : EIATTR_KPARAM_INFO
	.align		4
.L_2222:
        /*0078*/ 	.byte	0x04, 0x17
        /*007a*/ 	.short	(.L_2224 - .L_2223)
.L_2223:
        /*007c*/ 	.word	0x00000000
        /*0080*/ 	.short	0x0006
        /*0082*/ 	.short	0x0018
        /*0084*/ 	.byte	0x00, 0xf0, 0x11, 0x00


	//----- nvinfo : EIATTR_KPARAM_INFO
	.align		4
.L_2224:
        /*0088*/ 	.byte	0x04, 0x17
        /*008a*/ 	.short	(.L_2226 - .L_2225)
.L_2225:
        /*008c*/ 	.word	0x00000000
        /*0090*/ 	.short	0x0005
        /*0092*/ 	.short	0x0014
        /*0094*/ 	.byte	0x00, 0xf0, 0x11, 0x00


	//----- nvinfo : EIATTR_KPARAM_INFO
	.align		4
.L_2226:
        /*0098*/ 	.byte	0x04, 0x17
        /*009a*/ 	.short	(.L_2228 - .L_2227)
.L_2227:
        /*009c*/ 	.word	0x00000000
        /*00a0*/ 	.short	0x0004
        /*00a2*/ 	.short	0x0010
        /*00a4*/ 	.byte	0x00, 0xf0, 0x11, 0x00


	//----- nvinfo : EIATTR_KPARAM_INFO
	.align		4
.L_2228:
        /*00a8*/ 	.byte	0x04, 0x17
        /*00aa*/ 	.short	(.L_2230 - .L_2229)
.L_2229:
        /*00ac*/ 	.word	0x00000000
        /*00b0*/ 	.short	0x0003
        /*00b2*/ 	.short	0x000c
        /*00b4*/ 	.byte	0x00, 0xf0, 0x11, 0x00


	//----- nvinfo : EIATTR_KPARAM_INFO
	.align		4
.L_2230:
        /*00b8*/ 	.byte	0x04, 0x17
        /*00ba*/ 	.short	(.L_2232 - .L_2231)
.L_2231:
        /*00bc*/ 	.word	0x00000000
        /*00c0*/ 	.short	0x0002
        /*00c2*/ 	.short	0x0008
        /*00c4*/ 	.byte	0x00, 0xf0, 0x11, 0x00


	//----- nvinfo : EIATTR_KPARAM_INFO
	.align		4
.L_2232:
        /*00c8*/ 	.byte	0x04, 0x17
        /*00ca*/ 	.short	(.L_2234 - .L_2233)
.L_2233:
        /*00cc*/ 	.word	0x00000000
        /*00d0*/ 	.short	0x0001
        /*00d2*/ 	.short	0x0004
        /*00d4*/ 	.byte	0x00, 0xf0, 0x11, 0x00


	//----- nvinfo : EIATTR_KPARAM_INFO
	.align		4
.L_2234:
        /*00d8*/ 	.byte	0x04, 0x17
        /*00da*/ 	.short	(.L_2236 - .L_2235)
.L_2235:
        /*00dc*/ 	.word	0x00000000
        /*00e0*/ 	.short	0x0000
        /*00e2*/ 	.short	0x0000
        /*00e4*/ 	.byte	0x00, 0xf0, 0x11, 0x00


	//----- nvinfo : EIATTR_SPARSE_MMA_MASK
	.align		4
.L_2236:
        /*00e8*/ 	.byte	0x03, 0x50
        /*00ea*/ 	.short	0x0000


	//----- nvinfo : EIATTR_MAXREG_COUNT
	.align		4
        /*00ec*/ 	.byte	0x03, 0x1b
        /*00ee*/ 	.short	0x0040


	//----- nvinfo : EIATTR_NUM_BARRIERS
	.align		4
        /*00f0*/ 	.byte	0x02, 0x4c
        /*00f2*/ 	.byte	0x01
	.zero		1


	//----- nvinfo : EIATTR_EXTERNS
	.align		4
        /*00f4*/ 	.byte	0x04, 0x0f
        /*00f6*/ 	.short	(.L_2238 - .L_2237)


	//   ....[0]....
	.align		4
.L_2237:
        /*00f8*/ 	.word	index@(vprintf)


	//----- nvinfo : EIATTR_MERCURY_ISA_VERSION
	.align		4
.L_2238:
        /*00fc*/ 	.byte	0x03, 0x5f
        /*00fe*/ 	.short	0x0101


	//----- nvinfo : EIATTR_VRC_CTA_INIT_COUNT
	.align		4
        /*0100*/ 	.byte	0x02, 0x4a
	.zero		1
	.zero		1


	//----- nvinfo : EIATTR_SYSCALL_OFFSETS
	.align		4
        /*0104*/ 	.byte	0x04, 0x46
        /*0106*/ 	.short	(.L_2240 - .L_2239)


	//   ....[0]....
.L_2239:
        /*0108*/ 	.word	0x00000410


	//----- nvinfo : EIATTR_EXIT_INSTR_OFFSETS
	.align		4
.L_2240:
        /*010c*/ 	.byte	0x04, 0x1c
        /*010e*/ 	.short	(.L_2242 - .L_2241)


	//   ....[0]....
.L_2241:
        /*0110*/ 	.word	0x000020b0


	//   ....[1]....
        /*0114*/ 	.word	0x000020d0


	//----- nvinfo : EIATTR_MAX_THREADS
	.align		4
.L_2242:
        /*0118*/ 	.byte	0x04, 0x05
        /*011a*/ 	.short	(.L_2244 - .L_2243)
.L_2243:
        /*011c*/ 	.word	0x00000400
        /*0120*/ 	.word	0x00000001
        /*0124*/ 	.word	0x00000001


	//----- nvinfo : EIATTR_CRS_STACK_SIZE
	.align		4
.L_2244:
        /*0128*/ 	.byte	0x04, 0x1e
        /*012a*/ 	.short	(.L_2246 - .L_2245)
.L_2245:
        /*012c*/ 	.word	0x00000000


	//----- nvinfo : EIATTR_CBANK_PARAM_SIZE
	.align		4
.L_2246:
        /*0130*/ 	.byte	0x03, 0x19
        /*0132*/ 	.short	0x0050


	//----- nvinfo : EIATTR_PARAM_CBANK
	.align		4
        /*0134*/ 	.byte	0x04, 0x0a
        /*0136*/ 	.short	(.L_2248 - .L_2247)
	.align		4
.L_2247:
        /*0138*/ 	.word	index@(.nv.constant0._Z42userbuffers_fp16_sum_inplace_gpu_mc_rs_oopILi32EEviiiiiiiiiPPviS0_P6float4m)
        /*013c*/ 	.short	0x0380
        /*013e*/ 	.short	0x0050


	//----- nvinfo : EIATTR_SW_WAR
	.align		4
.L_2248:
        /*0140*/ 	.byte	0x04, 0x36
        /*0142*/ 	.short	(.L_2250 - .L_2249)
.L_2249:
        /*0144*/ 	.word	0x00000008
.L_2250:


//--------------------- .nv.info._Z42userbuffers_fp16_sum_inplace_gpu_mc_rs_oopILi16EEviiiiiiiiiPPviS0_P6float4m --------------------------
	.section	.nv.info._Z42userbuffers_fp16_sum_inplace_gpu_mc_rs_oopILi16EEviiiiiiiiiPPviS0_P6float4m,"",@"SHT_CUDA_INFO"
	.sectionflags	@""
	.align	4


	//----- nvinfo : EIATTR_CUDA_API_VERSION
	.align		4
        /*0000*/ 	.byte	0x04, 0x37
        /*0002*/ 	.short	(.L_2252 - .L_2251)
.L_2251:
        /*0004*/ 	.word	0x00000082


	//----- nvinfo : EIATTR_KPARAM_INFO
	.align		4
.L_2252:
        /*0008*/ 	.byte	0x04, 0x17
        /*000a*/ 	.short	(.L_2254 - .L_2253)
.L_2253:
        /*000c*/ 	.word	0x00000000
        /*0010*/ 	.short	0x000d
        /*0012*/ 	.short	0x0048
        /*0014*/ 	.byte	0x00, 0xf0, 0x21, 0x00


	//----- nvinfo : EIATTR_KPARAM_INFO
	.align		4
.L_2254:
        /*0018*/ 	.byte	0x04, 0x17
        /*001a*/ 	.short	(.L_2256 - .L_2255)
.L_2255:
        /*001c*/ 	.word	0x00000000
        /*0020*/ 	.short	0x000c
        /*0022*/ 	.short	0x0040
        /*0024*/ 	.byte	0x00, 0xf5, 0x21, 0x00


	//----- nvinfo : EIATTR_KPARAM_INFO
	.align		4
.L_2256:
        /*0028*/ 	.byte	0x04, 0x17
        /*002a*/ 	.short	(.L_2258 - .L_2257)
.L_2257:
        /*002c*/ 	.word	0x00000000
        /*0030*/ 	.short	0x000b
        /*0032*/ 	.short	0x0038
        /*0034*/ 	.byte	0x00, 0xf5, 0x21, 0x00


	//----- nvinfo : EIATTR_KPARAM_INFO
	.align		4
.L_2258:
        /*0038*/ 	.byte	0x04, 0x17
        /*003a*/ 	.short	(.L_2260 - .L_2259)
.L_2259:
        /*003c*/ 	.word	0x00000000
        /*0040*/ 	.short	0x000a
        /*0042*/ 	.short	0x0030
        /*0044*/ 	.byte	0x00, 0xf0, 0x11, 0x00


	//----- nvinfo : EIATTR_KPARAM_INFO
	.align		4
.L_2260:
        /*0048*/ 	.byte	0x04, 0x17
        /*004a*/ 	.short	(.L_2262 - .L_2261)
.L_2261:
        /*004c*/ 	.word	0x00000000
        /*0050*/ 	.short	0x0009
        /*0052*/ 	.short	0x0028
        /*0054*/ 	.byte	0x00, 0xf5, 0x21, 0x00


	//----- nvinfo : EIATTR_KPARAM_INFO
	.align		4
.L_2262:
        /*0058*/ 	.byte	0x04, 0x17
        /*005a*/ 	.short	(.L_2264 - .L_2263)
.L_2263:
        /*005c*/ 	.word	0x00000000
        /*0060*/ 	.short	0x0008
        /*0062*/ 	.short	0x0020
        /*0064*/ 	.byte	0x00, 0xf0, 0x11, 0x00


	//----- nvinfo : EIATTR_KPARAM_INFO
	.align		4
.L_2264:
        /*0068*/ 	.byte	0x04, 0x17
        /*006a*/ 	.short	(.L_2266 - .L_2265)
.L_2265:
        /*006c*/ 	.word	0x00000000
        /*0070*/ 	.short	0x0007
        /*0072*/ 	.short	0x001c
        /*0074*/ 	.byte	0x00, 0xf0, 0x11, 0x00


	//----- nvinfo : EIATTR_KPARAM_INFO
	.align		4
.L_2266:
        /*0078*/ 	.byte	0x04, 0x17
        /*007a*/ 	.short	(.L_2268 - .L_2267)
.L_2267:
        /*007c*/ 	.word	0x00000000
        /*0080*/ 	.short	0x0006
        /*0082*/ 	.short	0x0018
        /*0084*/ 	.byte	0x00, 0xf0, 0x11, 0x00


	//----- nvinfo : EIATTR_KPARAM_INFO
	.align		4
.L_2268:
        /*0088*/ 	.byte	0x04, 0x17
        /*008a*/ 	.short	(.L_2270 - .L_2269)
.L_2269:
        /*008c*/ 	.word	0x00000000
        /*0090*/ 	.short	0x0005
        /*0092*/ 	.short	0x0014
        /*0094*/ 	.byte	0x00, 0xf0, 0x11, 0x00


	//----- nvinfo : EIATTR_KPARAM_INFO
	.align		4
.L_2270:
        /*0098*/ 	.byte	0x04, 0x17
        /*009a*/ 	.short	(.L_2272 - .L_2271)
.L_2271:
        /*009c*/ 	.word	0x00000000
        /*00a0*/ 	.short	0x0004
        /*00a2*/ 	.short	0x0010
        /*00a4*/ 	.byte	0x00, 0xf0, 0x11, 0x00


	//----- nvinfo : EIATTR_KPARAM_INFO
	.align		4
.L_2272:
        /*00a8*/ 	.byte	0x04, 0x17
        /*00aa*/ 	.short	(.L_2274 - .L_2273)
.L_2273:
        /*00ac*/ 	.word	0x00000000
        /*00b0*/ 	.short	0x0003
        /*00b2*/ 	.short	0x000c
        /*00b4*/ 	.byte	0x00, 0xf0, 0x11, 0x00


	//----- nvinfo : EIATTR_KPARAM_INFO
	.align		4
.L_2274:
        /*00b8*/ 	.byte	0x04, 0x17
        /*00ba*/ 	.short	(.L_2276 - .L_2275)
.L_2275:
        /*00bc*/ 	.word	0x00000000
        /*00c0*/ 	.short	0x0002
        /*00c2*/ 	.short	0x0008
        /*00c4*/ 	.byte	0x00, 0xf0, 0x11, 0x00


	//----- nvinfo : EIATTR_KPARAM_INFO
	.align		4
.L_2276:
        /*00c8*/ 	.byte	0x04, 0x17
        /*00ca*/ 	.short	(.L_2278 - .L_2277)
.L_2277:
        /*00cc*/ 	.word	0x00000000
        /*00d0*/ 	.short	0x0001
        /*00d2*/ 	.short	0x0004
        /*00d4*/ 	.byte	0x00, 0xf0, 0x11, 0x00


	//----- nvinfo : EIATTR_KPARAM_INFO
	.align		4
.L_2278:
        /*00d8*/ 	.byte	0x04, 0x17
        /*00da*/ 	.short	(.L_2280 - .L_2279)
.L_2279:
        /*00dc*/ 	.word	0x00000000
        /*00e0*/ 	.short	0x0000
        /*00e2*/ 	.short	0x0000
        /*00e4*/ 	.byte	0x00, 0xf0, 0x11, 0x00


	//----- nvinfo : EIATTR_SPARSE_MMA_MASK
	.align		4
.L_2280:
        /*00e8*/ 	.byte	0x03, 0x50
        /*00ea*/ 	.short	0x0000


	//----- nvinfo : EIATTR_MAXREG_COUNT
	.align		4
        /*00ec*/ 	.byte	0x03, 0x1b
        /*00ee*/ 	.short	0x0040


	//----- nvinfo : EIATTR_NUM_BARRIERS
	.align		4
        /*00f0*/ 	.byte	0x02, 0x4c
        /*00f2*/ 	.byte	0x01
	.zero		1


	//----- nvinfo : EIATTR_EXTERNS
	.align		4
        /*00f4*/ 	.byte	0x04, 0x0f
        /*00f6*/ 	.short	(.L_2282 - .L_2281)


	//   ....[0]....
	.align		4
.L_2281:
        /*00f8*/ 	.word	index@(vprintf)


	//----- nvinfo : EIATTR_MERCURY_ISA_VERSION
	.align		4
.L_2282:
        /*00fc*/ 	.byte	0x03, 0x5f
        /*00fe*/ 	.short	0x0101


	//----- nvinfo : EIATTR_VRC_CTA_INIT_COUNT
	.align		4
        /*0100*/ 	.byte	0x02, 0x4a
	.zero		1
	.zero		1


	//----- nvinfo : EIATTR_SYSCALL_OFFSETS
	.align		4
        /*0104*/ 	.byte	0x04, 0x46
        /*0106*/ 	.short	(.L_2284 - .L_2283)


	//   ....[0]....
.L_2283:
        /*0108*/ 	.word	0x00000410


	//----- nvinfo : EIATTR_EXIT_INSTR_OFFSETS
	.align		4
.L_2284:
        /*010c*/ 	.byte	0x04, 0x1c
        /*010e*/ 	.short	(.L_2286 - .L_2285)


	//   ....[0]....
.L_2285:
        /*0110*/ 	.word	0x000020b0


	//   ....[1]....
        /*0114*/ 	.word	0x000020d0


	//----- nvinfo : EIATTR_MAX_THREADS
	.align		4
.L_2286:
        /*0118*/ 	.byte	0x04, 0x05
        /*011a*/ 	.short	(.L_2288 - .L_2287)
.L_2287:
        /*011c*/ 	.word	0x00000400
        /*0120*/ 	.word	0x00000001
        /*0124*/ 	.word	0x00000001


	//----- nvinfo : EIATTR_CRS_STACK_SIZE
	.align		4
.L_2288:
        /*0128*/ 	.byte	0x04, 0x1e
        /*012a*/ 	.short	(.L_2290 - .L_2289)
.L_2289:
        /*012c*/ 	.word	0x00000000


	//----- nvinfo : EIATTR_CBANK_PARAM_SIZE
	.align		4
.L_2290:
        /*0130*/ 	.byte	0x03, 0x19
        /*0132*/ 	.short	0x0050


	//----- nvinfo : EIATTR_PARAM_CBANK
	.align		4
        /*0134*/ 	.byte	0x04, 0x0a
        /*0136*/ 	.short	(.L_2292 - .L_2291)
	.align		4
.L_2291:
        /*0138*/ 	.word	index@(.nv.constant0._Z42userbuffers_fp16_sum_inplace_gpu_mc_rs_oopILi16EEviiiiiiiiiPPviS0_P6float4m)
        /*013c*/ 	.short	0x0380
        /*013e*/ 	.short	0x0050


	//----- nvinfo : EIATTR_SW_WAR
	.align		4
.L_2292:
        /*0140*/ 	.byte	0x04, 0x36
        /*0142*/ 	.short	(.L_2294 - .L_2293)
.L_2293:
        /*0144*/ 	.word	0x00000008
.L_2294:


//--------------------- .nv.info._Z42userbuffers_fp16_sum_inplace_gpu_mc_rs_oopILi8EEviiiiiiiiiPPviS0_P6float4m --------------------------
	.section	.nv.info._Z42userbuffers_fp16_sum_inplace_gpu_mc_rs_oopILi8EEviiiiiiiiiPPviS0_P6float4m,"",@"SHT_CUDA_INFO"
	.sectionflags	@""
	.align	4


	//----- nvinfo : EIATTR_CUDA_API_VERSION
	.align		4
        /*0000*/ 	.byte	0x04, 0x37
        /*0002*/ 	.short	(.L_2296 - .L_2295)
.L_2295:
        /*0004*/ 	.word	0x00000082


	//----- nvinfo : EIATTR_KPARAM_INFO
	.align		4
.L_2296:
        /*0008*/ 	.byte	0x04, 0x17
        /*000a*/ 	.short	(.L_2298 - .L_2297)
.L_2297:
        /*000c*/ 	.word	0x00000000
        /*0010*/ 	.short	0x000d
        /*0012*/ 	.short	0x0048
        /*0014*/ 	.byte	0x00, 0xf0, 0x21, 0x00


	//----- nvinfo : EIATTR_KPARAM_INFO
	.align		4
.L_2298:
        /*0018*/ 	.byte	0x04, 0x17
        /*001a*/ 	.short	(.L_2300 - .L_2299)
.L_2299:
        /*001c*/ 	.word	0x00000000
        /*0020*/ 	.short	0x000c
        /*0022*/ 	.short	0x0040
        /*0024*/ 	.byte	0x00, 0xf5, 0x21, 0x00


	//----- nvinfo : EIATTR_KPARAM_INFO
	.align		4
.L_2300:
        /*0028*/ 	.byte	0x04, 0x17
        /*002a*/ 	.short	(.L_2302 - .L_2301)
.L_2301:
        /*002c*/ 	.word	0x00000000
        /*0030*/ 	.short	0x000b
        /*0032*/ 	.short	0x0038
        /*0034*/ 	.byte	0x00, 0xf5, 0x21, 0x00


	//----- nvinfo : EIATTR_KPARAM_INFO
	.align		4
.L_2302:
        /*0038*/ 	.byte	0x04, 0x17
        /*003a*/ 	.short	(.L_2304 - .L_2303)
.L_2303:
        /*003c*/ 	.word	0x00000000
        /*0040*/ 	.short	0x000a
        /*0042*/ 	.short	0x0030
        /*0044*/ 	.byte	0x00, 0xf0, 0x11, 0x00


	//----- nvinfo : EIATTR_KPARAM_INFO
	.align		4
.L_2304:
        /*0048*/ 	.byte	0x04, 0x17
        /*004a*/ 	.short	(.L_2306 - .L_2305)
.L_2305:
        /*004c*/ 	.word	0x00000000
        /*0050*/ 	.short	0x0009
        /*0052*/ 	.short	0x0028
        /*0054*/ 	.byte	0x00, 0xf5, 0x21, 0x00


	//----- nvinfo : EIATTR_KPARAM_INFO
	.align		4
.L_2306:
        /*0058*/ 	.byte	0x04, 0x17
        /*005a*/ 	.short	(.L_2308 - .L_2307)
.L_2307:
        /*005c*/ 	.word	0x00000000
        /*0060*/ 	.short	0x0008
        /*0062*/ 	.short	0x0020
        /*0064*/ 	.byte	0x00, 0xf0, 0x11, 0x00


	//----- nvinfo : EIATTR_KPARAM_INFO
	.align		4
.L_2308:
        /*0068*/ 	.byte	0x04, 0x17
        /*006a*/ 	.short	(.L_2310 - .L_2309)
.L_2309:
        /*006c*/ 	.word	0x00000000
        /*0070*/ 	.short	0x0007
        /*0072*/ 	.short	0x001c
        /*0074*/ 	.byte	0x00, 0xf0, 0x11, 0x00


	//----- nvinfo : EIATTR_KPARAM_INFO
	.align		4
.L_2310:
        /*0078*/ 	.byte	0x04, 0x17
        /*007a*/ 	.short	(.L_2312 - .L_2311)
.L_2311:
        /*007c*/ 	.word	0x00000000
        /*0080*/ 	.short	0x0006
        /*0082*/ 	.short	0x0018
        /*0084*/ 	.byte	0x00, 0xf0, 0x11, 0x00


	//----- nvinfo : EIATTR_KPARAM_INFO
	.align		4
.L_2312:
        /*0088*/ 	.byte	0x04, 0x17
        /*008a*/ 	.short	(.L_2314 - .L_2313)
.L_2313:
        /*008c*/ 	.word	0x00000000
        /*0090*/ 	.short	0x0005
        /*0092*/ 	.short	0x0014
        /*0094*/ 	.byte	0x00, 0xf0, 0x11, 0x00


	//----- nvinfo : EIATTR_KPARAM_INFO
	.align		4
.L_2314:
        /*0098*/ 	.byte	0x04, 0x17
        /*009a*/ 	.short	(.L_2316 - .L_2315)
.L_2315:
        /*009c*/ 	.word	0x00000000
        /*00a0*/ 	.short	0x0004
        /*00a2*/ 	.short	0x0010
        /*00a4*/ 	.byte	0x00, 0xf0, 0x11, 0x00


	//----- nvinfo : EIATTR_KPARAM_INFO
	.align		4
.L_2316:
        /*00a8*/ 	.byte	0x04, 0x17
        /*00aa*/ 	.short	(.L_2318 - .L_2317)
.L_2317:
        /*00ac*/ 	.word	0x00000000
        /*00b0*/ 	.short	0x0003
        /*00b2*/ 	.short	0x000c
        /*00b4*/ 	.byte	0x00, 0xf0, 0x11, 0x00


	//----- nvinfo : EIATTR_KPARAM_INFO
	.align		4
.L_2318:
        /*00b8*/ 	.byte	0x04, 0x17
        /*00ba*/ 	.short	(.L_2320 - .L_2319)
.L_2319:
        /*00bc*/ 	.word	0x00000000
        /*00c0*/ 	.short	0x0002
        /*00c2*/ 	.short	0x0008
        /*00c4*/ 	.byte	0x00, 0xf0, 0x11, 0x00


	//----- nvinfo : EIATTR_KPARAM_INFO
	.align		4
.L_2320:
        /*00c8*/ 	.byte	0x04, 0x17
        /*00ca*/ 	.short	(.L_2322 - .L_2321)
.L_2321:
        /*00cc*/ 	.word	0x00000000
        /*00d0*/ 	.short	0x0001
        /*00d2*/ 	.short	0x0004
        /*00d4*/ 	.byte	0x00, 0xf0, 0x11, 0x00


	//----- nvinfo : EIATTR_KPARAM_INFO
	.align		4
.L_2322:
        /*00d8*/ 	.byte	0x04, 0x17
        /*00da*/ 	.short	(.L_2324 - .L_2323)
.L_2323:
        /*00dc*/ 	.word	0x00000000
        /*00e0*/ 	.short	0x0000
        /*00e2*/ 	.short	0x0000
        /*00e4*/ 	.byte	0x00, 0xf0, 0x11, 0x00


	//----- nvinfo : EIATTR_SPARSE_MMA_MASK
	.align		4
.L_2324:
        /*00e8*/ 	.byte	0x03, 0x50
        /*00ea*/ 	.short	0x0000


	//----- nvinfo : EIATTR_MAXREG_COUNT
	.align		4
        /*00ec*/ 	.byte	0x03, 0x1b
        /*00ee*/ 	.short	0x0040


	//----- nvinfo : EIATTR_NUM_BARRIERS
	.align		4
        /*00f0*/ 	.byte	0x02, 0x4c
        /*00f2*/ 	.byte	0x01
	.zero		1


	//----- nvinfo : EIATTR_EXTERNS
	.align		4
        /*00f4*/ 	.byte	0x04, 0x0f
        /*00f6*/ 	.short	(.L_2326 - .L_2325)


	//   ....[0]....
	.align		4
.L_2325:
        /*00f8*/ 	.word	index@(vprintf)


	//----- nvinfo : EIATTR_MERCURY_ISA_VERSION
	.align		4
.L_2326:
        /*00fc*/ 	.byte	0x03, 0x5f
        /*00fe*/ 	.short	0x0101


	//----- nvinfo : EIATTR_VRC_CTA_INIT_COUNT
	.align		4
        /*0100*/ 	.byte	0x02, 0x4a
	.zero		1
	.zero		1


	//----- nvinfo : EIATTR_SYSCALL_OFFSETS
	.align		4
        /*0104*/ 	.byte	0x04, 0x46
        /*0106*/ 	.short	(.L_2328 - .L_2327)


	//   ....[0]....
.L_2327:
        /*0108*/ 	.word	0x00000410


	//----- nvinfo : EIATTR_EXIT_INSTR_OFFSETS
	.align		4
.L_2328:
        /*010c*/ 	.byte	0x04, 0x1c
        /*010e*/ 	.short	(.L_2330 - .L_2329)


	//   ....[0]....
.L_2329:
        /*0110*/ 	.word	0x000020b0


	//   ....[1]....
        /*0114*/ 	.word	0x000020d0


	//----- nvinfo : EIATTR_MAX_THREADS
	.align		4
.L_2330:
        /*0118*/ 	.byte	0x04, 0x05
        /*011a*/ 	.short	(.L_2332 - .L_2331)
.L_2331:
        /*011c*/ 	.word	0x00000400
        /*0120*/ 	.word	0x00000001
        /*0124*/ 	.word	0x00000001


	//----- nvinfo : EIATTR_CRS_STACK_SIZE
	.align		4
.L_2332:
        /*0128*/ 	.byte	0x04, 0x1e
        /*012a*/ 	.short	(.L_2334 - .L_2333)
.L_2333:
        /*012c*/ 	.word	0x00000000


	//----- nvinfo : EIATTR_CBANK_PARAM_SIZE
	.align		4
.L_2334:
        /*0130*/ 	.byte	0x03, 0x19
        /*0132*/ 	.short	0x0050


	//----- nvinfo : EIATTR_PARAM_CBANK
	.align		4
        /*0134*/ 	.byte	0x04, 0x0a
        /*0136*/ 	.short	(.L_2336 - .L_2335)
	.align		4
.L_2335:
        /*0138*/ 	.word	index@(.nv.constant0._Z42userbuffers_fp16_sum_inplace_gpu_mc_rs_oopILi8EEviiiiiiiiiPPviS0_P6float4m)
        /*013c*/ 	.short	0x0380
        /*013e*/ 	.short	0x0050


	//----- nvinfo : EIATTR_SW_WAR
	.align		4
.L_2336:
        /*0140*/ 	.byte	0x04, 0x36
        /*0142*/ 	.short	(.L_2338 - .L_2337)
.L_2337:
        /*0144*/ 	.word	0x00000008
.L_2338:


//--------------------- .nv.info._Z42userbuffers_fp16_sum_inplace_gpu_mc_rs_oopILi4EEviiiiiiiiiPPviS0_P6float4m --------------------------
	.section	.nv.info._Z42userbuffers_fp16_sum_inplace_gpu_mc_rs_oopILi4EEviiiiiiiiiPPviS0_P6float4m,"",@"SHT_CUDA_INFO"
	.sectionflags	@""
	.align	4


	//----- nvinfo : EIATTR_CUDA_API_VERSION
	.align		4
        /*0000*/ 	.byte	0x04, 0x37
        /*0002*/ 	.short	(.L_2340 - .L_2339)
.L_2339:
        /*0004*/ 	.word	0x00000082


	//----- nvinfo : EIATTR_KPARAM_INFO
	.align		4
.L_2340:
        /*0008*/ 	.byte	0x04, 0x17
        /*000a*/ 	.short	(.L_2342 - .L_2341)
.L_2341:
        /*000c*/ 	.word	0x00000000
        /*0010*/ 	.short	0x000d
        /*0012*/ 	.short	0x0048
        /*0014*/ 	.byte	0x00, 0xf0, 0x21, 0x00


	//----- nvinfo : EIATTR_KPARAM_INFO
	.align		4
.L_2342:
        /*0018*/ 	.byte	0x04, 0x17
        /*001a*/ 	.short	(.L_2344 - .L_2343)
.L_2343:
        /*001c*/ 	.word	0x00000000
        /*0020*/ 	.short	0x000c
        /*0022*/ 	.short	0x0040
        /*0024*/ 	.byte	0x00, 0xf5, 0x21, 0x00


	//----- nvinfo : EIATTR_KPARAM_INFO
	.align		4
.L_2344:
        /*0028*/ 	.byte	0x04, 0x17
        /*002a*/ 	.short	(.L_2346 - .L_2345)
.L_2345:
        /*002c*/ 	.word	0x00000000
        /*0030*/ 	.short	0x000b
        /*0032*/ 	.short	0x0038
        /*0034*/ 	.byte	0x00, 0xf5, 0x21, 0x00


	//----- nvinfo : EIATTR_KPARAM_INFO
	.align		4
.L_2346:
        /*0038*/ 	.byte	0x04, 0x17
        /*003a*/ 	.short	(.L_2348 - .L_2347)
.L_2347:
        /*003c*/ 	.word	0x00000000
        /*0040*/ 	.short	0x000a
        /*0042*/ 	.short	0x0030
        /*0044*/ 	.byte	0x00, 0xf0, 0x11, 0x00


	//----- nvinfo : EIATTR_KPARAM_INFO
	.align		4
.L_2348:
        /*0048*/ 	.byte	0x04, 0x17
        /*004a*/ 	.short	(.L_2350 - .L_2349)
.L_2349:
        /*004c*/ 	.word	0x00000000
        /*0050*/ 	.short	0x0009
        /*0052*/ 	.short	0x0028
        /*0054*/ 	.byte	0x00, 0xf5, 0x21, 0x00


	//----- nvinfo : EIATTR_KPARAM_INFO
	.align		4
.L_2350:
        /*0058*/ 	.byte	0x04, 0x17
        /*005a*/ 	.short	(.L_2352 - .L_2351)
.L_2351:
        /*005c*/ 	.word	0x00000000
        /*0060*/ 	.short	0x0008
        /*0062*/ 	.short	0x0020
        /*0064*/ 	.byte	0x00, 0xf0, 0x11, 0x00


	//----- nvinfo : EIATTR_KPARAM_INFO
	.align		4
.L_2352:
        /*0068*/ 	.byte	0x04, 0x17
        /*006a*/ 	.short	(.L_2354 - .L_2353)
.L_2353:
        /*006c*/ 	.word	0x00000000
        /*0070*/ 	.short	0x0007
        /*0072*/ 	.short	0x001c
        /*0074*/ 	.byte	0x00, 0xf0, 0x11, 0x00


	//----- nvinfo : EIATTR_KPARAM_INFO
	.align		4
.L_2354:
        /*0078*/ 	.byte	0x04, 0x17
        /*007a*/ 	.short	(.L_2356 - .L_2355)
.L_2355:
        /*007c*/ 	.word	0x00000000
        /*0080*/ 	.short	0x0006
        /*0082*/ 	.short	0x0018
        /*0084*/ 	.byte	0x00, 0xf0, 0x11, 0x00


	//----- nvinfo : EIATTR_KPARAM_INFO
	.align		4
.L_2356:
        /*0088*/ 	.byte	0x04, 0x17
        /*008a*/ 	.short	(.L_2358 - .L_2357)
.L_2357:
        /*008c*/ 	.word	0x00000000
        /*0090*/ 	.short	0x0005
        /*0092*/ 	.short	0x0014
        /*0094*/ 	.byte	0x00, 0xf0, 0x11, 0x00


	//----- nvinfo : EIATTR_KPARAM_INFO
	.align		4
.L_2358:
        /*0098*/ 	.byte	0x04, 0x17
        /*009a*/ 	.short	(.L_2360 - .L_2359)
.L_2359:
        /*009c*/ 	.word	0x00000000
        /*00a0*/ 	.short	0x0004
        /*00a2*/ 	.short	0x0010
        /*00a4*/ 	.byte	0x00, 0xf0, 0x11, 0x00


	//----- nvinfo : EIATTR_KPARAM_INFO
	.align		4
.L_2360:
        /*00a8*/ 	.byte	0x04, 0x17
        /*00aa*/ 	.short	(.L_2362 - .L_2361)
.L_2361:
        /*00ac*/ 	.word	0x00000000
        /*00b0*/ 	.short	0x0003
        /*00b2*/ 	.short	0x000c
        /*00b4*/ 	.byte	0x00, 0xf0, 0x11, 0x00


	//----- nvinfo : EIATTR_KPARAM_INFO
	.align		4
.L_2362:
        /*00b8*/ 	.byte	0x04, 0x17
        /*00ba*/ 	.short	(.L_2364 - .L_2363)
.L_2363:
        /*00bc*/ 	.word	0x00000000
        /*00c0*/ 	.short	0x0002
        /*00c2*/ 	.short	0x0008
        /*00c4*/ 	.byte	0x00, 0xf0, 0x11, 0x00


	//----- nvinfo : EIATTR_KPARAM_INFO
	.align		4
.L_2364:
        /*00c8*/ 	.byte	0x04, 0x17
        /*00ca*/ 	.short	(.L_2366 - .L_2365)
.L_2365:
        /*00cc*/ 	.word	0x00000000
        /*00d0*/ 	.short	0x0001
        /*00d2*/ 	.short	0x0004
        /*00d4*/ 	.byte	0x00, 0xf0, 0x11, 0x00


	//----- nvinfo : EIATTR_KPARAM_INFO
	.align		4
.L_2366:
        /*00d8*/ 	.byte	0x04, 0x17
        /*00da*/ 	.short	(.L_2368 - .L_2367)
.L_2367:
        /*00dc*/ 	.word	0x00000000
        /*00e0*/ 	.short	0x0000
        /*00e2*/ 	.short	0x0000
        /*00e4*/ 	.byte	0x00, 0xf0, 0x11, 0x00


	//----- nvinfo : EIATTR_SPARSE_MMA_MASK
	.align		4
.L_2368:
        /*00e8*/ 	.byte	0x03, 0x50
        /*00ea*/ 	.short	0x0000


	//----- nvinfo : EIATTR_MAXREG_COUNT
	.align		4
        /*00ec*/ 	.byte	0x03, 0x1b
        /*00ee*/ 	.short	0x0040


	//----- nvinfo : EIATTR_NUM_BARRIERS
	.align		4
        /*00f0*/ 	.byte	0x02, 0x4c
        /*00f2*/ 	.byte	0x01
	.zero		1


	//----- nvinfo : EIATTR_EXTERNS
	.align		4
        /*00f4*/ 	.byte	0x04, 0x0f
        /*00f6*/ 	.short	(.L_2370 - .L_2369)


	//   ....[0]....
	.align		4
.L_2369:
        /*00f8*/ 	.word	index@(vprintf)


	//----- nvinfo : EIATTR_MERCURY_ISA_VERSION
	.align		4
.L_2370:
        /*00fc*/ 	.byte	0x03, 0x5f
        /*00fe*/ 	.short	0x0101


	//----- nvinfo : EIATTR_VRC_CTA_INIT_COUNT
	.align		4
        /*0100*/ 	.byte	0x02, 0x4a
	.zero		1
	.zero		1


	//----- nvinfo : EIATTR_SYSCALL_OFFSETS
	.align		4
        /*0104*/ 	.byte	0x04, 0x46
        /*0106*/ 	.short	(.L_2372 - .L_2371)


	//   ....[0]....
.L_2371:
        /*0108*/ 	.word	0x00000410


	//----- nvinfo : EIATTR_EXIT_INSTR_OFFSETS
	.align		4
.L_2372:
        /*010c*/ 	.byte	0x04, 0x1c
        /*010e*/ 	.short	(.L_2374 - .L_2373)


	//   ....[0]....
.L_2373:
        /*0110*/ 	.word	0x000020b0


	//   ....[1]....
        /*0114*/ 	.word	0x000020d0


	//----- nvinfo : EIATTR_MAX_THREADS
	.align		4
.L_2374:
        /*0118*/ 	.byte	0x04, 0x05
        /*011a*/ 	.short	(.L_2376 - .L_2375)
.L_2375:
        /*011c*/ 	.word	0x00000400
        /*0120*/ 	.word	0x00000001
        /*0124*/ 	.word	0x00000001


	//----- nvinfo : EIATTR_CRS_STACK_SIZE
	.align		4
.L_2376:
        /*0128*/ 	.byte	0x04, 0x1e
        /*012a*/ 	.short	(.L_2378 - .L_2377)
.L_2377:
        /*012c*/ 	.word	0x00000000


	//----- nvinfo : EIATTR_CBANK_PARAM_SIZE
	.align		4
.L_2378:
        /*0130*/ 	.byte	0x03, 0x19
        /*0132*/ 	.short	0x0050


	//----- nvinfo : EIATTR_PARAM_CBANK
	.align		4
        /*0134*/ 	.byte	0x04, 0x0a
        /*0136*/ 	.short	(.L_2380 - .L_2379)
	.align		4
.L_2379:
        /*0138*/ 	.word	index@(.nv.constant0._Z42userbuffers_fp16_sum_inplace_gpu_mc_rs_oopILi4EEviiiiiiiiiPPviS0_P6float4m)
        /*013c*/ 	.short	0x0380
        /*013e*/ 	.short	0x0050


	//----- nvinfo : EIATTR_SW_WAR
	.align		4
.L_2380:
        /*0140*/ 	.byte	0x04, 0x36
        /*0142*/ 	.short	(.L_2382 - .L_2381)
.L_2381:
        /*0144*/ 	.word	0x00000008
.L_2382:


//--------------------- .nv.info._Z42userbuffers_fp16_sum_inplace_gpu_mc_rs_oopILi2EEviiiiiiiiiPPviS0_P6float4m --------------------------
	.section	.nv.info._Z42userbuffers_fp16_sum_inplace_gpu_mc_rs_oopILi2EEviiiiiiiiiPPviS0_P6float4m,"",@"SHT_CUDA_INFO"
	.sectionflags	@""
	.align	4


	//----- nvinfo : EIATTR_CUDA_API_VERSION
	.align		4
        /*0000*/ 	.byte	0x04, 0x37
        /*0002*/ 	.short	(.L_2384 - .L_2383)
.L_2383:
        /*0004*/ 	.word	0x00000082


	//----- nvinfo : EIATTR_KPARAM_INFO
	.align		4
.L_2384:
        /*0008*/ 	.byte	0x04, 0x17
        /*000a*/ 	.short	(.L_2386 - .L_2385)
.L_2385:
        /*000c*/ 	.word	0x00000000
        /*0010*/ 	.short	0x000d
        /*0012*/ 	.short	0x0048
        /*0014*/ 	.byte	0x00, 0xf0, 0x21, 0x00


	//----- nvinfo : EIATTR_KPARAM_INFO
	.align		4
.L_2386:
        /*0018*/ 	.byte	0x04, 0x17
        /*001a*/ 	.short	(.L_2388 - .L_2387)
.L_2387:
        /*001c*/ 	.word	0x00000000
        /*0020*/ 	.short	0x000c
        /*0022*/ 	.short	0x0040
        /*0024*/ 	.byte	0x00, 0xf5, 0x21, 0x00


	//----- nvinfo : EIATTR_KPARAM_INFO
	.align		4
.L_2388:
        /*0028*/ 	.byte	0x04, 0x17
        /*002a*/ 	.short	(.L_2390 - .L_2389)
.L_2389:
        /*002c*/ 	.word	0x00000000
        /*0030*/ 	.short	0x000b
        /*0032*/ 	.short	0x0038
        /*0034*/ 	.byte	0x00, 0xf5, 0x21, 0x00


	//----- nvinfo : EIATTR_KPARAM_INFO
	.align		4
.L_2390:
        /*0038*/ 	.byte	0x04, 0x17
        /*003a*/ 	.short	(.L_2392 - .L_2391)
.L_2391:
        /*003c*/ 	.word	0x00000000
        /*0040*/ 	.short	0x000a
        /*0042*/ 	.short	0x0030
        /*0044*/ 	.byte	0x00, 0xf0, 0x11, 0x00


	//----- nvinfo : EIATTR_KPARAM_INFO
	.align		4
.L_2392:
        /*0048*/ 	.byte	0x04, 0x17
        /*004a*/ 	.short	(.L_2394 - .L_2393)
.L_2393:
        /*004c*/ 	.word	0x00000000
        /*0050*/ 	.short	0x0009
        /*0052*/ 	.short	0x0028
        /*0054*/ 	.byte	0x00, 0xf5, 0x21, 0x00


	//----- nvinfo : EIATTR_KPARAM_INFO
	.align		4
.L_2394:
        /*0058*/ 	.byte	0x04, 0x17
        /*005a*/ 	.short	(.L_2396 - .L_2395)
.L_2395:
        /*005c*/ 	.word	0x00000000
        /*0060*/ 	.short	0x0008
        /*0062*/ 	.short	0x0020
        /*0064*/ 	.byte	0x00, 0xf0, 0x11, 0x00


	//----- nvinfo : EIATTR_KPARAM_INFO
	.align		4
.L_2396:
        /*0068*/ 	.byte	0x04, 0x17
        /*006a*/ 	.short	(.L_2398 - .L_2397)
.L_2397:
        /*006c*/ 	.word	0x00000000
        /*0070*/ 	.short	0x0007
        /*0072*/ 	.short	0x001c
        /*0074*/ 	.byte	0x00, 0xf0, 0x11, 0x00


	//----- nvinfo : EIATTR_KPARAM_INFO
	.align		4
.L_2398:
        /*0078*/ 	.byte	0x04, 0x17
        /*007a*/ 	.short	(.L_2400 - .L_2399)
.L_2399:
        /*007c*/ 	.word	0x00000000
        /*0080*/ 	.short	0x0006
        /*0082*/ 	.short	0x0018
        /*0084*/ 	.byte	0x00, 0xf0, 0x11, 0x00


	//----- nvinfo : EIATTR_KPARAM_INFO
	.align		4
.L_2400:
        /*0088*/ 	.byte	0x04, 0x17
        /*008a*/ 	.short	(.L_2402 - .L_2401)
.L_2401:
        /*008c*/ 	.word	0x00000000
        /*0090*/ 	.short	0x0005
        /*0092*/ 	.short	0x0014
        /*0094*/ 	.byte	0x00, 0xf0, 0x11, 0x00


	//----- nvinfo : EIATTR_KPARAM_INFO
	.align		4
.L_2402:
        /*0098*/ 	.byte	0x04, 0x17
        /*009a*/ 	.short	(.L_2404 - .L_2403)
.L_2403:
        /*009c*/ 	.word	0x00000000
        /*00a0*/ 	.short	0x0004
        /*00a2*/ 	.short	0x0010
        /*00a4*/ 	.byte	0x00, 0xf0, 0x11, 0x00


	//----- nvinfo : EIATTR_KPARAM_INFO
	.align		4
.L_2404:
        /*00a8*/ 	.byte	0x04, 0x17
        /*00aa*/ 	.short	(.L_2406 - .L_2405)
.L_2405:
        /*00ac*/ 	.word	0x00000000
        /*00b0*/ 	.short	0x0003
        /*00b2*/ 	.short	0x000c
        /*00b4*/ 	.byte	0x00, 0xf0, 0x11, 0x00


	//----- nvinfo : EIATTR_KPARAM_INFO
	.align		4
.L_2406:
        /*00b8*/ 	.byte	0x04, 0x17
        /*00ba*/ 	.short	(.L_2408 - .L_2407)
.L_2407:
        /*00bc*/ 	.word	0x00000000
        /*00c0*/ 	.short	0x0002
        /*00c2*/ 	.short	0x0008
        /*00c4*/ 	.byte	0x00, 0xf0, 0x11, 0x00


	//----- nvinfo : EIATTR_KPARAM_INFO
	.align		4
.L_2408:
        /*00c8*/ 	.byte	0x04, 0x17
        /*00ca*/ 	.short	(.L_2410 - .L_2409)
.L_2409:
        /*00cc*/ 	.word	0x00000000
        /*00d0*/ 	.short	0x0001
        /*00d2*/ 	.short	0x0004
        /*00d4*/ 	.byte	0x00, 0xf0, 0x11, 0x00


	//----- nvinfo : EIATTR_KPARAM_INFO
	.align		4
.L_2410:
        /*00d8*/ 	.byte	0x04, 0x17
        /*00da*/ 	.short	(.L_2412 - .L_2411)
.L_2411:
        /*00dc*/ 	.word	0x00000000
        /*00e0*/ 	.short	0x0000
        /*00e2*/ 	.short	0x0000
        /*00e4*/ 	.byte	0x00, 0xf0, 0x11, 0x00


	//----- nvinfo : EIATTR_SPARSE_MMA_MASK
	.align		4
.L_2412:
        /*00e8*/ 	.byte	0x03, 0x50
        /*00ea*/ 	.short	0x0000


	//----- nvinfo : EIATTR_MAXREG_COUNT
	.align		4
        /*00ec*/ 	.byte	0x03, 0x1b
        /*00ee*/ 	.short	0x0040


	//----- nvinfo : EIATTR_NUM_BARRIERS
	.align		4
        /*00f0*/ 	.byte	0x02, 0x4c
        /*00f2*/ 	.byte	0x01
	.zero		1


	//----- nvinfo : EIATTR_EXTERNS
	.align		4
        /*00f4*/ 	.byte	0x04, 0x0f
        /*00f6*/ 	.short	(.L_2414 - .L_2413)


	//   ....[0]....
	.align		4
.L_2413:
        /*00f8*/ 	.word	index@(vprintf)


	//----- nvinfo : EIATTR_MERCURY_ISA_VERSION
	.align		4
.L_2414:
        /*00fc*/ 	.byte	0x03, 0x5f
        /*00fe*/ 	.short	0x0101


	//----- nvinfo : EIATTR_VRC_CTA_INIT_COUNT
	.align		4
        /*0100*/ 	.byte	0x02, 0x4a
	.zero		1
	.zero		1


	//----- nvinfo : EIATTR_SYSCALL_OFFSETS
	.align		4
        /*0104*/ 	.byte	0x04, 0x46
        /*0106*/ 	.short	(.L_2416 - .L_2415)


	//   ....[0]....
.L_2415:
        /*0108*/ 	.word	0x00000410


	//----- nvinfo : EIATTR_EXIT_INSTR_OFFSETS
	.align		4
.L_2416:
        /*010c*/ 	.byte	0x04, 0x1c
        /*010e*/ 	.short	(.L_2418 - .L_2417)


	//   ....[0]....
.L_2417:
        /*0110*/ 	.word	0x000020b0


	//   ....[1]....
        /*0114*/ 	.word	0x000020d0


	//----- nvinfo : EIATTR_MAX_THREADS
	.align		4
.L_2418:
        /*0118*/ 	.byte	0x04, 0x05
        /*011a*/ 	.short	(.L_2420 - .L_2419)
.L_2419:
        /*011c*/ 	.word	0x00000400
        /*0120*/ 	.word	0x00000001
        /*0124*/ 	.word	0x00000001


	//----- nvinfo : EIATTR_CRS_STACK_SIZE
	.align		4
.L_2420:
        /*0128*/ 	.byte	0x04, 0x1e
        /*012a*/ 	.short	(.L_2422 - .L_2421)
.L_2421:
        /*012c*/ 	.word	0x00000000


	//----- nvinfo : EIATTR_CBANK_PARAM_SIZE
	.align		4
.L_2422:
        /*0130*/ 	.byte	0x03, 0x19
        /*0132*/ 	.short	0x0050


	//----- nvinfo : EIATTR_PARAM_CBANK
	.align		4
        /*0134*/ 	.byte	0x04, 0x0a
        /*0136*/ 	.short	(.L_2424 - .L_2423)
	.align		4
.L_2423:
        /*0138*/ 	.word	index@(.nv.constant0._Z42userbuffers_fp16_sum_inplace_gpu_mc_rs_oopILi2EEviiiiiiiiiPPviS0_P6float4m)
        /*013c*/ 	.short	0x0380
        /*013e*/ 	.short	0x0050


	//----- nvinfo : EIATTR_SW_WAR
	.align		4
.L_2424:
        /*0140*/ 	.byte	0x04, 0x36
        /*0142*/ 	.short	(.L_2426 - .L_2425)
.L_2425:
        /*0144*/ 	.word	0x00000008
.L_2426:


//--------------------- .nv.info._Z38userbuffers_fp16_sum_inplace_gpu_rr_rsILi32EEviiiiiiiPPvim --------------------------
	.section	.nv.info._Z38userbuffers_fp16_sum_inplace_gpu_rr_rsILi32EEviiiiiiiPPvim,"",@"SHT_CUDA_INFO"
	.sectionflags	@""
	.align	4


	//----- nvinfo : EIATTR_CUDA_API_VERSION
	.align		4
        /*0000*/ 	.byte	0x04, 0x37
        /*0002*/ 	.short	(.L_2428 - .L_2427)
.L_2427:
        /*0004*/ 	.word	0x00000082


	//----- nvinfo : EIATTR_KPARAM_INFO
	.align		4
.L_2428:
        /*0008*/ 	.byte	0x04, 0x17
        /*000a*/ 	.short	(.L_2430 - .L_2429)
.L_2429:
        /*000c*/ 	.word	0x00000000
        /*0010*/ 	.short	0x0009
        /*0012*/ 	.short	0x0030
        /*0014*/ 	.byte	0x00, 0xf0, 0x21, 0x00


	//----- nvinfo : EIATTR_KPARAM_INFO
	.align		4
.L_2430:
        /*0018*/ 	.byte	0x04, 0x17
        /*001a*/ 	.short	(.L_2432 - .L_2431)
.L_2431:
        /*001c*/ 	.word	0x00000000
        /*0020*/ 	.short	0x0008
        /*0022*/ 	.short	0x0028
        /*0024*/ 	.byte	0x00, 0xf0, 0x11, 0x00


	//----- nvinfo : EIATTR_KPARAM_INFO
	.align		4
.L_2432:
        /*0028*/ 	.byte	0x04, 0x17
        /*002a*/ 	.short	(.L_2434 - .L_2433)
.L_2433:
        /*002c*/ 	.word	0x00000000
        /*0030*/ 	.short	0x0007
        /*0032*/ 	.short	0x0020
        /*0034*/ 	.byte	0x00, 0xf5, 0x21, 0x00


	//----- nvinfo : EIATTR_KPARAM_INFO
	.align		4
.L_2434:
        /*0038*/ 	.byte	0x04, 0x17
        /*003a*/ 	.short	(.L_2436 - .L_2435)
.L_2435:
        /*003c*/ 	.word	0x00000000
        /*0040*/ 	.short	0x0006
        /*0042*/ 	.short	0x0018
        /*0044*/ 	.byte	0x00, 0xf0, 0x11, 0x00


	//----- nvinfo : EIATTR_KPARAM_INFO
	.align		4
.L_2436:
        /*0048*/ 	.byte	0x04, 0x17
        /*004a*/ 	.short	(.L_2438 - .L_2437)
.L_2437:
        /*004c*/ 	.word	0x00000000
        /*0050*/ 	.short	0x0005
        /*0052*/ 	.short	0x0014
        /*0054*/ 	.byte	0x00, 0xf0, 0x11, 0x00


	//----- nvinfo : EIATTR_KPARAM_INFO
	.align		4
.L_2438:
        /*0058*/ 	.byte	0x04, 0x17
        /*005a*/ 	.short	(.L_2440 - .L_2439)
.L_2439:
        /*005c*/ 	.word	0x00000000
        /*0060*/ 	.short	0x0004
        /*0062*/ 	.short	0x0010
        /*0064*/ 	.byte	0x00, 0xf0, 0x11, 0x00


	//----- nvinfo : EIATTR_KPARAM_INFO
	.align		4
.L_2440:
        /*0068*/ 	.byte	0x04, 0x17
        /*006a*/ 	.short	(.L_2442 - .L_2441)
.L_2441:
        /*006c*/ 	.word	0x00000000
        /*0070*/ 	.short	0x0003
        /*0072*/ 	.short	0x000c
        /*0074*/ 	.byte	0x00, 0xf0, 0x11, 0x00


	//----- nvinfo : EIATTR_KPARAM_INFO
	.align		4
.L_2442:
        /*0078*/ 	.byte	0x04, 0x17
        /*007a*/ 	.short	(.L_2444 - .L_2443)
.L_2443:
        /*007c*/ 	.word	0x00000000
        /*0080*/ 	.short	0x0002
        /*0082*/ 	.short	0x0008
        /*0084*/ 	.byte	0x00, 0xf0, 0x11, 0x00


	//----- nvinfo : EIATTR_KPARAM_INFO
	.align		4
.L_2444:
        /*0088*/ 	.byte	0x04, 0x17
        /*008a*/ 	.short	(.L_2446 - .L_2445)
.L_2445:
        /*008c*/ 	.word	0x00000000
        /*0090*/ 	.short	0x0001
        /*0092*/ 	.short	0x0004
        /*0094*/ 	.byte	0x00, 0xf0, 0x11, 0x00


	//----- nvinfo : EIATTR_KPARAM_INFO
	.align		4
.L_2446:
        /*0098*/ 	.byte	0x04, 0x17
        /*009a*/ 	.short	(.L_2448 - .L_2447)
.L_2447:
        /*009c*/ 	.word	0x00000000
        /*00a0*/ 	.short	0x0000
        /*00a2*/ 	.short	0x0000
        /*00a4*/ 	.byte	0x00, 0xf0, 0x11, 0x00


	//----- nvinfo : EIATTR_SPARSE_MMA_MASK
	.align		4
.L_2448:
        /*00a8*/ 	.byte	0x03, 0x50
        /*00aa*/ 	.short	0x0000


	//----- nvinfo : EIATTR_MAXREG_COUNT
	.align		4
        /*00ac*/ 	.byte	0x03, 0x1b
        /*00ae*/ 	.short	0x0040


	//----- nvinfo : EIATTR_NUM_BARRIERS
	.align		4
        /*00b0*/ 	.byte	0x02, 0x4c
        /*00b2*/ 	.byte	0x01
	.zero		1


	//----- nvinfo : EIATTR_EXTERNS
	.align		4
        /*00b4*/ 	.byte	0x04, 0x0f
        /*00b6*/ 	.short	(.L_2450 - .L_2449)


	//   ....[0]....
	.align		4
.L_2449:
        /*00b8*/ 	.word	index@(vprintf)


	//----- nvinfo : EIATTR_MERCURY_ISA_VERSION
	.align		4
.L_2450:
        /*00bc*/ 	.byte	0x03, 0x5f
        /*00be*/ 	.short	0x0101


	//----- nvinfo : EIATTR_VRC_CTA_INIT_COUNT
	.align		4
        /*00c0*/ 	.byte	0x02, 0x4a
	.zero		1
	.zero		1


	//----- nvinfo : EIATTR_SYSCALL_OFFSETS
	.align		4
        /*00c4*/ 	.byte	0x04, 0x46
        /*00c6*/ 	.short	(.L_2452 - .L_2451)


	//   ....[0]....
.L_2451:
        /*00c8*/ 	.word	0x00000490


	//----- nvinfo : EIATTR_EXIT_INSTR_OFFSETS
	.align		4
.L_2452:
        /*00cc*/ 	.byte	0x04, 0x1c
        /*00ce*/ 	.short	(.L_2454 - .L_2453)


	//   ....[0]....
.L_2453:
        /*00d0*/ 	.word	0x00001ae0


	//   ....[1]....
        /*00d4*/ 	.word	0x00001b00


	//----- nvinfo : EIATTR_MAX_THREADS
	.align		4
.L_2454:
        /*00d8*/ 	.byte	0x04, 0x05
        /*00da*/ 	.short	(.L_2456 - .L_2455)
.L_2455:
        /*00dc*/ 	.word	0x00000400
        /*00e0*/ 	.word	0x00000001
        /*00e4*/ 	.word	0x00000001


	//----- nvinfo : EIATTR_CRS_STACK_SIZE
	.align		4
.L_2456:
        /*00e8*/ 	.byte	0x04, 0x1e
        /*00ea*/ 	.short	(.L_2458 - .L_2457)
.L_2457:
        /*00ec*/ 	.word	0x00000000


	//----- nvinfo : EIATTR_CBANK_PARAM_SIZE
	.align		4
.L_2458:
        /*00f0*/ 	.byte	0x03, 0x19
        /*00f2*/ 	.short	0x0038


	//----- nvinfo : EIATTR_PARAM_CBANK
	.align		4
        /*00f4*/ 	.byte	0x04, 0x0a
        /*00f6*/ 	.short	(.L_2460 - .L_2459)
	.align		4
.L_2459:
        /*00f8*/ 	.word	index@(.nv.constant0._Z38userbuffers_fp16_sum_inplace_gpu_rr_rsILi32EEviiiiiiiPPvim)
        /*00fc*/ 	.short	0x0380
        /*00fe*/ 	.short	0x0038


	//----- nvinfo : EIATTR_SW_WAR
	.align		4
.L_2460:
        /*0100*/ 	.byte	0x04, 0x36
        /*0102*/ 	.short	(.L_2462 - .L_2461)
.L_2461:
        /*0104*/ 	.word	0x00000008
.L_2462:


//--------------------- .nv.info._Z38userbuffers_fp16_sum_inplace_gpu_rr_rsILi16EEviiiiiiiPPvim --------------------------
	.section	.nv.info._Z38userbuffers_fp16_sum_inplace_gpu_rr_rsILi16EEviiiiiiiPPvim,"",@"SHT_CUDA_INFO"
	.sectionflags	@""
	.align	4


	//----- nvinfo : EIATTR_CUDA_API_VERSION
	.align		4
        /*0000*/ 	.byte	0x04, 0x37
        /*0002*/ 	.short	(.L_2464 - .L_2463)
.L_2463:
        /*0004*/ 	.word	0x00000082


	//----- nvinfo : EIATTR_KPARAM_INFO
	.align		4
.L_2464:
        /*0008*/ 	.byte	0x04, 0x17
        /*000a*/ 	.short	(.L_2466 - .L_2465)
.L_2465:
        /*000c*/ 	.word	0x00000000
        /*0010*/ 	.short	0x0009
        /*0012*/ 	.short	0x0030
        /*0014*/ 	.byte	0x00, 0xf0, 0x21, 0x00


	//----- nvinfo : EIATTR_KPARAM_INFO
	.align		4
.L_2466:
        /*0018*/ 	.byte	0x04, 0x17
        /*001a*/ 	.short	(.L_2468 - .L_2467)
.L_2467:
        /*001c*/ 	.word	0x00000000
        /*0020*/ 	.short	0x0008
        /*0022*/ 	.short	0x0028
        /*0024*/ 	.byte	0x00, 0xf0, 0x11, 0x00


	//----- nvinfo : EIATTR_KPARAM_INFO
	.align		4
.L_2468:
        /*0028*/ 	.byte	0x04, 0x17
        /*002a*/ 	.short	(.L_2470 - .L_2469)
.L_2469:
        /*002c*/ 	.word	0x00000000
        /*0030*/ 	.short	0x0007
        /*0032*/ 	.short	0x0020
        /*0034*/ 	.byte	0x00, 0xf5, 0x21, 0x00


	//----- nvinfo : EIATTR_KPARAM_INFO
	.align		4
.L_2470:
        /*0038*/ 	.byte	0x04, 0x17
        /*003a*/ 	.short	(.L_2472 - .L_2471)
.L_2471:
        /*003c*/ 	.word	0x00000000
        /*0040*/ 	.short	0x0006
        /*0042*/ 	.short	0x0018
        /*0044*/ 	.byte	0x00, 0xf0, 0x11, 0x00


	//----- nvinfo : EIATTR_KPARAM_INFO
	.align		4
.L_2472:
        /*0048*/ 	.byte	0x04, 0x17
        /*004a*/ 	.short	(.L_2474 - .L_2473)
.L_2473:
        /*004c*/ 	.word	0x00000000
        /*0050*/ 	.short	0x0005
        /*0052*/ 	.short	0x0014
        /*0054*/ 	.byte	0x00, 0xf0, 0x11, 0x00


	//----- nvinfo : EIATTR_KPARAM_INFO
	.align		4
.L_2474:
        /*0058*/ 	.byte	0x04, 0x17
        /*005a*/ 	.short	(.L_2476 - .L_2475)
.L_2475:
        /*005c*/ 	.word	0x00000000
        /*0060*/ 	.short	0x0004
        /*0062*/ 	.short	0x0010
        /*0064*/ 	.byte	0x00, 0xf0, 0x11, 0x00


	//----- nvinfo : EIATTR_KPARAM_INFO
	.align		4
.L_2476:
        /*0068*/ 	.byte	0x04, 0x17
        /*006a*/ 	.short	(.L_2478 - .L_2477)
.L_2477:
        /*006c*/ 	.word	0x00000000
        /*0070*/ 	.short	0x0003
        /*0072*/ 	.short	0x000c
        /*0074*/ 	.byte	0x00, 0xf0, 0x11, 0x00


	//----- nvinfo : EIATTR_KPARAM_INFO
	.align		4
.L_2478:
        /*0078*/ 	.byte	0x04, 0x17
        /*007a*/ 	.short	(.L_2480 - .L_2479)
.L_2479:
        /*007c*/ 	.word	0x00000000
        /*0080*/ 	.short	0x0002
        /*0082*/ 	.short	0x0008
        /*0084*/ 	.byte	0x00, 0xf0, 0x11, 0x00


	//----- nvinfo : EIATTR_KPARAM_INFO
	.align		4
.L_2480:
        /*0088*/ 	.byte	0x04, 0x17
        /*008a*/ 	.short	(.L_2482 - .L_2481)
.L_2481:
        /*008c*/ 	.word	0x00000000
        /*0090*/ 	.short	0x0001
        /*0092*/ 	.short	0x0004
        /*0094*/ 	.byte	0x00, 0xf0, 0x11, 0x00


	//----- nvinfo : EIATTR_KPARAM_INFO
	.align		4
.L_2482:
        /*0098*/ 	.byte	0x04, 0x17
        /*009a*/ 	.short	(.L_2484 - .L_2483)
.L_2483:
        /*009c*/ 	.word	0x00000000
        /*00a0*/ 	.short	0x0000
        /*00a2*/ 	.short	0x0000
        /*00a4*/ 	.byte	0x00, 0xf0, 0x11, 0x00


	//----- nvinfo : EIATTR_SPARSE_MMA_MASK
	.align		4
.L_2484:
        /*00a8*/ 	.byte	0x03, 0x50
        /*00aa*/ 	.short	0x0000


	//----- nvinfo : EIATTR_MAXREG_COUNT
	.align		4
        /*00ac*/ 	.byte	0x03, 0x1b
        /*00ae*/ 	.short	0x0040


	//----- nvinfo : EIATTR_NUM_BARRIERS
	.align		4
        /*00b0*/ 	.byte	0x02, 0x4c
        /*00b2*/ 	.byte	0x01
	.zero		1


	//----- nvinfo : EIATTR_EXTERNS
	.align		4
        /*00b4*/ 	.byte	0x04, 0x0f
        /*00b6*/ 	.short	(.L_2486 - .L_2485)


	//   ....[0]....
	.align		4
.L_2485:
        /*00b8*/ 	.word	index@(vprintf)


	//----- nvinfo : EIATTR_MERCURY_ISA_VERSION
	.align		4
.L_2486:
        /*00bc*/ 	.byte	0x03, 0x5f
        /*00be*/ 	.short	0x0101


	//----- nvinfo : EIATTR_VRC_CTA_INIT_COUNT
	.align		4
        /*00c0*/ 	.byte	0x02, 0x4a
	.zero		1
	.zero		1


	//----- nvinfo : EIATTR_SYSCALL_OFFSETS
	.align		4
        /*00c4*/ 	.byte	0x04, 0x46
        /*00c6*/ 	.short	(.L_2488 - .L_2487)


	//   ....[0]....
.L_2487:
        /*00c8*/ 	.word	0x00000490


	//----- nvinfo : EIATTR_EXIT_INSTR_OFFSETS
	.align		4
.L_2488:
        /*00cc*/ 	.byte	0x04, 0x1c
        /*00ce*/ 	.short	(.L_2490 - .L_2489)


	//   ....[0]....
.L_2489:
        /*00d0*/ 	.word	0x000010e0


	//   ....[1]....
        /*00d4*/ 	.word	0x00001100


	//----- nvinfo : EIATTR_MAX_THREADS
	.align		4
.L_2490:
        /*00d8*/ 	.byte	0x04, 0x05
        /*00da*/ 	.short	(.L_2492 - .L_2491)
.L_2491:
        /*00dc*/ 	.word	0x00000400
        /*00e0*/ 	.word	0x00000001
        /*00e4*/ 	.word	0x00000001


	//----- nvinfo : EIATTR_CRS_STACK_SIZE
	.align		4
.L_2492:
        /*00e8*/ 	.byte	0x04, 0x1e
        /*00ea*/ 	.short	(.L_2494 - .L_2493)
.L_2493:
        /*00ec*/ 	.word	0x00000000


	//----- nvinfo : EIATTR_CBANK_PARAM_SIZE
	.align		4
.L_2494:
        /*00f0*/ 	.byte	0x03, 0x19
        /*00f2*/ 	.short	0x0038


	//----- nvinfo : EIATTR_PARAM_CBANK
	.align		4
        /*00f4*/ 	.byte	0x04, 0x0a
        /*00f6*/ 	.short	(.L_2496 - .L_2495)
	.align		4
.L_2495:
        /*00f8*/ 	.word	index@(.nv.constant0._Z38userbuffers_fp16_sum_inplace_gpu_rr_rsILi16EEviiiiiiiPPvim)
        /*00fc*/ 	.short	0x0380
        /*00fe*/ 	.short	0x0038


	//----- nvinfo : EIATTR_SW_WAR
	.align		4
.L_2496:
        /*0100*/ 	.byte	0x04, 0x36
        /*0102*/ 	.short	(.L_2498 - .L_2497)
.L_2497:
        /*0104*/ 	.word	0x00000008
.L_2498:


//--------------------- .nv.info._Z38userbuffers_fp16_sum_inplace_gpu_rr_rsILi8EEviiiiiiiPPvim --------------------------
	.section	.nv.info._Z38userbuffers_fp16_sum_inplace_gpu_rr_rsILi8EEviiiiiiiPPvim,"",@"SHT_CUDA_INFO"
	.sectionflags	@""
	.align	4


	//----- nvinfo : EIATTR_CUDA_API_VERSION
	.align		4
        /*0000*/ 	.byte	0x04, 0x37
        /*0002*/ 	.short	(.L_2500 - .L_2499)
.L_2499:
        /*0004*/ 	.word	0x00000082


	//----- nvinfo : EIATTR_KPARAM_INFO
	.align		4
.L_2500:
        /*0008*/ 	.byte	0x04, 0x17
        /*000a*/ 	.short	(.L_2502 - .L_2501)
.L_2501:
        /*000c*/ 	.word	0x00000000
        /*0010*/ 	.short	0x0009
        /*0012*/ 	.short	0x0030
        /*0014*/ 	.byte	0x00, 0xf0, 0x21, 0x00


	//----- nvinfo : EIATTR_KPARAM_INFO
	.align		4
.L_2502:
        /*0018*/ 	.byte	0x04, 0x17
        /*001a*/ 	.short	(.L_2504 - .L_2503)
.L_2503:
        /*001c*/ 	.word	0x00000000
        /*0020*/ 	.short	0x0008
        /*0022*/ 	.short	0x0028
        /*0024*/ 	.byte	0x00, 0xf0, 0x11, 0x00


	//----- nvinfo : EIATTR_KPARAM_INFO
	.align		4
.L_2504:
        /*0028*/ 	.byte	0x04, 0x17
        /*002a*/ 	.short	(.L_2506 - .L_2505)
.L_2505:
        /*002c*/ 	.word	0x00000000
        /*0030*/ 	.short	0x0007
        /*0032*/ 	.short	0x0020
        /*0034*/ 	.byte	0x00, 0xf5, 0x21, 0x00


	//----- nvinfo : EIATTR_KPARAM_INFO
	.align		4
.L_2506:
        /*0038*/ 	.byte	0x04, 0x17
        /*003a*/ 	.short	(.L_2508 - .L_2507)
.L_2507:
        /*003c*/ 	.word	0x00000000
        /*0040*/ 	.short	0x0006
        /*0042*/ 	.short	0x0018
        /*0044*/ 	.byte	0x00, 0xf0, 0x11, 0x00


	//----- nvinfo : EIATTR_KPARAM_INFO
	.align		4
.L_2508:
        /*0048*/ 	.byte	0x04, 0x17
        /*004a*/ 	.short	(.L_2510 - .L_2509)
.L_2509:
        /*004c*/ 	.word	0x00000000
        /*0050*/ 	.short	0x0005
        /*0052*/ 	.short	0x0014
        /*0054*/ 	.byte	0x00, 0xf0, 0x11, 0x00


	//----- nvinfo : EIATTR_KPARAM_INFO
	.align		4
.L_2510:
        /*0058*/ 	.byte	0x04, 0x17
        /*005a*/ 	.short	(.L_2512 - .L_2511)
.L_2511:
        /*005c*/ 	.word	0x00000000
        /*0060*/ 	.short	0x0004
        /*0062*/ 	.short	0x0010
        /*0064*/ 	.byte	0x00, 0xf0, 0x11, 0x00


	//----- nvinfo : EIATTR_KPARAM_INFO
	.align		4
.L_2512:
        /*0068*/ 	.byte	0x04, 0x17
        /*006a*/ 	.short	(.L_2514 - .L_2513)
.L_2513:
        /*006c*/ 	.word	0x00000000
        /*0070*/ 	.short	0x0003
        /*0072*/ 	.short	0x000c
        /*0074*/ 	.byte	0x00, 0xf0, 0x11, 0x00


	//----- nvinfo : EIATTR_KPARAM_INFO
	.align		4
.L_2514:
        /*0078*/ 	.byte	0x04, 0x17
        /*007a*/ 	.short	(.L_2516 - .L_2515)
.L_2515:
        /*007c*/ 	.word	0x00000000
        /*0080*/ 	.short	0x0002
        /*0082*/ 	.short	0x0008
        /*0084*/ 	.byte	0x00, 0xf0, 0x11, 0x00


	//----- nvinfo : EIATTR_KPARAM_INFO
	.align		4
.L_2516:
        /*0088*/ 	.byte	0x04, 0x17
        /*008a*/ 	.short	(.L_2518 - .L_2517)
.L_2517:
        /*008c*/ 	.word	0x00000000
        /*0090*/ 	.short	0x0001
        /*0092*/ 	.short	0x0004
        /*0094*/ 	.byte	0x00, 0xf0, 0x11, 0x00


	//----- nvinfo : EIATTR_KPARAM_INFO
	.align		4
.L_2518:
        /*0098*/ 	.byte	0x04, 0x17
        /*009a*/ 	.short	(.L_2520 - .L_2519)
.L_2519:
        /*009c*/ 	.word	0x00000000
        /*00a0*/ 	.short	0x0000
        /*00a2*/ 	.short	0x0000
        /*00a4*/ 	.byte	0x00, 0xf0, 0x11, 0x00


	//----- nvinfo : EIATTR_SPARSE_MMA_MASK
	.align		4
.L_2520:
        /*00a8*/ 	.byte	0x03, 0x50
        /*00aa*/ 	.short	0x0000


	//----- nvinfo : EIATTR_MAXREG_COUNT
	.align		4
        /*00ac*/ 	.byte	0x03, 0x1b
        /*00ae*/ 	.short	0x0040


	//----- nvinfo : EIATTR_NUM_BARRIERS
	.align		4
        /*00b0*/ 	.byte	0x02, 0x4c
        /*00b2*/ 	.byte	0x01
	.zero		1


	//----- nvinfo : EIATTR_EXTERNS
	.align		4
        /*00b4*/ 	.byte	0x04, 0x0f
        /*00b6*/ 	.short	(.L_2522 - .L_2521)


	//   ....[0]....
	.align		4
.L_2521:
        /*00b8*/ 	.word	index@(vprintf)


	//----- nvinfo : EIATTR_MERCURY_ISA_VERSION
	.align		4
.L_2522:
        /*00bc*/ 	.byte	0x03, 0x5f
        /*00be*/ 	.short	0x0101


	//----- nvinfo : EIATTR_VRC_CTA_INIT_COUNT
	.align		4
        /*00c0*/ 	.byte	0x02, 0x4a
	.zero		1
	.zero		1


	//----- nvinfo : EIATTR_SYSCALL_OFFSETS
	.align		4
        /*00c4*/ 	.byte	0x04, 0x46
        /*00c6*/ 	.short	(.L_2524 - .L_2523)


	//   ....[0]....
.L_2523:
        /*00c8*/ 	.word	0x00000490


	//----- nvinfo : EIATTR_EXIT_INSTR_OFFSETS
	.align		4
.L_2524:
        /*00cc*/ 	.byte	0x04, 0x1c
        /*00ce*/ 	.short	(.L_2526 - .L_2525)


	//   ....[0]....
.L_2525:
        /*00d0*/ 	.word	0x00000be0


	//   ....[1]....
        /*00d4*/ 	.word	0x00000c00


	//----- nvinfo : EIATTR_MAX_THREADS
	.align		4
.L_2526:
        /*00d8*/ 	.byte	0x04, 0x05
        /*00da*/ 	.short	(.L_2528 - .L_2527)
.L_2527:
        /*00dc*/ 	.word	0x00000400
        /*00e0*/ 	.word	0x00000001
        /*00e4*/ 	.word	0x00000001


	//----- nvinfo : EIATTR_CRS_STACK_SIZE
	.align		4
.L_2528:
        /*00e8*/ 	.byte	0x04, 0x1e
        /*00ea*/ 	.short	(.L_2530 - .L_2529)
.L_2529:
        /*00ec*/ 	.word	0x00000000


	//----- nvinfo : EIATTR_CBANK_PARAM_SIZE
	.align		4
.L_2530:
        /*00f0*/ 	.byte	0x03, 0x19
        /*00f2*/ 	.short	0x0038


	//----- nvinfo : EIATTR_PARAM_CBANK
	.align		4
        /*00f4*/ 	.byte	0x04, 0x0a
        /*00f6*/ 	.short	(.L_2532 - .L_2531)
	.align		4
.L_2531:
        /*00f8*/ 	.word	index@(.nv.constant0._Z38userbuffers_fp16_sum_inplace_gpu_rr_rsILi8EEviiiiiiiPPvim)
        /*00fc*/ 	.short	0x0380
        /*00fe*/ 	.short	0x0038


	//----- nvinfo : EIATTR_SW_WAR
	.align		4
.L_2532:
        /*0100*/ 	.byte	0x04, 0x36
        /*0102*/ 	.short	(.L_2534 - .L_2533)
.L_2533:
        /*0104*/ 	.word	0x00000008
.L_2534:


//--------------------- .nv.info._Z38userbuffers_fp16_sum_inplace_gpu_rr_rsILi4EEviiiiiiiPPvim --------------------------
	.section	.nv.info._Z38userbuffers_fp16_sum_inplace_gpu_rr_rsILi4EEviiiiiiiPPvim,"",@"SHT_CUDA_INFO"
	.sectionflags	@""
	.align	4


	//----- nvinfo : EIATTR_CUDA_API_VERSION
	.align		4
        /*0000*/ 	.byte	0x04, 0x37
        /*0002*/ 	.short	(.L_2536 - .L_2535)
.L_2535:
        /*0004*/ 	.word	0x00000082


	//----- nvinfo : EIATTR_KPARAM_INFO
	.align		4
.L_2536:
        /*0008*/ 	.byte	0x04, 0x17
        /*000a*/ 	.short	(.L_2538 - .L_2537)
.L_2537:
        /*000c*/ 	.word	0x00000000
        /*0010*/ 	.short	0x0009
        /*0012*/ 	.short	0x0030
        /*0014*/ 	.byte	0x00, 0xf0, 0x21, 0x00


	//----- nvinfo : EIATTR_KPARAM_INFO
	.align		4
.L_2538:
        /*0018*/ 	.byte	0x04, 0x17
        /*001a*/ 	.short	(.L_2540 - .L_2539)
.L_2539:
        /*001c*/ 	.word	0x00000000
        /*0020*/ 	.short	0x0008
        /*0022*/ 	.short	0x0028
        /*0024*/ 	.byte	0x00, 0xf0, 0x11, 0x00


	//----- nvinfo : EIATTR_KPARAM_INFO
	.align		4
.L_2540:
        /*0028*/ 	.byte	0x04, 0x17
        /*002a*/ 	.short	(.L_2542 - .L_2541)
.L_2541:
        /*002c*/ 	.word	0x00000000
        /*0030*/ 	.short	0x0007
        /*0032*/ 	.short	0x0020
        /*0034*/ 	.byte	0x00, 0xf5, 0x21, 0x00


	//----- nvinfo : EIATTR_KPARAM_INFO
	.align		4
.L_2542:
        /*0038*/ 	.byte	0x04, 0x17
        /*003a*/ 	.short	(.L_2544 - .L_2543)
.L_2543:
        /*003c*/ 	.word	0x00000000
        /*0040*/ 	.short	0x0006
        /*0042*/ 	.short	0x0018
        /*0044*/ 	.byte	0x00, 0xf0, 0x11, 0x00


	//----- nvinfo : EIATTR_KPARAM_INFO
	.align		4
.L_2544:
        /*0048*/ 	.byte	0x04, 0x17
        /*004a*/ 	.short	(.L_2546 - .L_2545)
.L_2545:
        /*004c*/ 	.word	0x00000000
        /*0050*/ 	.short	0x0005
        /*0052*/ 	.short	0x0014
        /*0054*/ 	.byte	0x00, 0xf0, 0x11, 0x00


	//----- nvinfo : EIATTR_KPARAM_INFO
	.align		4
.L_2546:
        /*0058*/ 	.byte	0x04, 0x17
        /*005a*/ 	.short	(.L_2548 - .L_2547)
.L_2547:
        /*005c*/ 	.word	0x00000000
        /*0060*/ 	.short	0x0004
        /*0062*/ 	.short	0x0010
        /*0064*/ 	.byte	0x00, 0xf0, 0x11, 0x00


	//----- nvinfo : EIATTR_KPARAM_INFO
	.align		4
.L_2548:
        /*0068*/ 	.byte	0x04, 0x17
        /*006a*/ 	.short	(.L_2550 - .L_2549)
.L_2549:
        /*006c*/ 	.word	0x00000000
        /*0070*/ 	.short	0x0003
        /*0072*/ 	.short	0x000c
        /*0074*/ 	.byte	0x00, 0xf0, 0x11, 0x00


	//----- nvinfo : EIATTR_KPARAM_INFO
	.align		4
.L_2550:
        /*0078*/ 	.byte	0x04, 0x17
        /*007a*/ 	.short	(.L_2552 - .L_2551)
.L_2551:
        /*007c*/ 	.word	0x00000000
        /*0080*/ 	.short	0x0002
        /*0082*/ 	.short	0x0008
        /*0084*/ 	.byte	0x00, 0xf0, 0x11, 0x00


	//----- nvinfo : EIATTR_KPARAM_INFO
	.align		4
.L_2552:
        /*0088*/ 	.byte	0x04, 0x17
        /*008a*/ 	.short	(.L_2554 - .L_2553)
.L_2553:
        /*008c*/ 	.word	0x00000000
        /*0090*/ 	.short	0x0001
        /*0092*/ 	.short	0x0004
        /*0094*/ 	.byte	0x00, 0xf0, 0x11, 0x00


	//----- nvinfo : EIATTR_KPARAM_INFO
	.align		4
.L_2554:
        /*0098*/ 	.byte	0x04, 0x17
        /*009a*/ 	.short	(.L_2556 - .L_2555)
.L_2555:
        /*009c*/ 	.word	0x00000000
        /*00a0*/ 	.short	0x0000
        /*00a2*/ 	.short	0x0000
        /*00a4*/ 	.byte	0x00, 0xf0, 0x11, 0x00


	//----- nvinfo : EIATTR_SPARSE_MMA_MASK
	.align		4
.L_2556:
        /*00a8*/ 	.byte	0x03, 0x50
        /*00aa*/ 	.short	0x0000


	//----- nvinfo : EIATTR_MAXREG_COUNT
	.align		4
        /*00ac*/ 	.byte	0x03, 0x1b
        /*00ae*/ 	.short	0x0040


	//----- nvinfo : EIATTR_NUM_BARRIERS
	.align		4
        /*00b0*/ 	.byte	0x02, 0x4c
        /*00b2*/ 	.byte	0x01
	.zero		1


	//----- nvinfo : EIATTR_EXTERNS
	.align		4
        /*00b4*/ 	.byte	0x04, 0x0f
        /*00b6*/ 	.short	(.L_2558 - .L_2557)


	//   ....[0]....
	.align		4
.L_2557:
        /*00b8*/ 	.word	index@(vprintf)


	//----- nvinfo : EIATTR_MERCURY_ISA_VERSION
	.align		4
.L_2558:
        /*00bc*/ 	.byte	0x03, 0x5f
        /*00be*/ 	.short	0x0101


	//----- nvinfo : EIATTR_VRC_CTA_INIT_COUNT
	.align		4
        /*00c0*/ 	.byte	0x02, 0x4a
	.zero		1
	.zero		1


	//----- nvinfo : EIATTR_SYSCALL_OFFSETS
	.align		4
        /*00c4*/ 	.byte	0x04, 0x46
        /*00c6*/ 	.short	(.L_2560 - .L_2559)


	//   ....[0]....
.L_2559:
        /*00c8*/ 	.word	0x00000490


	//----- nvinfo : EIATTR_EXIT_INSTR_OFFSETS
	.align		4
.L_2560:
        /*00cc*/ 	.byte	0x04, 0x1c
        /*00ce*/ 	.short	(.L_2562 - .L_2561)


	//   ....[0]....
.L_2561:
        /*00d0*/ 	.word	0x00000970


	//   ....[1]....
        /*00d4*/ 	.word	0x00000990


	//----- nvinfo : EIATTR_MAX_THREADS
	.align		4
.L_2562:
        /*00d8*/ 	.byte	0x04, 0x05
        /*00da*/ 	.short	(.L_2564 - .L_2563)
.L_2563:
        /*00dc*/ 	.word	0x00000400
        /*00e0*/ 	.word	0x00000001
        /*00e4*/ 	.word	0x00000001


	//----- nvinfo : EIATTR_CRS_STACK_SIZE
	.align		4
.L_2564:
        /*00e8*/ 	.byte	0x04, 0x1e
        /*00ea*/ 	.short	(.L_2566 - .L_2565)
.L_2565:
        /*00ec*/ 	.word	0x00000000


	//----- nvinfo : EIATTR_CBANK_PARAM_SIZE
	.align		4
.L_2566:
        /*00f0*/ 	.byte	0x03, 0x19
        /*00f2*/ 	.short	0x0038


	//----- nvinfo : EIATTR_PARAM_CBANK
	.align		4
        /*00f4*/ 	.byte	0x04, 0x0a
        /*00f6*/ 	.short	(.L_2568 - .L_2567)
	.align		4
.L_2567:
        /*00f8*/ 	.word	index@(.nv.constant0._Z38userbuffers_fp16_sum_inplace_gpu_rr_rsILi4EEviiiiiiiPPvim)
        /*00fc*/ 	.short	0x0380
        /*00fe*/ 	.short	0x0038


	//----- nvinfo : EIATTR_SW_WAR
	.align		4
.L_2568:
        /*0100*/ 	.byte	0x04, 0x36
        /*0102*/ 	.short	(.L_2570 - .L_2569)
.L_2569:
        /*0104*/ 	.word	0x00000008
.L_2570:


//--------------------- .nv.info._Z38userbuffers_fp16_sum_inplace_gpu_rr_rsILi2EEviiiiiiiPPvim --------------------------
	.section	.nv.info._Z38userbuffers_fp16_sum_inplace_gpu_rr_rsILi2EEviiiiiiiPPvim,"",@"SHT_CUDA_INFO"
	.sectionflags	@""
	.align	4


	//----- nvinfo : EIATTR_CUDA_API_VERSION
	.align		4
        /*0000*/ 	.byte	0x04, 0x37
        /*0002*/ 	.short	(.L_2572 - .L_2571)
.L_2571:
        /*0004*/ 	.word	0x00000082


	//----- nvinfo : EIATTR_KPARAM_INFO
	.align		4
.L_2572:
        /*0008*/ 	.byte	0x04, 0x17
        /*000a*/ 	.short	(.L_2574 - .L_2573)
.L_2573:
        /*000c*/ 	.word	0x00000000
        /*0010*/ 	.short	0x0009
        /*0012*/ 	.short	0x0030
        /*0014*/ 	.byte	0x00, 0xf0, 0x21, 0x00


	//----- nvinfo : EIATTR_KPARAM_INFO
	.align		4
.L_2574:
        /*0018*/ 	.byte	0x04, 0x17
        /*001a*/ 	.short	(.L_2576 - .L_2575)
.L_2575:
        /*001c*/ 	.word	0x00000000
        /*0020*/ 	.short	0x0008
        /*0022*/ 	.short	0x0028
        /*0024*/ 	.byte	0x00, 0xf0, 0x11, 0x00


	//----- nvinfo : EIATTR_KPARAM_INFO
	.align		4
.L_2576:
        /*0028*/ 	.byte	0x04, 0x17
        /*002a*/ 	.short	(.L_2578 - .L_2577)
.L_2577:
        /*002c*/ 	.word	0x00000000
        /*0030*/ 	.short	0x0007
        /*0032*/ 	.short	0x0020
        /*0034*/ 	.byte	0x00, 0xf5, 0x21, 0x00


	//----- nvinfo : EIATTR_KPARAM_INFO
	.align		4
.L_2578:
        /*0038*/ 	.byte	0x04, 0x17
        /*003a*/ 	.short	(.L_2580 - .L_2579)
.L_2579:
        /*003c*/ 	.word	0x00000000
        /*0040*/ 	.short	0x0006
        /*0042*/ 	.short	0x0018
        /*0044*/ 	.byte	0x00, 0xf0, 0x11, 0x00


	//----- nvinfo : EIATTR_KPARAM_INFO
	.align		4
.L_2580:
        /*0048*/ 	.byte	0x04, 0x17
        /*004a*/ 	.short	(.L_2582 - .L_2581)
.L_2581:
        /*004c*/ 	.word	0x00000000
        /*0050*/ 	.short	0x0005
        /*0052*/ 	.short	0x0014
        /*0054*/ 	.byte	0x00, 0xf0, 0x11, 0x00


	//----- nvinfo : EIATTR_KPARAM_INFO
	.align		4
.L_2582:
        /*0058*/ 	.byte	0x04, 0x17
        /*005a*/ 	.short	(.L_2584 - .L_2583)
.L_2583:
        /*005c*/ 	.word	0x00000000
        /*0060*/ 	.short	0x0004
        /*0062*/ 	.short	0x0010
        /*0064*/ 	.byte	0x00, 0xf0, 0x11, 0x00


	//----- nvinfo : EIATTR_KPARAM_INFO
	.align		4
.L_2584:
        /*0068*/ 	.byte	0x04, 0x17
        /*006a*/ 	.short	(.L_2586 - .L_2585)
.L_2585:
        /*006c*/ 	.word	0x00000000
        /*0070*/ 	.short	0x0003
        /*0072*/ 	.short	0x000c
        /*0074*/ 	.byte	0x00, 0xf0, 0x11, 0x00


	//----- nvinfo : EIATTR_KPARAM_INFO
	.align		4
.L_2586:
        /*0078*/ 	.byte	0x04, 0x17
        /*007a*/ 	.short	(.L_2588 - .L_2587)
.L_2587:
        /*007c*/ 	.word	0x00000000
        /*0080*/ 	.short	0x0002
        /*0082*/ 	.short	0x0008
        /*0084*/ 	.byte	0x00, 0xf0, 0x11, 0x00


	//----- nvinfo : EIATTR_KPARAM_INFO
	.align		4
.L_2588:
        /*0088*/ 	.byte	0x04, 0x17
        /*008a*/ 	.short	(.L_2590 - .L_2589)
.L_2589:
        /*008c*/ 	.word	0x00000000
        /*0090*/ 	.short	0x0001
        /*0092*/ 	.short	0x0004
        /*0094*/ 	.byte	0x00, 0xf0, 0x11, 0x00


	//----- nvinfo : EIATTR_KPARAM_INFO
	.align		4
.L_2590:
        /*0098*/ 	.byte	0x04, 0x17
        /*009a*/ 	.short	(.L_2592 - .L_2591)
.L_2591:
        /*009c*/ 	.word	0x00000000
        /*00a0*/ 	.short	0x0000
        /*00a2*/ 	.short	0x0000
        /*00a4*/ 	.byte	0x00, 0xf0, 0x11, 0x00


	//----- nvinfo : EIATTR_SPARSE_MMA_MASK
	.align		4
.L_2592:
        /*00a8*/ 	.byte	0x03, 0x50
        /*00aa*/ 	.short	0x0000


	//----- nvinfo : EIATTR_MAXREG_COUNT
	.align		4
        /*00ac*/ 	.byte	0x03, 0x1b
        /*00ae*/ 	.short	0x0040


	//----- nvinfo : EIATTR_NUM_BARRIERS
	.align		4
        /*00b0*/ 	.byte	0x02, 0x4c
        /*00b2*/ 	.byte	0x01
	.zero		1


	//----- nvinfo : EIATTR_EXTERNS
	.align		4
        /*00b4*/ 	.byte	0x04, 0x0f
        /*00b6*/ 	.short	(.L_2594 - .L_2593)


	//   ....[0]....
	.align		4
.L_2593:
        /*00b8*/ 	.word	index@(vprintf)


	//----- nvinfo : EIATTR_MERCURY_ISA_VERSION
	.align		4
.L_2594:
        /*00bc*/ 	.byte	0x03, 0x5f
        /*00be*/ 	.short	0x0101


	//----- nvinfo : EIATTR_VRC_CTA_INIT_COUNT
	.align		4
        /*00c0*/ 	.byte	0x02, 0x4a
	.zero		1
	.zero		1


	//----- nvinfo : EIATTR_SYSCALL_OFFSETS
	.align		4
        /*00c4*/ 	.byte	0x04, 0x46
        /*00c6*/ 	.short	(.L_2596 - .L_2595)


	//   ....[0]....
.L_2595:
        /*00c8*/ 	.word	0x00000490


	//----- nvinfo : EIATTR_EXIT_INSTR_OFFSETS
	.align		4
.L_2596:
        /*00cc*/ 	.byte	0x04, 0x1c
        /*00ce*/ 	.short	(.L_2598 - .L_2597)


	//   ....[0]....
.L_2597:
        /*00d0*/ 	.word	0x00000830


	//   ....[1]....
        /*00d4*/ 	.word	0x00000850


	//----- nvinfo : EIATTR_MAX_THREADS
	.align		4
.L_2598:
        /*00d8*/ 	.byte	0x04, 0x05
        /*00da*/ 	.short	(.L_2600 - .L_2599)
.L_2599:
        /*00dc*/ 	.word	0x00000400
        /*00e0*/ 	.word	0x00000001
        /*00e4*/ 	.word	0x00000001


	//----- nvinfo : EIATTR_CRS_STACK_SIZE
	.align		4
.L_2600:
        /*00e8*/ 	.byte	0x04, 0x1e
        /*00ea*/ 	.short	(.L_2602 - .L_2601)
.L_2601:
        /*00ec*/ 	.word	0x00000000


	//----- nvinfo : EIATTR_CBANK_PARAM_SIZE
	.align		4
.L_2602:
        /*00f0*/ 	.byte	0x03, 0x19
        /*00f2*/ 	.short	0x0038


	//----- nvinfo : EIATTR_PARAM_CBANK
	.align		4
        /*00f4*/ 	.byte	0x04, 0x0a
        /*00f6*/ 	.short	(.L_2604 - .L_2603)
	.align		4
.L_2603:
        /*00f8*/ 	.word	index@(.nv.constant0._Z38userbuffers_fp16_sum_inplace_gpu_rr_rsILi2EEviiiiiiiPPvim)
        /*00fc*/ 	.short	0x0380
        /*00fe*/ 	.short	0x0038


	//----- nvinfo : EIATTR_SW_WAR
	.align		4
.L_2604:
        /*0100*/ 	.byte	0x04, 0x36
        /*0102*/ 	.short	(.L_2606 - .L_2605)
.L_2605:
        /*0104*/ 	.word	0x00000008
.L_2606:


//--------------------- .nv.info._Z38userbuffers_fp16_sum_inplace_gpu_mc_rsILi32EEviiiiiiiPPviP6float4m --------------------------
	.section	.nv.info._Z38userbuffers_fp16_sum_inplace_gpu_mc_rsILi32EEviiiiiiiPPviP6float4m,"",@"SHT_CUDA_INFO"
	.sectionflags	@""
	.align	4


	//----- nvinfo : EIATTR_CUDA_API_VERSION
	.align		4
        /*0000*/ 	.byte	0x04, 0x37
        /*0002*/ 	.short	(.L_2608 - .L_2607)
.L_2607:
        /*0004*/ 	.word	0x00000082


	//----- nvinfo : EIATTR_KPARAM_INFO
	.align		4
.L_2608:
        /*0008*/ 	.byte	0x04, 0x17
        /*000a*/ 	.short	(.L_2610 - .L_2609)
.L_2609:
        /*000c*/ 	.word	0x00000000
        /*0010*/ 	.short	0x000a
        /*0012*/ 	.short	0x0038
        /*0014*/ 	.byte	0x00, 0xf0, 0x21, 0x00


	//----- nvinfo : EIATTR_KPARAM_INFO
	.align		4
.L_2610:
        /*0018*/ 	.byte	0x04, 0x17
        /*001a*/ 	.short	(.L_2612 - .L_2611)
.L_2611:
        /*001c*/ 	.word	0x00000000
        /*0020*/ 	.short	0x0009
        /*0022*/ 	.short	0x0030
        /*0024*/ 	.byte	0x00, 0xf5, 0x21, 0x00


	//----- nvinfo : EIATTR_KPARAM_INFO
	.align		4
.L_2612:
        /*0028*/ 	.byte	0x04, 0x17
        /*002a*/ 	.short	(.L_2614 - .L_2613)
.L_2613:
        /*002c*/ 	.word	0x00000000
        /*0030*/ 	.short	0x0008
        /*0032*/ 	.short	0x0028
        /*0034*/ 	.byte	0x00, 0xf0, 0x11, 0x00


	//----- nvinfo : EIATTR_KPARAM_INFO
	.align		4
.L_2614:
        /*0038*/ 	.byte	0x04, 0x17
        /*003a*/ 	.short	(.L_2616 - .L_2615)
.L_2615:
        /*003c*/ 	.word	0x00000000
        /*0040*/ 	.short	0x0007
        /*0042*/ 	.short	0x0020
        /*0044*/ 	.byte	0x00, 0xf5, 0x21, 0x00


	//----- nvinfo : EIATTR_KPARAM_INFO
	.align		4
.L_2616:
        /*0048*/ 	.byte	0x04, 0x17
        /*004a*/ 	.short	(.L_2618 - .L_2617)
.L_2617:
        /*004c*/ 	.word	0x00000000
        /*0050*/ 	.short	0x0006
        /*0052*/ 	.short	0x0018
        /*0054*/ 	.byte	0x00, 0xf0, 0x11, 0x00


	//----- nvinfo : EIATTR_KPARAM_INFO
	.align		4
.L_2618:
        /*0058*/ 	.byte	0x04, 0x17
        /*005a*/ 	.short	(.L_2620 - .L_2619)
.L_2619:
        /*005c*/ 	.word	0x00000000
        /*0060*/ 	.short	0x0005
        /*0062*/ 	.short	0x0014
        /*0064*/ 	.byte	0x00, 0xf0, 0x11, 0x00


	//----- nvinfo : EIATTR_KPARAM_INFO
	.align		4
.L_2620:
        /*0068*/ 	.byte	0x04, 0x17
        /*006a*/ 	.short	(.L_2622 - .L_2621)
.L_2621:
        /*006c*/ 	.word	0x00000000
        /*0070*/ 	.short	0x0004
        /*0072*/ 	.short	0x0010
        /*0074*/ 	.byte	0x00, 0xf0, 0x11, 0x00


	//----- nvinfo : EIATTR_KPARAM_INFO
	.align		4
.L_2622:
        /*0078*/ 	.byte	0x04, 0x17
        /*007a*/ 	.short	(.L_2624 - .L_2623)
.L_2623:
        /*007c*/ 	.word	0x00000000
        /*0080*/ 	.short	0x0003
        /*0082*/ 	.short	0x000c
        /*0084*/ 	.byte	0x00, 0xf0, 0x11, 0x00


	//----- nvinfo : EIATTR_KPARAM_INFO
	.align		4
.L_2624:
        /*0088*/ 	.byte	0x04, 0x17
        /*008a*/ 	.short	(.L_2626 - .L_2625)
.L_2625:
        /*008c*/ 	.word	0x00000000
        /*0090*/ 	.short	0x0002
        /*0092*/ 	.short	0x0008
        /*0094*/ 	.byte	0x00, 0xf0, 0x11, 0x00


	//----- nvinfo : EIATTR_KPARAM_INFO
	.align		4
.L_2626:
        /*0098*/ 	.byte	0x04, 0x17
        /*009a*/ 	.short	(.L_2628 - .L_2627)
.L_2627:
        /*009c*/ 	.word	0x00000000
        /*00a0*/ 	.short	0x0001
        /*00a2*/ 	.short	0x0004
        /*00a4*/ 	.byte	0x00, 0xf0, 0x11, 0x00


	//----- nvinfo : EIATTR_KPARAM_INFO
	.align		4
.L_2628:
        /*00a8*/ 	.byte	0x04, 0x17
        /*00aa*/ 	.short	(.L_2630 - .L_2629)
.L_2629:
        /*00ac*/ 	.word	0x00000000
        /*00b0*/ 	.short	0x0000
        /*00b2*/ 	.short	0x0000
        /*00b4*/ 	.byte	0x00, 0xf0, 0x11, 0x00


	//----- nvinfo : EIATTR_SPARSE_MMA_MASK
	.align		4
.L_2630:
        /*00b8*/ 	.byte	0x03, 0x50
        /*00ba*/ 	.short	0x0000


	//----- nvinfo : EIATTR_MAXREG_COUNT
	.align		4
        /*00bc*/ 	.byte	0x03, 0x1b
        /*00be*/ 	.short	0x0040


	//----- nvinfo : EIATTR_NUM_BARRIERS
	.align		4
        /*00c0*/ 	.byte	0x02, 0x4c
        /*00c2*/ 	.byte	0x01
	.zero		1


	//----- nvinfo : EIATTR_EXTERNS
	.align		4
        /*00c4*/ 	.byte	0x04, 0x0f
        /*00c6*/ 	.short	(.L_2632 - .L_2631)


	//   ....[0]....
	.align		4
.L_2631:
        /*00c8*/ 	.word	index@(vprintf)


	//----- nvinfo : EIATTR_MERCURY_ISA_VERSION
	.align		4
.L_2632:
        /*00cc*/ 	.byte	0x03, 0x5f
        /*00ce*/ 	.short	0x0101


	//----- nvinfo : EIATTR_VRC_CTA_INIT_COUNT
	.align		4
        /*00d0*/ 	.byte	0x02, 0x4a
	.zero		1
	.zero		1


	//----- nvinfo : EIATTR_SYSCALL_OFFSETS
	.align		4
        /*00d4*/ 	.byte	0x04, 0x46
        /*00d6*/ 	.short	(.L_2634 - .L_2633)


	//   ....[0]....
.L_2633:
        /*00d8*/ 	.word	0x00000450


	//----- nvinfo : EIATTR_EXIT_INSTR_OFFSETS
	.align		4
.L_2634:
        /*00dc*/ 	.byte	0x04, 0x1c
        /*00de*/ 	.short	(.L_2636 - .L_2635)


	//   ....[0]....
.L_2635:
        /*00e0*/ 	.word	0x00000ef0


	//   ....[1]....
        /*00e4*/ 	.word	0x00000f10


	//----- nvinfo : EIATTR_MAX_THREADS
	.align		4
.L_2636:
        /*00e8*/ 	.byte	0x04, 0x05
        /*00ea*/ 	.short	(.L_2638 - .L_2637)
.L_2637:
        /*00ec*/ 	.word	0x00000400
        /*00f0*/ 	.word	0x00000001
        /*00f4*/ 	.word	0x00000001


	//----- nvinfo : EIATTR_CRS_STACK_SIZE
	.align		4
.L_2638:
        /*00f8*/ 	.byte	0x04, 0x1e
        /*00fa*/ 	.short	(.L_2640 - .L_2639)
.L_2639:
        /*00fc*/ 	.word	0x00000000


	//----- nvinfo : EIATTR_CBANK_PARAM_SIZE
	.align		4
.L_2640:
        /*0100*/ 	.byte	0x03, 0x19
        /*0102*/ 	.short	0x0040


	//----- nvinfo : EIATTR_PARAM_CBANK
	.align		4
        /*0104*/ 	.byte	0x04, 0x0a
        /*0106*/ 	.short	(.L_2642 - .L_2641)
	.align		4
.L_2641:
        /*0108*/ 	.word	index@(.nv.constant0._Z38userbuffers_fp16_sum_inplace_gpu_mc_rsILi32EEviiiiiiiPPviP6float4m)
        /*010c*/ 	.short	0x0380
        /*010e*/ 	.short	0x0040


	//----- nvinfo : EIATTR_SW_WAR
	.align		4
.L_2642:
        /*0110*/ 	.byte	0x04, 0x36
        /*0112*/ 	.short	(.L_2644 - .L_2643)
.L_2643:
        /*0114*/ 	.word	0x00000008
.L_2644:


//--------------------- .nv.info._Z38userbuffers_fp16_sum_inplace_gpu_mc_rsILi16EEviiiiiiiPPviP6float4m --------------------------
	.section	.nv.info._Z38userbuffers_fp16_sum_inplace_gpu_mc_rsILi16EEviiiiiiiPPviP6float4m,"",@"SHT_CUDA_INFO"
	.sectionflags	@""
	.align	4


	//----- nvinfo : EIATTR_CUDA_API_VERSION
	.align		4
        /*0000*/ 	.byte	0x04, 0x37
        /*0002*/ 	.short	(.L_2646 - .L_2645)
.L_2645:
        /*0004*/ 	.word	0x00000082


	//----- nvinfo : EIATTR_KPARAM_INFO
	.align		4
.L_2646:
        /*0008*/ 	.byte	0x04, 0x17
        /*000a*/ 	.short	(.L_2648 - .L_2647)
.L_2647:
        /*000c*/ 	.word	0x00000000
        /*0010*/ 	.short	0x000a
        /*0012*/ 	.short	0x0038
        /*0014*/ 	.byte	0x00, 0xf0, 0x21, 0x00


	//----- nvinfo : EIATTR_KPARAM_INFO
	.align		4
.L_2648:
        /*0018*/ 	.byte	0x04, 0x17
        /*001a*/ 	.short	(.L_2650 - .L_2649)
.L_2649:
        /*001c*/ 	.word	0x00000000
        /*0020*/ 	.short	0x0009
        /*0022*/ 	.short	0x0030
        /*0024*/ 	.byte	0x00, 0xf5, 0x21, 0x00


	//----- nvinfo : EIATTR_KPARAM_INFO
	.align		4
.L_2650:
        /*0028*/ 	.byte	0x04, 0x17
        /*002a*/ 	.short	(.L_2652 - .L_2651)
.L_2651:
        /*002c*/ 	.word	0x00000000
        /*0030*/ 	.short	0x0008
        /*0032*/ 	.short	0x0028
        /*0034*/ 	.byte	0x00, 0xf0, 0x11, 0x00


	//----- nvinfo : EIATTR_KPARAM_INFO
	.align		4
.L_2652:
        /*0038*/ 	.byte	0x04, 0x17
        /*003a*/ 	.short	(.L_2654 - .L_2653)
.L_2653:
        /*003c*/ 	.word	0x00000000
        /*0040*/ 	.short	0x0007
        /*0042*/ 	.short	0x0020
        /*0044*/ 	.byte	0x00, 0xf5, 0x21, 0x00


	//----- nvinfo : EIATTR_KPARAM_INFO
	.align		4
.L_2654:
        /*0048*/ 	.byte	0x04, 0x17
        /*004a*/ 	.short	(.L_2656 - .L_2655)
.L_2655:
        /*004c*/ 	.word	0x00000000
        /*0050*/ 	.short	0x0006
        /*0052*/ 	.short	0x0018
        /*0054*/ 	.byte	0x00, 0xf0, 0x11, 0x00


	//----- nvinfo : EIATTR_KPARAM_INFO
	.align		4
.L_2656:
        /*0058*/ 	.byte	0x04, 0x17
        /*005a*/ 	.short	(.L_2658 - .L_2657)
.L_2657:
        /*005c*/ 	.word	0x00000000
        /*0060*/ 	.short	0x0005
        /*0062*/ 	.short	0x0014
        /*0064*/ 	.byte	0x00, 0xf0, 0x11, 0x00


	//----- nvinfo : EIATTR_KPARAM_INFO
	.align		4
.L_2658:
        /*0068*/ 	.byte	0x04, 0x17
        /*006a*/ 	.short	(.L_2660 - .L_2659)
.L_2659:
        /*006c*/ 	.word	0x00000000
        /*0070*/ 	.short	0x0004
        /*0072*/ 	.short	0x0010
        /*0074*/ 	.byte	0x00, 0xf0, 0x11, 0x00


	//----- nvinfo : EIATTR_KPARAM_INFO
	.align		4
.L_2660:
        /*0078*/ 	.byte	0x04, 0x17
        /*007a*/ 	.short	(.L_2662 - .L_2661)
.L_2661:
        /*007c*/ 	.word	0x00000000
        /*0080*/ 	.short	0x0003
        /*0082*/ 	.short	0x000c
        /*0084*/ 	.byte	0x00, 0xf0, 0x11, 0x00


	//----- nvinfo : EIATTR_KPARAM_INFO
	.align		4
.L_2662:
        /*0088*/ 	.byte	0x04, 0x17
        /*008a*/ 	.short	(.L_2664 - .L_2663)
.L_2663:
        /*008c*/ 	.word	0x00000000
        /*0090*/ 	.short	0x0002
        /*0092*/ 	.short	0x0008
        /*0094*/ 	.byte	0x00, 0xf0, 0x11, 0x00


	//----- nvinfo : EIATTR_KPARAM_INFO
	.align		4
.L_2664:
        /*0098*/ 	.byte	0x04, 0x17
        /*009a*/ 	.short	(.L_2666 - .L_2665)
.L_2665:
        /*009c*/ 	.word	0x00000000
        /*00a0*/ 	.short	0x0001
        /*00a2*/ 	.short	0x0004
        /*00a4*/ 	.byte	0x00, 0xf0, 0x11, 0x00


	//----- nvinfo : EIATTR_KPARAM_INFO
	.align		4
.L_2666:
        /*00a8*/ 	.byte	0x04, 0x17
        /*00aa*/ 	.short	(.L_2668 - .L_2667)
.L_2667:
        /*00ac*/ 	.word	0x00000000
        /*00b0*/ 	.short	0x0000
        /*00b2*/ 	.short	0x0000
        /*00b4*/ 	.byte	0x00, 0xf0, 0x11, 0x00


	//----- nvinfo : EIATTR_SPARSE_MMA_MASK
	.align		4
.L_2668:
        /*00b8*/ 	.byte	0x03, 0x50
        /*00ba*/ 	.short	0x0000


	//----- nvinfo : EIATTR_MAXREG_COUNT
	.align		4
        /*00bc*/ 	.byte	0x03, 0x1b
        /*00be*/ 	.short	0x0040


	//----- nvinfo : EIATTR_NUM_BARRIERS
	.align		4
        /*00c0*/ 	.byte	0x02, 0x4c
        /*00c2*/ 	.byte	0x01
	.zero		1


	//----- nvinfo : EIATTR_EXTERNS
	.align		4
        /*00c4*/ 	.byte	0x04, 0x0f
        /*00c6*/ 	.short	(.L_2670 - .L_2669)


	//   ....[0]....
	.align		4
.L_2669:
        /*00c8*/ 	.word	index@(vprintf)


	//----- nvinfo : EIATTR_MERCURY_ISA_VERSION
	.align		4
.L_2670:
        /*00cc*/ 	.byte	0x03, 0x5f
        /*00ce*/ 	.short	0x0101


	//----- nvinfo : EIATTR_VRC_CTA_INIT_COUNT
	.align		4
        /*00d0*/ 	.byte	0x02, 0x4a
	.zero		1
	.zero		1


	//----- nvinfo : EIATTR_SYSCALL_OFFSETS
	.align		4
        /*00d4*/ 	.byte	0x04, 0x46
        /*00d6*/ 	.short	(.L_2672 - .L_2671)


	//   ....[0]....
.L_2671:
        /*00d8*/ 	.word	0x00000450


	//----- nvinfo : EIATTR_EXIT_INSTR_OFFSETS
	.align		4
.L_2672:
        /*00dc*/ 	.byte	0x04, 0x1c
        /*00de*/ 	.short	(.L_2674 - .L_2673)


	//   ....[0]....
.L_2673:
        /*00e0*/ 	.word	0x00000ef0


	//   ....[1]....
        /*00e4*/ 	.word	0x00000f10


	//----- nvinfo : EIATTR_MAX_THREADS
	.align		4
.L_2674:
        /*00e8*/ 	.byte	0x04, 0x05
        /*00ea*/ 	.short	(.L_2676 - .L_2675)
.L_2675:
        /*00ec*/ 	.word	0x00000400
        /*00f0*/ 	.word	0x00000001
        /*00f4*/ 	.word	0x00000001


	//----- nvinfo : EIATTR_CRS_STACK_SIZE
	.align		4
.L_2676:
        /*00f8*/ 	.byte	0x04, 0x1e
        /*00fa*/ 	.short	(.L_2678 - .L_2677)
.L_2677:
        /*00fc*/ 	.word	0x00000000


	//----- nvinfo : EIATTR_CBANK_PARAM_SIZE
	.align		4
.L_2678:
        /*0100*/ 	.byte	0x03, 0x19
        /*0102*/ 	.short	0x0040


	//----- nvinfo : EIATTR_PARAM_CBANK
	.align		4
        /*0104*/ 	.byte	0x04, 0x0a
        /*0106*/ 	.short	(.L_2680 - .L_2679)
	.align		4
.L_2679:
        /*0108*/ 	.word	index@(.nv.constant0._Z38userbuffers_fp16_sum_inplace_gpu_mc_rsILi16EEviiiiiiiPPviP6float4m)
        /*010c*/ 	.short	0x0380
        /*010e*/ 	.short	0x0040


	//----- nvinfo : EIATTR_SW_WAR
	.align		4
.L_2680:
        /*0110*/ 	.byte	0x04, 0x36
        /*0112*/ 	.short	(.L_2682 - .L_2681)
.L_2681:
        /*0114*/ 	.word	0x00000008
.L_2682:


//--------------------- .nv.info._Z38userbuffers_fp16_sum_inplace_gpu_mc_rsILi8EEviiiiiiiPPviP6float4m --------------------------
	.section	.nv.info._Z38userbuffers_fp16_sum_inplace_gpu_mc_rsILi8EEviiiiiiiPPviP6float4m,"",@"SHT_CUDA_INFO"
	.sectionflags	@""
	.align	4


	//----- nvinfo : EIATTR_CUDA_API_VERSION
	.align		4
        /*0000*/ 	.byte	0x04, 0x37
        /*0002*/ 	.short	(.L_2684 - .L_2683)
.L_2683:
        /*0004*/ 	.word	0x00000082


	//----- nvinfo : EIATTR_KPARAM_INFO
	.align		4
.L_2684:
        /*0008*/ 	.byte	0x04, 0x17
        /*000a*/ 	.short	(.L_2686 - .L_2685)
.L_2685:
        /*000c*/ 	.word	0x00000000
        /*0010*/ 	.short	0x000a
        /*0012*/ 	.short	0x0038
        /*0014*/ 	.byte	0x00, 0xf0, 0x21, 0x00


	//----- nvinfo : EIATTR_KPARAM_INFO
	.align		4
.L_2686:
        /*0018*/ 	.byte	0x04, 0x17
        /*001a*/ 	.short	(.L_2688 - .L_2687)
.L_2687:
        /*001c*/ 	.word	0x00000000
        /*0020*/ 	.short	0x0009
        /*0022*/ 	.short	0x0030
        /*0024*/ 	.byte	0x00, 0xf5, 0x21, 0x00


	//----- nvinfo : EIATTR_KPARAM_INFO
	.align		4
.L_2688:
        /*0028*/ 	.byte	0x04, 0x17
        /*002a*/ 	.short	(.L_2690 - .L_2689)
.L_2689:
        /*002c*/ 	.word	0x00000000
        /*0030*/ 	.short	0x0008
        /*0032*/ 	.short	0x0028
        /*0034*/ 	.byte	0x00, 0xf0, 0x11, 0x00


	//----- nvinfo : EIATTR_KPARAM_INFO
	.align		4
.L_2690:
        /*0038*/ 	.byte	0x04, 0x17
        /*003a*/ 	.short	(.L_2692 - .L_2691)
.L_2691:
        /*003c*/ 	.word	0x00000000
        /*0040*/ 	.short	0x0007
        /*0042*/ 	.short	0x0020
        /*0044*/ 	.byte	0x00, 0xf5, 0x21, 0x00


	//----- nvinfo : EIATTR_KPARAM_INFO
	.align		4
.L_2692:
        /*0048*/ 	.byte	0x04, 0x17
        /*004a*/ 	.short	(.L_2694 - .L_2693)
.L_2693:
        /*004c*/ 	.word	0x00000000
        /*0050*/ 	.short	0x0006
        /*0052*/ 	.short	0x0018
        /*0054*/ 	.byte	0x00, 0xf0, 0x11, 0x00


	//----- nvinfo : EIATTR_KPARAM_INFO
	.align		4
.L_2694:
        /*0058*/ 	.byte	0x04, 0x17
        /*005a*/ 	.short	(.L_2696 - .L_2695)
.L_2695:
        /*005c*/ 	.word	0x00000000
        /*0060*/ 	.short	0x0005
        /*0062*/ 	.short	0x0014
        /*0064*/ 	.byte	0x00, 0xf0, 0x11, 0x00


	//----- nvinfo : EIATTR_KPARAM_INFO
	.align		4
.L_2696:
        /*0068*/ 	.byte	0x04, 0x17
        /*006a*/ 	.short	(.L_2698 - .L_2697)
.L_2697:
        /*006c*/ 	.word	0x00000000
        /*0070*/ 	.short	0x0004
        /*0072*/ 	.short	0x0010
        /*0074*/ 	.byte	0x00, 0xf0, 0x11, 0x00


	//----- nvinfo : EIATTR_KPARAM_INFO
	.align		4
.L_2698:
        /*0078*/ 	.byte	0x04, 0x17
        /*007a*/ 	.short	(.L_2700 - .L_2699)
.L_2699:
        /*007c*/ 	.word	0x00000000
        /*0080*/ 	.short	0x0003
        /*0082*/ 	.short	0x000c
        /*0084*/ 	.byte	0x00, 0xf0, 0x11, 0x00


	//----- nvinfo : EIATTR_KPARAM_INFO
	.align		4
.L_2700:
        /*0088*/ 	.byte	0x04, 0x17
        /*008a*/ 	.short	(.L_2702 - .L_2701)
.L_2701:
        /*008c*/ 	.word	0x00000000
        /*0090*/ 	.short	0x0002
        /*0092*/ 	.short	0x0008
        /*0094*/ 	.byte	0x00, 0xf0, 0x11, 0x00


	//----- nvinfo : EIATTR_KPARAM_INFO
	.align		4
.L_2702:
        /*0098*/ 	.byte	0x04, 0x17
        /*009a*/ 	.short	(.L_2704 - .L_2703)
.L_2703:
        /*009c*/ 	.word	0x00000000
        /*00a0*/ 	.short	0x0001
        /*00a2*/ 	.short	0x0004
        /*00a4*/ 	.byte	0x00, 0xf0, 0x11, 0x00


	//----- nvinfo : EIATTR_KPARAM_INFO
	.align		4
.L_2704:
        /*00a8*/ 	.byte	0x04, 0x17
        /*00aa*/ 	.short	(.L_2706 - .L_2705)
.L_2705:
        /*00ac*/ 	.word	0x00000000
        /*00b0*/ 	.short	0x0000
        /*00b2*/ 	.short	0x0000
        /*00b4*/ 	.byte	0x00, 0xf0, 0x11, 0x00


	//----- nvinfo : EIATTR_SPARSE_MMA_MASK
	.align		4
.L_2706:
        /*00b8*/ 	.byte	0x03, 0x50
        /*00ba*/ 	.short	0x0000


	//----- nvinfo : EIATTR_MAXREG_COUNT
	.align		4
        /*00bc*/ 	.byte	0x03, 0x1b
        /*00be*/ 	.short	0x0040


	//----- nvinfo : EIATTR_NUM_BARRIERS
	.align		4
        /*00c0*/ 	.byte	0x02, 0x4c
        /*00c2*/ 	.byte	0x01
	.zero		1


	//----- nvinfo : EIATTR_EXTERNS
	.align		4
        /*00c4*/ 	.byte	0x04, 0x0f
        /*00c6*/ 	.short	(.L_2708 - .L_2707)


	//   ....[0]....
	.align		4
.L_2707:
        /*00c8*/ 	.word	index@(vprintf)


	//----- nvinfo : EIATTR_MERCURY_ISA_VERSION
	.align		4
.L_2708:
        /*00cc*/ 	.byte	0x03, 0x5f
        /*00ce*/ 	.short	0x0101


	//----- nvinfo : EIATTR_VRC_CTA_INIT_COUNT
	.align		4
        /*00d0*/ 	.byte	0x02, 0x4a
	.zero		1
	.zero		1


	//----- nvinfo : EIATTR_SYSCALL_OFFSETS
	.align		4
        /*00d4*/ 	.byte	0x04, 0x46
        /*00d6*/ 	.short	(.L_2710 - .L_2709)


	//   ....[0]....
.L_2709:
        /*00d8*/ 	.word	0x00000450


	//----- nvinfo : EIATTR_EXIT_INSTR_OFFSETS
	.align		4
.L_2710:
        /*00dc*/ 	.byte	0x04, 0x1c
        /*00de*/ 	.short	(.L_2712 - .L_2711)


	//   ....[0]....
.L_2711:
        /*00e0*/ 	.word	0x00000ef0


	//   ....[1]....
        /*00e4*/ 	.word	0x00000f10


	//----- nvinfo : EIATTR_MAX_THREADS
	.align		4
.L_2712:
        /*00e8*/ 	.byte	0x04, 0x05
        /*00ea*/ 	.short	(.L_2714 - .L_2713)
.L_2713:
        /*00ec*/ 	.word	0x00000400
        /*00f0*/ 	.word	0x00000001
        /*00f4*/ 	.word	0x00000001


	//----- nvinfo : EIATTR_CRS_STACK_SIZE
	.align		4
.L_2714:
        /*00f8*/ 	.byte	0x04, 0x1e
        /*00fa*/ 	.short	(.L_2716 - .L_2715)
.L_2715:
        /*00fc*/ 	.word	0x00000000


	//----- nvinfo : EIATTR_CBANK_PARAM_SIZE
	.align		4
.L_2716:
        /*0100*/ 	.byte	0x03, 0x19
        /*0102*/ 	.short	0x0040


	//----- nvinfo : EIATTR_PARAM_CBANK
	.align		4
        /*0104*/ 	.byte	0x04, 0x0a
        /*0106*/ 	.short	(.L_2718 - .L_2717)
	.align		4
.L_2717:
        /*0108*/ 	.word	index@(.nv.constant0._Z38userbuffers_fp16_sum_inplace_gpu_mc_rsILi8EEviiiiiiiPPviP6float4m)
        /*010c*/ 	.short	0x0380
        /*010e*/ 	.short	0x0040


	//----- nvinfo : EIATTR_SW_WAR
	.align		4
.L_2718:
        /*0110*/ 	.byte	0x04, 0x36
        /*0112*/ 	.short	(.L_2720 - .L_2719)
.L_2719:
        /*0114*/ 	.word	0x00000008
.L_2720:


//--------------------- .nv.info._Z38userbuffers_fp16_sum_inplace_gpu_mc_rsILi4EEviiiiiiiPPviP6float4m --------------------------
	.section	.nv.info._Z38userbuffers_fp16_sum_inplace_gpu_mc_rsILi4EEviiiiiiiPPviP6float4m,"",@"SHT_CUDA_INFO"
	.sectionflags	@""
	.align	4


	//----- nvinfo : EIATTR_CUDA_API_VERSION
	.align		4
        /*0000*/ 	.byte	0x04, 0x37
        /*0002*/ 	.short	(.L_2722 - .L_2721)
.L_2721:
        /*0004*/ 	.word	0x00000082


	//----- nvinfo : EIATTR_KPARAM_INFO
	.align		4
.L_2722:
        /*0008*/ 	.byte	0x04, 0x17
        /*000a*/ 	.short	(.L_2724 - .L_2723)
.L_2723:
        /*000c*/ 	.word	0x00000000
        /*0010*/ 	.short	0x000a
        /*0012*/ 	.short	0x0038
        /*0014*/ 	.byte	0x00, 0xf0, 0x21, 0x00


	//----- nvinfo : EIATTR_KPARAM_INFO
	.align		4
.L_2724:
        /*0018*/ 	.byte	0x04, 0x17
        /*001a*/ 	.short	(.L_2726 - .L_2725)
.L_2725:
        /*001c*/ 	.word	0x00000000
        /*0020*/ 	.short	0x0009
        /*0022*/ 	.short	0x0030
        /*0024*/ 	.byte	0x00, 0xf5, 0x21, 0x00


	//----- nvinfo : EIATTR_KPARAM_INFO
	.align		4
.L_2726:
        /*0028*/ 	.byte	0x04, 0x17
        /*002a*/ 	.short	(.L_2728 - .L_2727)
.L_2727:
        /*002c*/ 	.word	0x00000000
        /*0030*/ 	.short	0x0008
        /*0032*/ 	.short	0x0028
        /*0034*/ 	.byte	0x00, 0xf0, 0x11, 0x00


	//----- nvinfo : EIATTR_KPARAM_INFO
	.align		4
.L_2728:
        /*0038*/ 	.byte	0x04, 0x17
        /*003a*/ 	.short	(.L_2730 - .L_2729)
.L_2729:
        /*003c*/ 	.word	0x00000000
        /*0040*/ 	.short	0x0007
        /*0042*/ 	.short	0x0020
        /*0044*/ 	.byte	0x00, 0xf5, 0x21, 0x00


	//----- nvinfo : EIATTR_KPARAM_INFO
	.align		4
.L_2730:
        /*0048*/ 	.byte	0x04, 0x17
        /*004a*/ 	.short	(.L_2732 - .L_2731)
.L_2731:
        /*004c*/ 	.word	0x00000000
        /*0050*/ 	.short	0x0006
        /*0052*/ 	.short	0x0018
        /*0054*/ 	.byte	0x00, 0xf0, 0x11, 0x00


	//----- nvinfo : EIATTR_KPARAM_INFO
	.align		4
.L_2732:
        /*0058*/ 	.byte	0x04, 0x17
        /*005a*/ 	.short	(.L_2734 - .L_2733)
.L_2733:
        /*005c*/ 	.word	0x00000000
        /*0060*/ 	.short	0x0005
        /*0062*/ 	.short	0x0014
        /*0064*/ 	.byte	0x00, 0xf0, 0x11, 0x00


	//----- nvinfo : EIATTR_KPARAM_INFO
	.align		4
.L_2734:
        /*0068*/ 	.byte	0x04, 0x17
        /*006a*/ 	.short	(.L_2736 - .L_2735)
.L_2735:
        /*006c*/ 	.word	0x00000000
        /*0070*/ 	.short	0x0004
        /*0072*/ 	.short	0x0010
        /*0074*/ 	.byte	0x00, 0xf0, 0x11, 0x00


	//----- nvinfo : EIATTR_KPARAM_INFO
	.align		4
.L_2736:
        /*0078*/ 	.byte	0x04, 0x17
        /*007a*/ 	.short	(.L_2738 - .L_2737)
.L_2737:
        /*007c*/ 	.word	0x00000000
        /*0080*/ 	.short	0x0003
        /*0082*/ 	.short	0x000c
        /*0084*/ 	.byte	0x00, 0xf0, 0x11, 0x00


	//----- nvinfo : EIATTR_KPARAM_INFO
	.align		4
.L_2738:
        /*0088*/ 	.byte	0x04, 0x17
        /*008a*/ 	.short	(.L_2740 - .L_2739)
.L_2739:
        /*008c*/ 	.word	0x00000000
        /*0090*/ 	.short	0x0002
        /*0092*/ 	.short	0x0008
        /*0094*/ 	.byte	0x00, 0xf0, 0x11, 0x00


	//----- nvinfo : EIATTR_KPARAM_INFO
	.align		4
.L_2740:
        /*0098*/ 	.byte	0x04, 0x17
        /*009a*/ 	.short	(.L_2742 - .L_2741)
.L_2741:
        /*009c*/ 	.word	0x00000000
        /*00a0*/ 	.short	0x0001
        /*00a2*/ 	.short	0x0004
        /*00a4*/ 	.byte	0x00, 0xf0, 0x11, 0x00


	//----- nvinfo : EIATTR_KPARAM_INFO
	.align		4
.L_2742:
        /*00a8*/ 	.byte	0x04, 0x17
        /*00aa*/ 	.short	(.L_2744 - .L_2743)
.L_2743:
        /*00ac*/ 	.word	0x00000000
        /*00b0*/ 	.short	0x0000
        /*00b2*/ 	.short	0x0000
        /*00b4*/ 	.byte	0x00, 0xf0, 0x11, 0x00


	//----- nvinfo : EIATTR_SPARSE_MMA_MASK
	.align		4
.L_2744:
        /*00b8*/ 	.byte	0x03, 0x50
        /*00ba*/ 	.short	0x0000


	//----- nvinfo : EIATTR_MAXREG_COUNT
	.align		4
        /*00bc*/ 	.byte	0x03, 0x1b
        /*00be*/ 	.short	0x0040


	//----- nvinfo : EIATTR_NUM_BARRIERS
	.align		4
        /*00c0*/ 	.byte	0x02, 0x4c
        /*00c2*/ 	.byte	0x01
	.zero		1


	//----- nvinfo : EIATTR_EXTERNS
	.align		4
        /*00c4*/ 	.byte	0x04, 0x0f
        /*00c6*/ 	.short	(.L_2746 - .L_2745)


	//   ....[0]....
	.align		4
.L_2745:
        /*00c8*/ 	.word	index@(vprintf)


	//----- nvinfo : EIATTR_MERCURY_ISA_VERSION
	.align		4
.L_2746:
        /*00cc*/ 	.byte	0x03, 0x5f
        /*00ce*/ 	.short	0x0101


	//----- nvinfo : EIATTR_VRC_CTA_INIT_COUNT
	.align		4
        /*00d0*/ 	.byte	0x02, 0x4a
	.zero		1
	.zero		1


	//----- nvinfo : EIATTR_SYSCALL_OFFSETS
	.align		4
        /*00d4*/ 	.byte	0x04, 0x46
        /*00d6*/ 	.short	(.L_2748 - .L_2747)


	//   ....[0]....
.L_2747:
        /*00d8*/ 	.word	0x00000450


	//----- nvinfo : EIATTR_EXIT_INSTR_OFFSETS
	.align		4
.L_2748:
        /*00dc*/ 	.byte	0x04, 0x1c
        /*00de*/ 	.short	(.L_2750 - .L_2749)


	//   ....[0]....
.L_2749:
        /*00e0*/ 	.word	0x00000ef0


	//   ....[1]....
        /*00e4*/ 	.word	0x00000f10


	//----- nvinfo : EIATTR_MAX_THREADS
	.align		4
.L_2750:
        /*00e8*/ 	.byte	0x04, 0x05
        /*00ea*/ 	.short	(.L_2752 - .L_2751)
.L_2751:
        /*00ec*/ 	.word	0x00000400
        /*00f0*/ 	.word	0x00000001
        /*00f4*/ 	.word	0x00000001


	//----- nvinfo : EIATTR_CRS_STACK_SIZE
	.align		4
.L_2752:
        /*00f8*/ 	.byte	0x04, 0x1e
        /*00fa*/ 	.short	(.L_2754 - .L_2753)
.L_2753:
        /*00fc*/ 	.word	0x00000000


	//----- nvinfo : EIATTR_CBANK_PARAM_SIZE
	.align		4
.L_2754:
        /*0100*/ 	.byte	0x03, 0x19
        /*0102*/ 	.short	0x0040


	//----- nvinfo : EIATTR_PARAM_CBANK
	.align		4
        /*0104*/ 	.byte	0x04, 0x0a
        /*0106*/ 	.short	(.L_2756 - .L_2755)
	.align		4
.L_2755:
        /*0108*/ 	.word	index@(.nv.constant0._Z38userbuffers_fp16_sum_inplace_gpu_mc_rsILi4EEviiiiiiiPPviP6float4m)
        /*010c*/ 	.short	0x0380
        /*010e*/ 	.short	0x0040


	//----- nvinfo : EIATTR_SW_WAR
	.align		4
.L_2756:
        /*0110*/ 	.byte	0x04, 0x36
        /*0112*/ 	.short	(.L_2758 - .L_2757)
.L_2757:
        /*0114*/ 	.word	0x00000008
.L_2758:


//--------------------- .nv.info._Z38userbuffers_fp16_sum_inplace_gpu_mc_rsILi2EEviiiiiiiPPviP6float4m --------------------------
	.section	.nv.info._Z38userbuffers_fp16_sum_inplace_gpu_mc_rsILi2EEviiiiiiiPPviP6float4m,"",@"SHT_CUDA_INFO"
	.sectionflags	@""
	.align	4


	//----- nvinfo : EIATTR_CUDA_API_VERSION
	.align		4
        /*0000*/ 	.byte	0x04, 0x37
        /*0002*/ 	.short	(.L_2760 - .L_2759)
.L_2759:
        /*0004*/ 	.word	0x00000082


	//----- nvinfo : EIATTR_KPARAM_INFO
	.align		4
.L_2760:
        /*0008*/ 	.byte	0x04, 0x17
        /*000a*/ 	.short	(.L_2762 - .L_2761)
.L_2761:
        /*000c*/ 	.word	0x00000000
        /*0010*/ 	.short	0x000a
        /*0012*/ 	.short	0x0038
        /*0014*/ 	.byte	0x00, 0xf0, 0x21, 0x00


	//----- nvinfo : EIATTR_KPARAM_INFO
	.align		4
.L_2762:
        /*0018*/ 	.byte	0x04, 0x17
        /*001a*/ 	.short	(.L_2764 - .L_2763)
.L_2763:
        /*001c*/ 	.word	0x00000000
        /*0020*/ 	.short	0x0009
        /*0022*/ 	.short	0x0030
        /*0024*/ 	.byte	0x00, 0xf5, 0x21, 0x00


	//----- nvinfo : EIATTR_KPARAM_INFO
	.align		4
.L_2764:
        /*0028*/ 	.byte	0x04, 0x17
        /*002a*/ 	.short	(.L_2766 - .L_2765)
.L_2765:
        /*002c*/ 	.word	0x00000000
        /*0030*/ 	.short	0x0008
        /*0032*/ 	.short	0x0028
        /*0034*/ 	.byte	0x00, 0xf0, 0x11, 0x00


	//----- nvinfo : EIATTR_KPARAM_INFO
	.align		4
.L_2766:
        /*0038*/ 	.byte	0x04, 0x17
        /*003a*/ 	.short	(.L_2768 - .L_2767)
.L_2767:
        /*003c*/ 	.word	0x00000000
        /*0040*/ 	.short	0x0007
        /*0042*/ 	.short	0x0020
        /*0044*/ 	.byte	0x00, 0xf5, 0x21, 0x00


	//----- nvinfo : EIATTR_KPARAM_INFO
	.align		4
.L_2768:
        /*0048*/ 	.byte	0x04, 0x17
        /*004a*/ 	.short	(.L_2770 - .L_2769)
.L_2769:
        /*004c*/ 	.word	0x00000000
        /*0050*/ 	.short	0x0006
        /*0052*/ 	.short	0x0018
        /*0054*/ 	.byte	0x00, 0xf0, 0x11, 0x00


	//----- nvinfo : EIATTR_KPARAM_INFO
	.align		4
.L_2770:
        /*0058*/ 	.byte	0x04, 0x17
        /*005a*/ 	.short	(.L_2772 - .L_2771)
.L_2771:
        /*005c*/ 	.word	0x00000000
        /*0060*/ 	.short	0x0005
        /*0062*/ 	.short	0x0014
        /*0064*/ 	.byte	0x00, 0xf0, 0x11, 0x00


	//----- nvinfo : EIATTR_KPARAM_INFO
	.align		4
.L_2772:
        /*0068*/ 	.byte	0x04, 0x17
        /*006a*/ 	.short	(.L_2774 - .L_2773)
.L_2773:
        /*006c*/ 	.word	0x00000000
        /*0070*/ 	.short	0x0004
        /*0072*/ 	.short	0x0010
        /*0074*/ 	.byte	0x00, 0xf0, 0x11, 0x00


	//----- nvinfo : EIATTR_KPARAM_INFO
	.align		4
.L_2774:
        /*0078*/ 	.byte	0x04, 0x17
        /*007a*/ 	.short	(.L_2776 - .L_2775)
.L_2775:
        /*007c*/ 	.word	0x00000000
        /*0080*/ 	.short	0x0003
        /*0082*/ 	.short	0x000c
        /*0084*/ 	.byte	0x00, 0xf0, 0x11, 0x00


	//----- nvinfo : EIATTR_KPARAM_INFO
	.align		4
.L_2776:
        /*0088*/ 	.byte	0x04, 0x17
        /*008a*/ 	.short	(.L_2778 - .L_2777)
.L_2777:
        /*008c*/ 	.word	0x00000000
        /*0090*/ 	.short	0x0002
        /*0092*/ 	.short	0x0008
        /*0094*/ 	.byte	0x00, 0xf0, 0x11, 0x00


	//----- nvinfo : EIATTR_KPARAM_INFO
	.align		4
.L_2778:
        /*0098*/ 	.byte	0x04, 0x17
        /*009a*/ 	.short	(.L_2780 - .L_2779)
.L_2779:
        /*009c*/ 	.word	0x00000000
        /*00a0*/ 	.short	0x0001
        /*00a2*/ 	.short	0x0004
        /*00a4*/ 	.byte	0x00, 0xf0, 0x11, 0x00


	//----- nvinfo : EIATTR_KPARAM_INFO
	.align		4
.L_2780:
        /*00a8*/ 	.byte	0x04, 0x17
        /*00aa*/ 	.short	(.L_2782 - .L_2781)
.L_2781:
        /*00ac*/ 	.word	0x00000000
        /*00b0*/ 	.short	0x0000
        /*00b2*/ 	.short	0x0000
        /*00b4*/ 	.byte	0x00, 0xf0, 0x11, 0x00


	//----- nvinfo : EIATTR_SPARSE_MMA_MASK
	.align		4
.L_2782:
        /*00b8*/ 	.byte	0x03, 0x50
        /*00ba*/ 	.short	0x0000


	//----- nvinfo : EIATTR_MAXREG_COUNT
	.align		4
        /*00bc*/ 	.byte	0x03, 0x1b
        /*00be*/ 	.short	0x0040


	//----- nvinfo : EIATTR_NUM_BARRIERS
	.align		4
        /*00c0*/ 	.byte	0x02, 0x4c
        /*00c2*/ 	.byte	0x01
	.zero		1


	//----- nvinfo : EIATTR_EXTERNS
	.align		4
        /*00c4*/ 	.byte	0x04, 0x0f
        /*00c6*/ 	.short	(.L_2784 - .L_2783)


	//   ....[0]....
	.align		4
.L_2783:
        /*00c8*/ 	.word	index@(vprintf)


	//----- nvinfo : EIATTR_MERCURY_ISA_VERSION
	.align		4
.L_2784:
        /*00cc*/ 	.byte	0x03, 0x5f
        /*00ce*/ 	.short	0x0101


	//----- nvinfo : EIATTR_VRC_CTA_INIT_COUNT
	.align		4
        /*00d0*/ 	.byte	0x02, 0x4a
	.zero		1
	.zero		1


	//----- nvinfo : EIATTR_SYSCALL_OFFSETS
	.align		4
        /*00d4*/ 	.byte	0x04, 0x46
        /*00d6*/ 	.short	(.L_2786 - .L_2785)


	//   ....[0]....
.L_2785:
        /*00d8*/ 	.word	0x00000450


	//----- nvinfo : EIATTR_EXIT_INSTR_OFFSETS
	.align		4
.L_2786:
        /*00dc*/ 	.byte	0x04, 0x1c
        /*00de*/ 	.short	(.L_2788 - .L_2787)


	//   ....[0]....
.L_2787:
        /*00e0*/ 	.word	0x00000ef0


	//   ....[1]....
        /*00e4*/ 	.word	0x00000f10


	//----- nvinfo : EIATTR_MAX_THREADS
	.align		4
.L_2788:
        /*00e8*/ 	.byte	0x04, 0x05
        /*00ea*/ 	.short	(.L_2790 - .L_2789)
.L_2789:
        /*00ec*/ 	.word	0x00000400
        /*00f0*/ 	.word	0x00000001
        /*00f4*/ 	.word	0x00000001


	//----- nvinfo : EIATTR_CRS_STACK_SIZE
	.align		4
.L_2790:
        /*00f8*/ 	.byte	0x04, 0x1e
        /*00fa*/ 	.short	(.L_2792 - .L_2791)
.L_2791:
        /*00fc*/ 	.word	0x00000000


	//----- nvinfo : EIATTR_CBANK_PARAM_SIZE
	.align		4
.L_2792:
        /*0100*/ 	.byte	0x03, 0x19
        /*0102*/ 	.short	0x0040


	//----- nvinfo : EIATTR_PARAM_CBANK
	.align		4
        /*0104*/ 	.byte	0x04, 0x0a
        /*0106*/ 	.short	(.L_2794 - .L_2793)
	.align		4
.L_2793:
        /*0108*/ 	.word	index@(.nv.constant0._Z38userbuffers_fp16_sum_inplace_gpu_mc_rsILi2EEviiiiiiiPPviP6float4m)
        /*010c*/ 	.short	0x0380
        /*010e*/ 	.short	0x0040


	//----- nvinfo : EIATTR_SW_WAR
	.align		4
.L_2794:
        /*0110*/ 	.byte	0x04, 0x36
        /*0112*/ 	.short	(.L_2796 - .L_2795)
.L_2795:
        /*0114*/ 	.word	0x00000008
.L_2796:


//--------------------- .nv.info._Z38userbuffers_fp16_sum_inplace_gpu_rw_agILi32EEviiiiiiiPPvim --------------------------
	.section	.nv.info._Z38userbuffers_fp16_sum_inplace_gpu_rw_agILi32EEviiiiiiiPPvim,"",@"SHT_CUDA_INFO"
	.sectionflags	@""
	.align	4


	//----- nvinfo : EIATTR_CUDA_API_VERSION
	.align		4
        /*0000*/ 	.byte	0x04, 0x37
        /*0002*/ 	.short	(.L_2798 - .L_2797)
.L_2797:
        /*0004*/ 	.word	0x00000082


	//----- nvinfo : EIATTR_KPARAM_INFO
	.align		4
.L_2798:
        /*0008*/ 	.byte	0x04, 0x17
        /*000a*/ 	.short	(.L_2800 - .L_2799)
.L_2799:
        /*000c*/ 	.word	0x00000000
        /*0010*/ 	.short	0x0009
        /*0012*/ 	.short	0x0030
        /*0014*/ 	.byte	0x00, 0xf0, 0x21, 0x00


	//----- nvinfo : EIATTR_KPARAM_INFO
	.align		4
.L_2800:
        /*0018*/ 	.byte	0x04, 0x17
        /*001a*/ 	.short	(.L_2802 - .L_2801)
.L_2801:
        /*001c*/ 	.word	0x00000000
        /*0020*/ 	.short	0x0008
        /*0022*/ 	.short	0x0028
        /*0024*/ 	.byte	0x00, 0xf0, 0x11, 0x00


	//----- nvinfo : EIATTR_KPARAM_INFO
	.align		4
.L_2802:
        /*0028*/ 	.byte	0x04, 0x17
        /*002a*/ 	.short	(.L_2804 - .L_2803)
.L_2803:
        /*002c*/ 	.word	0x00000000
        /*0030*/ 	.short	0x0007
        /*0032*/ 	.short	0x0020
        /*0034*/ 	.byte	0x00, 0xf5, 0x21, 0x00


	//----- nvinfo : EIATTR_KPARAM_INFO
	.align		4
.L_2804:
        /*0038*/ 	.byte	0x04, 0x17
        /*003a*/ 	.short	(.L_2806 - .L_2805)
.L_2805:
        /*003c*/ 	.word	0x00000000
        /*0040*/ 	.short	0x0006
        /*0042*/ 	.short	0x0018
        /*0044*/ 	.byte	0x00, 0xf0, 0x11, 0x00


	//----- nvinfo : EIATTR_KPARAM_INFO
	.align		4
.L_2806:
        /*0048*/ 	.byte	0x04, 0x17
        /*004a*/ 	.short	(.L_2808 - .L_2807)
.L_2807:
        /*004c*/ 	.word	0x00000000
        /*0050*/ 	.short	0x0005
        /*0052*/ 	.short	0x0014
        /*0054*/ 	.byte	0x00, 0xf0, 0x11, 0x00


	//----- nvinfo : EIATTR_KPARAM_INFO
	.align		4
.L_2808:
        /*0058*/ 	.byte	0x04, 0x17
        /*005a*/ 	.short	(.L_2810 - .L_2809)
.L_2809:
        /*005c*/ 	.word	0x00000000
        /*0060*/ 	.short	0x0004
        /*0062*/ 	.short	0x0010
        /*0064*/ 	.byte	0x00, 0xf0, 0x11, 0x00


	//----- nvinfo : EIATTR_KPARAM_INFO
	.align		4
.L_2810:
        /*0068*/ 	.byte	0x04, 0x17
        /*006a*/ 	.short	(.L_2812 - .L_2811)
.L_2811:
        /*006c*/ 	.word	0x00000000
        /*0070*/ 	.short	0x0003
        /*0072*/ 	.short	0x000c
        /*0074*/ 	.byte	0x00, 0xf0, 0x11, 0x00


	//----- nvinfo : EIATTR_KPARAM_INFO
	.align		4
.L_2812:
        /*0078*/ 	.byte	0x04, 0x17
        /*007a*/ 	.short	(.L_2814 - .L_2813)
.L_2813:
        /*007c*/ 	.word	0x00000000
        /*0080*/ 	.short	0x0002
        /*0082*/ 	.short	0x0008
        /*0084*/ 	.byte	0x00, 0xf0, 0x11, 0x00


	//----- nvinfo : EIATTR_KPARAM_INFO
	.align		4
.L_2814:
        /*0088*/ 	.byte	0x04, 0x17
        /*008a*/ 	.short	(.L_2816 - .L_2815)
.L_2815:
        /*008c*/ 	.word	0x00000000
        /*0090*/ 	.short	0x0001
        /*0092*/ 	.short	0x0004
        /*0094*/ 	.byte	0x00, 0xf0, 0x11, 0x00


	//----- nvinfo : EIATTR_KPARAM_INFO
	.align		4
.L_2816:
        /*0098*/ 	.byte	0x04, 0x17
        /*009a*/ 	.short	(.L_2818 - .L_2817)
.L_2817:
        /*009c*/ 	.word	0x00000000
        /*00a0*/ 	.short	0x0000
        /*00a2*/ 	.short	0x0000
        /*00a4*/ 	.byte	0x00, 0xf0, 0x11, 0x00


	//----- nvinfo : EIATTR_SPARSE_MMA_MASK
	.align		4
.L_2818:
        /*00a8*/ 	.byte	0x03, 0x50
        /*00aa*/ 	.short	0x0000


	//----- nvinfo : EIATTR_MAXREG_COUNT
	.align		4
        /*00ac*/ 	.byte	0x03, 0x1b
        /*00ae*/ 	.short	0x0040


	//----- nvinfo : EIATTR_NUM_BARRIERS
	.align		4
        /*00b0*/ 	.byte	0x02, 0x4c
        /*00b2*/ 	.byte	0x01
	.zero		1


	//----- nvinfo : EIATTR_EXTERNS
	.align		4
        /*00b4*/ 	.byte	0x04, 0x0f
        /*00b6*/ 	.short	(.L_2820 - .L_2819)


	//   ....[0]....
	.align		4
.L_2819:
        /*00b8*/ 	.word	index@(vprintf)


	//----- nvinfo : EIATTR_ANNOTATIONS
	.align		4
.L_2820:
        /*00bc*/ 	.byte	0x04, 0x55
        /*00be*/ 	.short	(.L_2822 - .L_2821)


	//   ....[0]....
.L_2821:
        /*00c0*/ 	.word	0x00000001
        /*00c4*/ 	.byte	0x90, 0x00, 0x00, 0x00, 0x01, 0x00, 0x00, 0x00, 0x20, 0x02, 0x00, 0x00, 0x01, 0x00, 0x00, 0x00
        /*00d4*/ 	.byte	0x40, 0x02, 0x00, 0x00, 0x01, 0x00, 0x00, 0x00, 0xd0, 0x3a, 0x00, 0x00, 0x01, 0x00, 0x00, 0x00
        /*00e4*/ 	.byte	0xe0, 0x3a, 0x00, 0x00


	//----- nvinfo : EIATTR_MERCURY_ISA_VERSION
	.align		4
.L_2822:
        /*00e8*/ 	.byte	0x03, 0x5f
        /*00ea*/ 	.short	0x0101


	//----- nvinfo : EIATTR_VRC_CTA_INIT_COUNT
	.align		4
        /*00ec*/ 	.byte	0x02, 0x4a
	.zero		1
	.zero		1


	//----- nvinfo : EIATTR_SYSCALL_OFFSETS
	.align		4
        /*00f0*/ 	.byte	0x04, 0x46
        /*00f2*/ 	.short	(.L_2824 - .L_2823)


	//   ....[0]....
.L_2823:
        /*00f4*/ 	.word	0x00003da0


	//----- nvinfo : EIATTR_EXIT_INSTR_OFFSETS
	.align		4
.L_2824:
        /*00f8*/ 	.byte	0x04, 0x1c
        /*00fa*/ 	.short	(.L_2826 - .L_2825)


	//   ....[0]....
.L_2825:
        /*00fc*/ 	.word	0x00003ac0


	//   ....[1]....
        /*0100*/ 	.word	0x00003ba0


	//   ....[2]....
        /*0104*/ 	.word	0x00003db0


	//----- nvinfo : EIATTR_MAX_THREADS
	.align		4
.L_2826:
        /*0108*/ 	.byte	0x04, 0x05
        /*010a*/ 	.short	(.L_2828 - .L_2827)
.L_2827:
        /*010c*/ 	.word	0x00000400
        /*0110*/ 	.word	0x00000001
        /*0114*/ 	.word	0x00000001


	//----- nvinfo : EIATTR_CRS_STACK_SIZE
	.align		4
.L_2828:
        /*0118*/ 	.byte	0x04, 0x1e
        /*011a*/ 	.short	(.L_2830 - .L_2829)
.L_2829:
        /*011c*/ 	.word	0x00000000


	//----- nvinfo : EIATTR_CBANK_PARAM_SIZE
	.align		4
.L_2830:
        /*0120*/ 	.byte	0x03, 0x19
        /*0122*/ 	.short	0x0038


	//----- nvinfo : EIATTR_PARAM_CBANK
	.align		4
        /*0124*/ 	.byte	0x04, 0x0a
        /*0126*/ 	.short	(.L_2832 - .L_2831)
	.align		4
.L_2831:
        /*0128*/ 	.word	index@(.nv.constant0._Z38userbuffers_fp16_sum_inplace_gpu_rw_agILi32EEviiiiiiiPPvim)
        /*012c*/ 	.short	0x0380
        /*012e*/ 	.short	0x0038


	//----- nvinfo : EIATTR_SW_WAR
	.align		4
.L_2832:
        /*0130*/ 	.byte	0x04, 0x36
        /*0132*/ 	.short	(.L_2834 - .L_2833)
.L_2833:
        /*0134*/ 	.word	0x00000008
.L_2834:


//--------------------- .nv.info._Z38userbuffers_fp16_sum_inplace_gpu_rr_agILi32EEviiiiiiiPPvim --------------------------
	.section	.nv.info._Z38userbuffers_fp16_sum_inplace_gpu_rr_agILi32EEviiiiiiiPPvim,"",@"SHT_CUDA_INFO"
	.sectionflags	@""
	.align	4


	//----- nvinfo : EIATTR_CUDA_API_VERSION
	.align		4
        /*0000*/ 	.byte	0x04, 0x37
        /*0002*/ 	.short	(.L_2836 - .L_2835)
.L_2835:
        /*0004*/ 	.word	0x00000082


	//----- nvinfo : EIATTR_KPARAM_INFO
	.align		4
.L_2836:
        /*0008*/ 	.byte	0x04, 0x17
        /*000a*/ 	.short	(.L_2838 - .L_2837)
.L_2837:
        /*000c*/ 	.word	0x00000000
        /*0010*/ 	.short	0x0009
        /*0012*/ 	.short	0x0030
        /*0014*/ 	.byte	0x00, 0xf0, 0x21, 0x00


	//----- nvinfo : EIATTR_KPARAM_INFO
	.align		4
.L_2838:
        /*0018*/ 	.byte	0x04, 0x17
        /*001a*/ 	.short	(.L_2840 - .L_2839)
.L_2839:
        /*001c*/ 	.word	0x00000000
        /*0020*/ 	.short	0x0008
        /*0022*/ 	.short	0x0028
        /*0024*/ 	.byte	0x00, 0xf0, 0x11, 0x00


	//----- nvinfo : EIATTR_KPARAM_INFO
	.align		4
.L_2840:
        /*0028*/ 	.byte	0x04, 0x17
        /*002a*/ 	.short	(.L_2842 - .L_2841)
.L_2841:
        /*002c*/ 	.word	0x00000000
        /*0030*/ 	.short	0x0007
        /*0032*/ 	.short	0x0020
        /*0034*/ 	.byte	0x00, 0xf5, 0x21, 0x00


	//----- nvinfo : EIATTR_KPARAM_INFO
	.align		4
.L_2842:
        /*0038*/ 	.byte	0x04, 0x17
        /*003a*/ 	.short	(.L_2844 - .L_2843)
.L_2843:
        /*003c*/ 	.word	0x00000000
        /*0040*/ 	.short	0x0006
        /*0042*/ 	.short	0x0018
        /*0044*/ 	.byte	0x00, 0xf0, 0x11, 0x00


	//----- nvinfo : EIATTR_KPARAM_INFO
	.align		4
.L_2844:
        /*0048*/ 	.byte	0x04, 0x17
        /*004a*/ 	.short	(.L_2846 - .L_2845)
.L_2845:
        /*004c*/ 	.word	0x00000000
        /*0050*/ 	.short	0x0005
        /*0052*/ 	.short	0x0014
        /*0054*/ 	.byte	0x00, 0xf0, 0x11, 0x00


	//----- nvinfo : EIATTR_KPARAM_INFO
	.align		4
.L_2846:
        /*0058*/ 	.byte	0x04, 0x17
        /*005a*/ 	.short	(.L_2848 - .L_2847)
.L_2847:
        /*005c*/ 	.word	0x00000000
        /*0060*/ 	.short	0x0004
        /*0062*/ 	.short	0x0010
        /*0064*/ 	.byte	0x00, 0xf0, 0x11, 0x00


	//----- nvinfo : EIATTR_KPARAM_INFO
	.align		4
.L_2848:
        /*0068*/ 	.byte	0x04, 0x17
        /*006a*/ 	.short	(.L_2850 - .L_2849)
.L_2849:
        /*006c*/ 	.word	0x00000000
        /*0070*/ 	.short	0x0003
        /*0072*/ 	.short	0x000c
        /*0074*/ 	.byte	0x00, 0xf0, 0x11, 0x00


	//----- nvinfo : EIATTR_KPARAM_INFO
	.align		4
.L_2850:
        /*0078*/ 	.byte	0x04, 0x17
        /*007a*/ 	.short	(.L_2852 - .L_2851)
.L_2851:
        /*007c*/ 	.word	0x00000000
        /*0080*/ 	.short	0x0002
        /*0082*/ 	.short	0x0008
        /*0084*/ 	.byte	0x00, 0xf0, 0x11, 0x00


	//----- nvinfo : EIATTR_KPARAM_INFO
	.align		4
.L_2852:
        /*0088*/ 	.byte	0x04, 0x17
        /*008a*/ 	.short	(.L_2854 - .L_2853)
.L_2853:
        /*008c*/ 	.word	0x00000000
        /*0090*/ 	.short	0x0001
        /*0092*/ 	.short	0x0004
        /*0094*/ 	.byte	0x00, 0xf0, 0x11, 0x00


	//----- nvinfo : EIATTR_KPARAM_INFO
	.align		4
.L_2854:
        /*0098*/ 	.byte	0x04, 0x17
        /*009a*/ 	.short	(.L_2856 - .L_2855)
.L_2855:
        /*009c*/ 	.word	0x00000000
        /*00a0*/ 	.short	0x0000
        /*00a2*/ 	.short	0x0000
        /*00a4*/ 	.byte	0x00, 0xf0, 0x11, 0x00


	//----- nvinfo : EIATTR_SPARSE_MMA_MASK
	.align		4
.L_2856:
        /*00a8*/ 	.byte	0x03, 0x50
        /*00aa*/ 	.short	0x0000


	//----- nvinfo : EIATTR_MAXREG_COUNT
	.align		4
        /*00ac*/ 	.byte	0x03, 0x1b
        /*00ae*/ 	.short	0x0040


	//----- nvinfo : EIATTR_NUM_BARRIERS
	.align		4
        /*00b0*/ 	.byte	0x02, 0x4c
        /*00b2*/ 	.byte	0x01
	.zero		1


	//----- nvinfo : EIATTR_EXTERNS
	.align		4
        /*00b4*/ 	.byte	0x04, 0x0f
        /*00b6*/ 	.short	(.L_2858 - .L_2857)


	//   ....[0]....
	.align		4
.L_2857:
        /*00b8*/ 	.word	index@(vprintf)


	//----- nvinfo : EIATTR_ANNOTATIONS
	.align		4
.L_2858:
        /*00bc*/ 	.byte	0x04, 0x55
        /*00be*/ 	.short	(.L_2860 - .L_2859)


	//   ....[0]....
.L_2859:
        /* <DEDUP_REMOVED lines=243> */


	//----- nvinfo : EIATTR_MERCURY_ISA_VERSION
	.align		4
.L_2860:
        /*0fd8*/ 	.byte	0x03, 0x5f
        /*0fda*/ 	.short	0x0101


	//----- nvinfo : EIATTR_VRC_CTA_INIT_COUNT
	.align		4
        /*0fdc*/ 	.byte	0x02, 0x4a
	.zero		1
	.zero		1


	//----- nvinfo : EIATTR_SYSCALL_OFFSETS
	.align		4
        /*0fe0*/ 	.byte	0x04, 0x46
        /*0fe2*/ 	.short	(.L_2862 - .L_2861)


	//   ....[0]....
.L_2861:
        /*0fe4*/ 	.word	0x000044f0


	//----- nvinfo : EIATTR_EXIT_INSTR_OFFSETS
	.align		4
.L_2862:
        /*0fe8*/ 	.byte	0x04, 0x1c
        /*0fea*/ 	.short	(.L_2864 - .L_2863)


	//   ....[0]....
.L_2863:
        /*0fec*/ 	.word	0x00004210


	//   ....[1]....
        /*0ff0*/ 	.word	0x00004310


	//   ....[2]....
        /*0ff4*/ 	.word	0x00004500


	//----- nvinfo : EIATTR_MAX_THREADS
	.align		4
.L_2864:
        /*0ff8*/ 	.byte	0x04, 0x05
        /*0ffa*/ 	.short	(.L_2866 - .L_2865)
.L_2865:
        /*0ffc*/ 	.word	0x00000400
        /*1000*/ 	.word	0x00000001
        /*1004*/ 	.word	0x00000001


	//----- nvinfo : EIATTR_CRS_STACK_SIZE
	.align		4
.L_2866:
        /*1008*/ 	.byte	0x04, 0x1e
        /*100a*/ 	.short	(.L_2868 - .L_2867)
.L_2867:
        /*100c*/ 	.word	0x00000000


	//----- nvinfo : EIATTR_CBANK_PARAM_SIZE
	.align		4
.L_2868:
        /*1010*/ 	.byte	0x03, 0x19
        /*1012*/ 	.short	0x0038


	//----- nvinfo : EIATTR_PARAM_CBANK
	.align		4
        /*1014*/ 	.byte	0x04, 0x0a
        /*1016*/ 	.short	(.L_2870 - .L_2869)
	.align		4
.L_2869:
        /*1018*/ 	.word	index@(.nv.constant0._Z38userbuffers_fp16_sum_inplace_gpu_rr_agILi32EEviiiiiiiPPvim)
        /*101c*/ 	.short	0x0380
        /*101e*/ 	.short	0x0038


	//----- nvinfo : EIATTR_SW_WAR
	.align		4
.L_2870:
        /*1020*/ 	.byte	0x04, 0x36
        /*1022*/ 	.short	(.L_2872 - .L_2871)
.L_2871:
        /*1024*/ 	.word	0x00000008
.L_2872:


//--------------------- .nv.info._Z38userbuffers_fp16_sum_inplace_gpu_rw_agILi16EEviiiiiiiPPvim --------------------------
	.section	.nv.info._Z38userbuffers_fp16_sum_inplace_gpu_rw_agILi16EEviiiiiiiPPvim,"",@"SHT_CUDA_INFO"
	.sectionflags	@""
	.align	4


	//----- nvinfo : EIATTR_CUDA_API_VERSION
	.align		4
        /*0000*/ 	.byte	0x04, 0x37
        /*0002*/ 	.short	(.L_2874 - .L_2873)
.L_2873:
        /*0004*/ 	.word	0x00000082


	//----- nvinfo : EIATTR_KPARAM_INFO
	.align		4
.L_2874:
        /*0008*/ 	.byte	0x04, 0x17
        /*000a*/ 	.short	(.L_2876 - .L_2875)
.L_2875:
        /*000c*/ 	.word	0x00000000
        /*0010*/ 	.short	0x0009
        /*0012*/ 	.short	0x0030
        /*0014*/ 	.byte	0x00, 0xf0, 0x21, 0x00


	//----- nvinfo : EIATTR_KPARAM_INFO
	.align		4
.L_2876:
        /*0018*/ 	.byte	0x04, 0x17
        /*001a*/ 	.short	(.L_2878 - .L_2877)
.L_2877:
        /*001c*/ 	.word	0x00000000
        /*0020*/ 	.short	0x0008
        /*0022*/ 	.short	0x0028
        /*0024*/ 	.byte	0x00, 0xf0, 0x11, 0x00


	//----- nvinfo : EIATTR_KPARAM_INFO
	.align		4
.L_2878:
        /*0028*/ 	.byte	0x04, 0x17
        /*002a*/ 	.short	(.L_2880 - .L_2879)
.L_2879:
        /*002c*/ 	.word	0x00000000
        /*0030*/ 	.short	0x0007
        /*0032*/ 	.short	0x0020
        /*0034*/ 	.byte	0x00, 0xf5, 0x21, 0x00


	//----- nvinfo : EIATTR_KPARAM_INFO
	.align		4
.L_2880:
        /*0038*/ 	.byte	0x04, 0x17
        /*003a*/ 	.short	(.L_2882 - .L_2881)
.L_2881:
        /*003c*/ 	.word	0x00000000
        /*0040*/ 	.short	0x0006
        /*0042*/ 	.short	0x0018
        /*0044*/ 	.byte	0x00, 0xf0, 0x11, 0x00


	//----- nvinfo : EIATTR_KPARAM_INFO
	.align		4
.L_2882:
        /*0048*/ 	.byte	0x04, 0x17
        /*004a*/ 	.short	(.L_2884 - .L_2883)
.L_2883:
        /*004c*/ 	.word	0x00000000
        /*0050*/ 	.short	0x0005
        /*0052*/ 	.short	0x0014
        /*0054*/ 	.byte	0x00, 0xf0, 0x11, 0x00


	//----- nvinfo : EIATTR_KPARAM_INFO
	.align		4
.L_2884:
        /*0058*/ 	.byte	0x04, 0x17
        /*005a*/ 	.short	(.L_2886 - .L_2885)
.L_2885:
        /*005c*/ 	.word	0x00000000
        /*0060*/ 	.short	0x0004
        /*0062*/ 	.short	0x0010
        /*0064*/ 	.byte	0x00, 0xf0, 0x11, 0x00


	//----- nvinfo : EIATTR_KPARAM_INFO
	.align		4
.L_2886:
        /*0068*/ 	.byte	0x04, 0x17
        /*006a*/ 	.short	(.L_2888 - .L_2887)
.L_2887:
        /*006c*/ 	.word	0x00000000
        /*0070*/ 	.short	0x0003
        /*0072*/ 	.short	0x000c
        /*0074*/ 	.byte	0x00, 0xf0, 0x11, 0x00


	//----- nvinfo : EIATTR_KPARAM_INFO
	.align		4
.L_2888:
        /*0078*/ 	.byte	0x04, 0x17
        /*007a*/ 	.short	(.L_2890 - .L_2889)
.L_2889:
        /*007c*/ 	.word	0x00000000
        /*0080*/ 	.short	0x0002
        /*0082*/ 	.short	0x0008
        /*0084*/ 	.byte	0x00, 0xf0, 0x11, 0x00


	//----- nvinfo : EIATTR_KPARAM_INFO
	.align		4
.L_2890:
        /*0088*/ 	.byte	0x04, 0x17
        /*008a*/ 	.short	(.L_2892 - .L_2891)
.L_2891:
        /*008c*/ 	.word	0x00000000
        /*0090*/ 	.short	0x0001
        /*0092*/ 	.short	0x0004
        /*0094*/ 	.byte	0x00, 0xf0, 0x11, 0x00


	//----- nvinfo : EIATTR_KPARAM_INFO
	.align		4
.L_2892:
        /*0098*/ 	.byte	0x04, 0x17
        /*009a*/ 	.short	(.L_2894 - .L_2893)
.L_2893:
        /*009c*/ 	.word	0x00000000
        /*00a0*/ 	.short	0x0000
        /*00a2*/ 	.short	0x0000
        /*00a4*/ 	.byte	0x00, 0xf0, 0x11, 0x00


	//----- nvinfo : EIATTR_SPARSE_MMA_MASK
	.align		4
.L_2894:
        /*00a8*/ 	.byte	0x03, 0x50
        /*00aa*/ 	.short	0x0000


	//----- nvinfo : EIATTR_MAXREG_COUNT
	.align		4
        /*00ac*/ 	.byte	0x03, 0x1b
        /*00ae*/ 	.short	0x0040


	//----- nvinfo : EIATTR_NUM_BARRIERS
	.align		4
        /*00b0*/ 	.byte	0x02, 0x4c
        /*00b2*/ 	.byte	0x01
	.zero		1


	//----- nvinfo : EIATTR_EXTERNS
	.align		4
        /*00b4*/ 	.byte	0x04, 0x0f
        /*00b6*/ 	.short	(.L_2896 - .L_2895)


	//   ....[0]....
	.align		4
.L_2895:
        /*00b8*/ 	.word	index@(vprintf)


	//----- nvinfo : EIATTR_MERCURY_ISA_VERSION
	.align		4
.L_2896:
        /*00bc*/ 	.byte	0x03, 0x5f
        /*00be*/ 	.short	0x0101


	//----- nvinfo : EIATTR_VRC_CTA_INIT_COUNT
	.align		4
        /*00c0*/ 	.byte	0x02, 0x4a
	.zero		1
	.zero		1


	//----- nvinfo : EIATTR_SYSCALL_OFFSETS
	.align		4
        /*00c4*/ 	.byte	0x04, 0x46
        /*00c6*/ 	.short	(.L_2898 - .L_2897)


	//   ....[0]....
.L_2897:
        /*00c8*/ 	.word	0x000023b0


	//----- nvinfo : EIATTR_EXIT_INSTR_OFFSETS
	.align		4
.L_2898:
        /*00cc*/ 	.byte	0x04, 0x1c
        /*00ce*/ 	.short	(.L_2900 - .L_2899)


	//   ....[0]....
.L_2899:
        /*00d0*/ 	.word	0x00002110


	//   ....[1]....
        /*00d4*/ 	.word	0x000021e0


	//   ....[2]....
        /*00d8*/ 	.word	0x000023c0


	//----- nvinfo : EIATTR_MAX_THREADS
	.align		4
.L_2900:
        /*00dc*/ 	.byte	0x04, 0x05
        /*00de*/ 	.short	(.L_2902 - .L_2901)
.L_2901:
        /*00e0*/ 	.word	0x00000400
        /*00e4*/ 	.word	0x00000001
        /*00e8*/ 	.word	0x00000001


	//----- nvinfo : EIATTR_CRS_STACK_SIZE
	.align		4
.L_2902:
        /*00ec*/ 	.byte	0x04, 0x1e
        /*00ee*/ 	.short	(.L_2904 - .L_2903)
.L_2903:
        /*00f0*/ 	.word	0x00000000


	//----- nvinfo : EIATTR_CBANK_PARAM_SIZE
	.align		4
.L_2904:
        /*00f4*/ 	.byte	0x03, 0x19
        /*00f6*/ 	.short	0x0038


	//----- nvinfo : EIATTR_PARAM_CBANK
	.align		4
        /*00f8*/ 	.byte	0x04, 0x0a
        /*00fa*/ 	.short	(.L_2906 - .L_2905)
	.align		4
.L_2905:
        /*00fc*/ 	.word	index@(.nv.constant0._Z38userbuffers_fp16_sum_inplace_gpu_rw_agILi16EEviiiiiiiPPvim)
        /*0100*/ 	.short	0x0380
        /*0102*/ 	.short	0x0038


	//----- nvinfo : EIATTR_SW_WAR
	.align		4
.L_2906:
        /*0104*/ 	.byte	0x04, 0x36
        /*0106*/ 	.short	(.L_2908 - .L_2907)
.L_2907:
        /*0108*/ 	.word	0x00000008
.L_2908:


//--------------------- .nv.info._Z38userbuffers_fp16_sum_inplace_gpu_rr_agILi16EEviiiiiiiPPvim --------------------------
	.section	.nv.info._Z38userbuffers_fp16_sum_inplace_gpu_rr_agILi16EEviiiiiiiPPvim,"",@"SHT_CUDA_INFO"
	.sectionflags	@""
	.align	4


	//----- nvinfo : EIATTR_CUDA_API_VERSION
	.align		4
        /*0000*/ 	.byte	0x04, 0x37
        /*0002*/ 	.short	(.L_2910 - .L_2909)
.L_2909:
        /*0004*/ 	.word	0x00000082


	//----- nvinfo : EIATTR_KPARAM_INFO
	.align		4
.L_2910:
        /*0008*/ 	.byte	0x04, 0x17
        /*000a*/ 	.short	(.L_2912 - .L_2911)
.L_2911:
        /*000c*/ 	.word	0x00000000
        /*0010*/ 	.short	0x0009
        /*0012*/ 	.short	0x0030
        /*0014*/ 	.byte	0x00, 0xf0, 0x21, 0x00


	//----- nvinfo : EIATTR_KPARAM_INFO
	.align		4
.L_2912:
        /*0018*/ 	.byte	0x04, 0x17
        /*001a*/ 	.short	(.L_2914 - .L_2913)
.L_2913:
        /*001c*/ 	.word	0x00000000
        /*0020*/ 	.short	0x0008
        /*0022*/ 	.short	0x0028
        /*0024*/ 	.byte	0x00, 0xf0, 0x11, 0x00


	//----- nvinfo : EIATTR_KPARAM_INFO
	.align		4
.L_2914:
        /*0028*/ 	.byte	0x04, 0x17
        /*002a*/ 	.short	(.L_2916 - .L_2915)
.L_2915:
        /*002c*/ 	.word	0x00000000
        /*0030*/ 	.short	0x0007
        /*0032*/ 	.short	0x0020
        /*0034*/ 	.byte	0x00, 0xf5, 0x21, 0x00


	//----- nvinfo : EIATTR_KPARAM_INFO
	.align		4
.L_2916:
        /*0038*/ 	.byte	0x04, 0x17
        /*003a*/ 	.short	(.L_2918 - .L_2917)
.L_2917:
        /*003c*/ 	.word	0x00000000
        /*0040*/ 	.short	0x0006
        /*0042*/ 	.short	0x0018
        /*0044*/ 	.byte	0x00, 0xf0, 0x11, 0x00


	//----- nvinfo : EIATTR_KPARAM_INFO
	.align		4
.L_2918:
        /*0048*/ 	.byte	0x04, 0x17
        /*004a*/ 	.short	(.L_2920 - .L_2919)
.L_2919:
        /*004c*/ 	.word	0x00000000
        /*0050*/ 	.short	0x0005
        /*0052*/ 	.short	0x0014
        /*0054*/ 	.byte	0x00, 0xf0, 0x11, 0x00


	//----- nvinfo : EIATTR_KPARAM_INFO
	.align		4
.L_2920:
        /*0058*/ 	.byte	0x04, 0x17
        /*005a*/ 	.short	(.L_2922 - .L_2921)
.L_2921:
        /*005c*/ 	.word	0x00000000
        /*0060*/ 	.short	0x0004
        /*0062*/ 	.short	0x0010
        /*0064*/ 	.byte	0x00, 0xf0, 0x11, 0x00


	//----- nvinfo : EIATTR_KPARAM_INFO
	.align		4
.L_2922:
        /*0068*/ 	.byte	0x04, 0x17
        /*006a*/ 	.short	(.L_2924 - .L_2923)
.L_2923:
        /*006c*/ 	.word	0x00000000
        /*0070*/ 	.short	0x0003
        /*0072*/ 	.short	0x000c
        /*0074*/ 	.byte	0x00, 0xf0, 0x11, 0x00


	//----- nvinfo : EIATTR_KPARAM_INFO
	.align		4
.L_2924:
        /*0078*/ 	.byte	0x04, 0x17
        /*007a*/ 	.short	(.L_2926 - .L_2925)
.L_2925:
        /*007c*/ 	.word	0x00000000
        /*0080*/ 	.short	0x0002
        /*0082*/ 	.short	0x0008
        /*0084*/ 	.byte	0x00, 0xf0, 0x11, 0x00


	//----- nvinfo : EIATTR_KPARAM_INFO
	.align		4
.L_2926:
        /*0088*/ 	.byte	0x04, 0x17
        /*008a*/ 	.short	(.L_2928 - .L_2927)
.L_2927:
        /*008c*/ 	.word	0x00000000
        /*0090*/ 	.short	0x0001
        /*0092*/ 	.short	0x0004
        /*0094*/ 	.byte	0x00, 0xf0, 0x11, 0x00


	//----- nvinfo : EIATTR_KPARAM_INFO
	.align		4
.L_2928:
        /*0098*/ 	.byte	0x04, 0x17
        /*009a*/ 	.short	(.L_2930 - .L_2929)
.L_2929:
        /*009c*/ 	.word	0x00000000
        /*00a0*/ 	.short	0x0000
        /*00a2*/ 	.short	0x0000
        /*00a4*/ 	.byte	0x00, 0xf0, 0x11, 0x00


	//----- nvinfo : EIATTR_SPARSE_MMA_MASK
	.align		4
.L_2930:
        /*00a8*/ 	.byte	0x03, 0x50
        /*00aa*/ 	.short	0x0000


	//----- nvinfo : EIATTR_MAXREG_COUNT
	.align		4
        /*00ac*/ 	.byte	0x03, 0x1b
        /*00ae*/ 	.short	0x0040


	//----- nvinfo : EIATTR_NUM_BARRIERS
	.align		4
        /*00b0*/ 	.byte	0x02, 0x4c
        /*00b2*/ 	.byte	0x01
	.zero		1


	//----- nvinfo : EIATTR_EXTERNS
	.align		4
        /*00b4*/ 	.byte	0x04, 0x0f
        /*00b6*/ 	.short	(.L_2932 - .L_2931)


	//   ....[0]....
	.align		4
.L_2931:
        /*00b8*/ 	.word	index@(vprintf)


	//----- nvinfo : EIATTR_ANNOTATIONS
	.align		4
.L_2932:
        /*00bc*/ 	.byte	0x04, 0x55
        /*00be*/ 	.short	(.L_2934 - .L_2933)


	//   ....[0]....
.L_2933:
        /* <DEDUP_REMOVED lines=97> */


	//----- nvinfo : EIATTR_MERCURY_ISA_VERSION
	.align		4
.L_2934:
        /*06b8*/ 	.byte	0x03, 0x5f
        /*06ba*/ 	.short	0x0101


	//----- nvinfo : EIATTR_VRC_CTA_INIT_COUNT
	.align		4
        /*06bc*/ 	.byte	0x02, 0x4a
	.zero		1
	.zero		1


	//----- nvinfo : EIATTR_SYSCALL_OFFSETS
	.align		4
        /*06c0*/ 	.byte	0x04, 0x46
        /*06c2*/ 	.short	(.L_2936 - .L_2935)


	//   ....[0]....
.L_2935:
        /*06c4*/ 	.word	0x00002820


	//----- nvinfo : EIATTR_EXIT_INSTR_OFFSETS
	.align		4
.L_2936:
        /*06c8*/ 	.byte	0x04, 0x1c
        /*06ca*/ 	.short	(.L_2938 - .L_2937)


	//   ....[0]....
.L_2937:
        /*06cc*/ 	.word	0x00002540


	//   ....[1]....
        /*06d0*/ 	.word	0x00002640


	//   ....[2]....
        /*06d4*/ 	.word	0x00002830


	//----- nvinfo : EIATTR_MAX_THREADS
	.align		4
.L_2938:
        /*06d8*/ 	.byte	0x04, 0x05
        /*06da*/ 	.short	(.L_2940 - .L_2939)
.L_2939:
        /*06dc*/ 	.word	0x00000400
        /*06e0*/ 	.word	0x00000001
        /*06e4*/ 	.word	0x00000001


	//----- nvinfo : EIATTR_CRS_STACK_SIZE
	.align		4
.L_2940:
        /*06e8*/ 	.byte	0x04, 0x1e
        /*06ea*/ 	.short	(.L_2942 - .L_2941)
.L_2941:
        /*06ec*/ 	.word	0x00000000


	//----- nvinfo : EIATTR_CBANK_PARAM_SIZE
	.align		4
.L_2942:
        /*06f0*/ 	.byte	0x03, 0x19
        /*06f2*/ 	.short	0x0038


	//----- nvinfo : EIATTR_PARAM_CBANK
	.align		4
        /*06f4*/ 	.byte	0x04, 0x0a
        /*06f6*/ 	.short	(.L_2944 - .L_2943)
	.align		4
.L_2943:
        /*06f8*/ 	.word	index@(.nv.constant0._Z38userbuffers_fp16_sum_inplace_gpu_rr_agILi16EEviiiiiiiPPvim)
        /*06fc*/ 	.short	0x0380
        /*06fe*/ 	.short	0x0038


	//----- nvinfo : EIATTR_SW_WAR
	.align		4
.L_2944:
        /*0700*/ 	.byte	0x04, 0x36
        /*0702*/ 	.short	(.L_2946 - .L_2945)
.L_2945:
        /*0704*/ 	.word	0x00000008
.L_2946:


//--------------------- .nv.info._Z38userbuffers_fp16_sum_inplace_gpu_rw_agILi8EEviiiiiiiPPvim --------------------------
	.section	.nv.info._Z38userbuffers_fp16_sum_inplace_gpu_rw_agILi8EEviiiiiiiPPvim,"",@"SHT_CUDA_INFO"
	.sectionflags	@""
	.align	4


	//----- nvinfo : EIATTR_CUDA_API_VERSION
	.align		4
        /*0000*/ 	.byte	0x04, 0x37
        /*0002*/ 	.short	(.L_2948 - .L_2947)
.L_2947:
        /*0004*/ 	.word	0x00000082


	//----- nvinfo : EIATTR_KPARAM_INFO
	.align		4
.L_2948:
        /*0008*/ 	.byte	0x04, 0x17
        /*000a*/ 	.short	(.L_2950 - .L_2949)
.L_2949:
        /*000c*/ 	.word	0x00000000
        /*0010*/ 	.short	0x0009
        /*0012*/ 	.short	0x0030
        /*0014*/ 	.byte	0x00, 0xf0, 0x21, 0x00


	//----- nvinfo : EIATTR_KPARAM_INFO
	.align		4
.L_2950:
        /*0018*/ 	.byte	0x04, 0x17
        /*001a*/ 	.short	(.L_2952 - .L_2951)
.L_2951:
        /*001c*/ 	.word	0x00000000
        /*0020*/ 	.short	0x0008
        /*0022*/ 	.short	0x0028
        /*0024*/ 	.byte	0x00, 0xf0, 0x11, 0x00


	//----- nvinfo : EIATTR_KPARAM_INFO
	.align		4
.L_2952:
        /*0028*/ 	.byte	0x04, 0x17
        /*002a*/ 	.short	(.L_2954 - .L_2953)
.L_2953:
        /*002c*/ 	.word	0x00000000
        /*0030*/ 	.short	0x0007
        /*0032*/ 	.short	0x0020
        /*0034*/ 	.byte	0x00, 0xf5, 0x21, 0x00


	//----- nvinfo : EIATTR_KPARAM_INFO
	.align		4
.L_2954:
        /*0038*/ 	.byte	0x04, 0x17
        /*003a*/ 	.short	(.L_2956 - .L_2955)
.L_2955:
        /*003c*/ 	.word	0x00000000
        /*0040*/ 	.short	0x0006
        /*0042*/ 	.short	0x0018
        /*0044*/ 	.byte	0x00, 0xf0, 0x11, 0x00


	//----- nvinfo : EIATTR_KPARAM_INFO
	.align		4
.L_2956:
        /*0048*/ 	.byte	0x04, 0x17
        /*004a*/ 	.short	(.L_2958 - .L_2957)
.L_2957:
        /*004c*/ 	.word	0x00000000
        /*0050*/ 	.short	0x0005
        /*0052*/ 	.short	0x0014
        /*0054*/ 	.byte	0x00, 0xf0, 0x11, 0x00


	//----- nvinfo : EIATTR_KPARAM_INFO
	.align		4
.L_2958:
        /*0058*/ 	.byte	0x04, 0x17
        /*005a*/ 	.short	(.L_2960 - .L_2959)
.L_2959:
        /*005c*/ 	.word	0x00000000
        /*0060*/ 	.short	0x0004
        /*0062*/ 	.short	0x0010
        /*0064*/ 	.byte	0x00, 0xf0, 0x11, 0x00


	//----- nvinfo : EIATTR_KPARAM_INFO
	.align		4
.L_2960:
        /*0068*/ 	.byte	0x04, 0x17
        /*006a*/ 	.short	(.L_2962 - .L_2961)
.L_2961:
        /*006c*/ 	.word	0x00000000
        /*0070*/ 	.short	0x0003
        /*0072*/ 	.short	0x000c
        /*0074*/ 	.byte	0x00, 0xf0, 0x11, 0x00


	//----- nvinfo : EIATTR_KPARAM_INFO
	.align		4
.L_2962:
        /*0078*/ 	.byte	0x04, 0x17
        /*007a*/ 	.short	(.L_2964 - .L_2963)
.L_2963:
        /*007c*/ 	.word	0x00000000
        /*0080*/ 	.short	0x0002
        /*0082*/ 	.short	0x0008
        /*0084*/ 	.byte	0x00, 0xf0, 0x11, 0x00


	//----- nvinfo : EIATTR_KPARAM_INFO
	.align		4
.L_2964:
        /*0088*/ 	.byte	0x04, 0x17
        /*008a*/ 	.short	(.L_2966 - .L_2965)
.L_2965:
        /*008c*/ 	.word	0x00000000
        /*0090*/ 	.short	0x0001
        /*0092*/ 	.short	0x0004
        /*0094*/ 	.byte	0x00, 0xf0, 0x11, 0x00


	//----- nvinfo : EIATTR_KPARAM_INFO
	.align		4
.L_2966:
        /*0098*/ 	.byte	0x04, 0x17
        /*009a*/ 	.short	(.L_2968 - .L_2967)
.L_2967:
        /*009c*/ 	.word	0x00000000
        /*00a0*/ 	.short	0x0000
        /*00a2*/ 	.short	0x0000
        /*00a4*/ 	.byte	0x00, 0xf0, 0x11, 0x00


	//----- nvinfo : EIATTR_SPARSE_MMA_MASK
	.align		4
.L_2968:
        /*00a8*/ 	.byte	0x03, 0x50
        /*00aa*/ 	.short	0x0000


	//----- nvinfo : EIATTR_MAXREG_COUNT
	.align		4
        /*00ac*/ 	.byte	0x03, 0x1b
        /*00ae*/ 	.short	0x0040


	//----- nvinfo : EIATTR_NUM_BARRIERS
	.align		4
        /*00b0*/ 	.byte	0x02, 0x4c
        /*00b2*/ 	.byte	0x01
	.zero		1


	//----- nvinfo : EIATTR_EXTERNS
	.align		4
        /*00b4*/ 	.byte	0x04, 0x0f
        /*00b6*/ 	.short	(.L_2970 - .L_2969)


	//   ....[0]....
	.align		4
.L_2969:
        /*00b8*/ 	.word	index@(vprintf)


	//----- nvinfo : EIATTR_MERCURY_ISA_VERSION
	.align		4
.L_2970:
        /*00bc*/ 	.byte	0x03, 0x5f
        /*00be*/ 	.short	0x0101


	//----- nvinfo : EIATTR_VRC_CTA_INIT_COUNT
	.align		4
        /*00c0*/ 	.byte	0x02, 0x4a
	.zero		1
	.zero		1


	//----- nvinfo : EIATTR_SYSCALL_OFFSETS
	.align		4
        /*00c4*/ 	.byte	0x04, 0x46
        /*00c6*/ 	.short	(.L_2972 - .L_2971)


	//   ....[0]....
.L_2971:
        /*00c8*/ 	.word	0x00001d50


	//----- nvinfo : EIATTR_EXIT_INSTR_OFFSETS
	.align		4
.L_2972:
        /*00cc*/ 	.byte	0x04, 0x1c
        /*00ce*/ 	.short	(.L_2974 - .L_2973)


	//   ....[0]....
.L_2973:
        /*00d0*/ 	.word	0x00001ac0


	//   ....[1]....
        /*00d4*/ 	.word	0x00001b80


	//   ....[2]....
        /*00d8*/ 	.word	0x00001d60


	//----- nvinfo : EIATTR_MAX_THREADS
	.align		4
.L_2974:
        /*00dc*/ 	.byte	0x04, 0x05
        /*00de*/ 	.short	(.L_2976 - .L_2975)
.L_2975:
        /*00e0*/ 	.word	0x00000400
        /*00e4*/ 	.word	0x00000001
        /*00e8*/ 	.word	0x00000001


	//----- nvinfo : EIATTR_CRS_STACK_SIZE
	.align		4
.L_2976:
        /*00ec*/ 	.byte	0x04, 0x1e
        /*00ee*/ 	.short	(.L_2978 - .L_2977)
.L_2977:
        /*00f0*/ 	.word	0x00000000


	//----- nvinfo : EIATTR_CBANK_PARAM_SIZE
	.align		4
.L_2978:
        /*00f4*/ 	.byte	0x03, 0x19
        /*00f6*/ 	.short	0x0038


	//----- nvinfo : EIATTR_PARAM_CBANK
	.align		4
        /*00f8*/ 	.byte	0x04, 0x0a
        /*00fa*/ 	.short	(.L_2980 - .L_2979)
	.align		4
.L_2979:
        /*00fc*/ 	.word	index@(.nv.constant0._Z38userbuffers_fp16_sum_inplace_gpu_rw_agILi8EEviiiiiiiPPvim)
        /*0100*/ 	.short	0x0380
        /*0102*/ 	.short	0x0038


	//----- nvinfo : EIATTR_SW_WAR
	.align		4
.L_2980:
        /*0104*/ 	.byte	0x04, 0x36
        /*0106*/ 	.short	(.L_2982 - .L_2981)
.L_2981:
        /*0108*/ 	.word	0x00000008
.L_2982:


//--------------------- .nv.info._Z38userbuffers_fp16_sum_inplace_gpu_rr_agILi8EEviiiiiiiPPvim --------------------------
	.section	.nv.info._Z38userbuffers_fp16_sum_inplace_gpu_rr_agILi8EEviiiiiiiPPvim,"",@"SHT_CUDA_INFO"
	.sectionflags	@""
	.align	4


	//----- nvinfo : EIATTR_CUDA_API_VERSION
	.align		4
        /*0000*/ 	.byte	0x04, 0x37
        /*0002*/ 	.short	(.L_2984 - .L_2983)
.L_2983:
        /*0004*/ 	.word	0x00000082


	//----- nvinfo : EIATTR_KPARAM_INFO
	.align		4
.L_2984:
        /*0008*/ 	.byte	0x04, 0x17
        /*000a*/ 	.short	(.L_2986 - .L_2985)
.L_2985:
        /*000c*/ 	.word	0x00000000
        /*0010*/ 	.short	0x0009
        /*0012*/ 	.short	0x0030
        /*0014*/ 	.byte	0x00, 0xf0, 0x21, 0x00


	//----- nvinfo : EIATTR_KPARAM_INFO
	.align		4
.L_2986:
        /*0018*/ 	.byte	0x04, 0x17
        /*001a*/ 	.short	(.L_2988 - .L_2987)
.L_2987:
        /*001c*/ 	.word	0x00000000
        /*0020*/ 	.short	0x0008
        /*0022*/ 	.short	0x0028
        /*0024*/ 	.byte	0x00, 0xf0, 0x11, 0x00


	//----- nvinfo : EIATTR_KPARAM_INFO
	.align		4
.L_2988:
        /*0028*/ 	.byte	0x04, 0x17
        /*002a*/ 	.short	(.L_2990 - .L_2989)
.L_2989:
        /*002c*/ 	.word	0x00000000
        /*0030*/ 	.short	0x0007
        /*0032*/ 	.short	0x0020
        /*0034*/ 	.byte	0x00, 0xf5, 0x21, 0x00


	//----- nvinfo : EIATTR_KPARAM_INFO
	.align		4
.L_2990:
        /*0038*/ 	.byte	0x04, 0x17
        /*003a*/ 	.short	(.L_2992 - .L_2991)
.L_2991:
        /*003c*/ 	.word	0x00000000
        /*0040*/ 	.short	0x0006
        /*0042*/ 	.short	0x0018
        /*0044*/ 	.byte	0x00, 0xf0, 0x11, 0x00


	//----- nvinfo : EIATTR_KPARAM_INFO
	.align		4
.L_2992:
        /*0048*/ 	.byte	0x04, 0x17
        /*004a*/ 	.short	(.L_2994 - .L_2993)
.L_2993:
        /*004c*/ 	.word	0x00000000
        /*0050*/ 	.short	0x0005
        /*0052*/ 	.short	0x0014
        /*0054*/ 	.byte	0x00, 0xf0, 0x11, 0x00


	//----- nvinfo : EIATTR_KPARAM_INFO
	.align		4
.L_2994:
        /*0058*/ 	.byte	0x04, 0x17
        /*005a*/ 	.short	(.L_2996 - .L_2995)
.L_2995:
        /*005c*/ 	.word	0x00000000
        /*0060*/ 	.short	0x0004
        /*0062*/ 	.short	0x0010
        /*0064*/ 	.byte	0x00, 0xf0, 0x11, 0x00


	//----- nvinfo : EIATTR_KPARAM_INFO
	.align		4
.L_2996:
        /*0068*/ 	.byte	0x04, 0x17
        /*006a*/ 	.short	(.L_2998 - .L_2997)
.L_2997:
        /*006c*/ 	.word	0x00000000
        /*0070*/ 	.short	0x0003
        /*0072*/ 	.short	0x000c
        /*0074*/ 	.byte	0x00, 0xf0, 0x11, 0x00


	//----- nvinfo : EIATTR_KPARAM_INFO
	.align		4
.L_2998:
        /*0078*/ 	.byte	0x04, 0x17
        /*007a*/ 	.short	(.L_3000 - .L_2999)
.L_2999:
        /*007c*/ 	.word	0x00000000
        /*0080*/ 	.short	0x0002
        /*0082*/ 	.short	0x0008
        /*0084*/ 	.byte	0x00, 0xf0, 0x11, 0x00


	//----- nvinfo : EIATTR_KPARAM_INFO
	.align		4
.L_3000:
        /*0088*/ 	.byte	0x04, 0x17
        /*008a*/ 	.short	(.L_3002 - .L_3001)
.L_3001:
        /*008c*/ 	.word	0x00000000
        /*0090*/ 	.short	0x0001
        /*0092*/ 	.short	0x0004
        /*0094*/ 	.byte	0x00, 0xf0, 0x11, 0x00


	//----- nvinfo : EIATTR_KPARAM_INFO
	.align		4
.L_3002:
        /*0098*/ 	.byte	0x04, 0x17
        /*009a*/ 	.short	(.L_3004 - .L_3003)
.L_3003:
        /*009c*/ 	.word	0x00000000
        /*00a0*/ 	.short	0x0000
        /*00a2*/ 	.short	0x0000
        /*00a4*/ 	.byte	0x00, 0xf0, 0x11, 0x00


	//----- nvinfo : EIATTR_SPARSE_MMA_MASK
	.align		4
.L_3004:
        /*00a8*/ 	.byte	0x03, 0x50
        /*00aa*/ 	.short	0x0000


	//----- nvinfo : EIATTR_MAXREG_COUNT
	.align		4
        /*00ac*/ 	.byte	0x03, 0x1b
        /*00ae*/ 	.short	0x0040


	//----- nvinfo : EIATTR_NUM_BARRIERS
	.align		4
        /*00b0*/ 	.byte	0x02, 0x4c
        /*00b2*/ 	.byte	0x01
	.zero		1


	//----- nvinfo : EIATTR_EXTERNS
	.align		4
        /*00b4*/ 	.byte	0x04, 0x0f
        /*00b6*/ 	.short	(.L_3006 - .L_3005)


	//   ....[0]....
	.align		4
.L_3005:
        /*00b8*/ 	.word	index@(vprintf)


	//----- nvinfo : EIATTR_ANNOTATIONS
	.align		4
.L_3006:
        /*00bc*/ 	.byte	0x04, 0x55
        /*00be*/ 	.short	(.L_3008 - .L_3007)


	//   ....[0]....
.L_3007:
        /*00c0*/ 	.word	0x00000001
        /*00c4*/ 	.byte	0x00, 0x03, 0x00, 0x00, 0x01, 0x00, 0x00, 0x00, 0x70, 0x0c, 0x00, 0x00


	//----- nvinfo : EIATTR_MERCURY_ISA_VERSION
	.align		4
.L_3008:
        /*00d0*/ 	.byte	0x03, 0x5f
        /*00d2*/ 	.short	0x0101


	//----- nvinfo : EIATTR_VRC_CTA_INIT_COUNT
	.align		4
        /*00d4*/ 	.byte	0x02, 0x4a
	.zero		1
	.zero		1


	//----- nvinfo : EIATTR_SYSCALL_OFFSETS
	.align		4
        /*00d8*/ 	.byte	0x04, 0x46
        /*00da*/ 	.short	(.L_3010 - .L_3009)


	//   ....[0]....
.L_3009:
        /*00dc*/ 	.word	0x00000f10


	//----- nvinfo : EIATTR_EXIT_INSTR_OFFSETS
	.align		4
.L_3010:
        /*00e0*/ 	.byte	0x04, 0x1c
        /*00e2*/ 	.short	(.L_3012 - .L_3011)


	//   ....[0]....
.L_3011:
        /*00e4*/ 	.word	0x00000c60


	//   ....[1]....
        /*00e8*/ 	.word	0x00000d30


	//   ....[2]....
        /*00ec*/ 	.word	0x00000f20


	//----- nvinfo : EIATTR_MAX_THREADS
	.align		4
.L_3012:
        /*00f0*/ 	.byte	0x04, 0x05
        /*00f2*/ 	.short	(.L_3014 - .L_3013)
.L_3013:
        /*00f4*/ 	.word	0x00000400
        /*00f8*/ 	.word	0x00000001
        /*00fc*/ 	.word	0x00000001


	//----- nvinfo : EIATTR_CRS_STACK_SIZE
	.align		4
.L_3014:
        /*0100*/ 	.byte	0x04, 0x1e
        /*0102*/ 	.short	(.L_3016 - .L_3015)
.L_3015:
        /*0104*/ 	.word	0x00000000


	//----- nvinfo : EIATTR_CBANK_PARAM_SIZE
	.align		4
.L_3016:
        /*0108*/ 	.byte	0x03, 0x19
        /*010a*/ 	.short	0x0038


	//----- nvinfo : EIATTR_PARAM_CBANK
	.align		4
        /*010c*/ 	.byte	0x04, 0x0a
        /*010e*/ 	.short	(.L_3018 - .L_3017)
	.align		4
.L_3017:
        /*0110*/ 	.word	index@(.nv.constant0._Z38userbuffers_fp16_sum_inplace_gpu_rr_agILi8EEviiiiiiiPPvim)
        /*0114*/ 	.short	0x0380
        /*0116*/ 	.short	0x0038


	//----- nvinfo : EIATTR_SW_WAR
	.align		4
.L_3018:
        /*0118*/ 	.byte	0x04, 0x36
        /*011a*/ 	.short	(.L_3020 - .L_3019)
.L_3019:
        /*011c*/ 	.word	0x00000008
.L_3020:


//--------------------- .nv.info._Z38userbuffers_fp16_sum_inplace_gpu_rw_agILi4EEviiiiiiiPPvim --------------------------
	.section	.nv.info._Z38userbuffers_fp16_sum_inplace_gpu_rw_agILi4EEviiiiiiiPPvim,"",@"SHT_CUDA_INFO"
	.sectionflags	@""
	.align	4


	//----- nvinfo : EIATTR_CUDA_API_VERSION
	.align		4
        /*0000*/ 	.byte	0x04, 0x37
        /*0002*/ 	.short	(.L_3022 - .L_3021)
.L_3021:
        /*0004*/ 	.word	0x00000082


	//----- nvinfo : EIATTR_KPARAM_INFO
	.align		4
.L_3022:
        /*0008*/ 	.byte	0x04, 0x17
        /*000a*/ 	.short	(.L_3024 - .L_3023)
.L_3023:
        /*000c*/ 	.word	0x00000000
        /*0010*/ 	.short	0x0009
        /*0012*/ 	.short	0x0030
        /*0014*/ 	.byte	0x00, 0xf0, 0x21, 0x00


	//----- nvinfo : EIATTR_KPARAM_INFO
	.align		4
.L_3024:
        /*0018*/ 	.byte	0x04, 0x17
        /*001a*/ 	.short	(.L_3026 - .L_3025)
.L_3025:
        /*001c*/ 	.word	0x00000000
        /*0020*/ 	.short	0x0008
        /*0022*/ 	.short	0x0028
        /*0024*/ 	.byte	0x00, 0xf0, 0x11, 0x00


	//----- nvinfo : EIATTR_KPARAM_INFO
	.align		4
.L_3026:
        /*0028*/ 	.byte	0x04, 0x17
        /*002a*/ 	.short	(.L_3028 - .L_3027)
.L_3027:
        /*002c*/ 	.word	0x00000000
        /*0030*/ 	.short	0x0007
        /*0032*/ 	.short	0x0020
        /*0034*/ 	.byte	0x00, 0xf5, 0x21, 0x00


	//----- nvinfo : EIATTR_KPARAM_INFO
	.align		4
.L_3028:
        /*0038*/ 	.byte	0x04, 0x17
        /*003a*/ 	.short	(.L_3030 - .L_3029)
.L_3029:
        /*003c*/ 	.word	0x00000000
        /*0040*/ 	.short	0x0006
        /*0042*/ 	.short	0x0018
        /*0044*/ 	.byte	0x00, 0xf0, 0x11, 0x00


	//----- nvinfo : EIATTR_KPARAM_INFO
	.align		4
.L_3030:
        /*0048*/ 	.byte	0x04, 0x17
        /*004a*/ 	.short	(.L_3032 - .L_3031)
.L_3031:
        /*004c*/ 	.word	0x00000000
        /*0050*/ 	.short	0x0005
        /*0052*/ 	.short	0x0014
        /*0054*/ 	.byte	0x00, 0xf0, 0x11, 0x00


	//----- nvinfo : EIATTR_KPARAM_INFO
	.align		4
.L_3032:
        /*0058*/ 	.byte	0x04, 0x17
        /*005a*/ 	.short	(.L_3034 - .L_3033)
.L_3033:
        /*005c*/ 	.word	0x00000000
        /*0060*/ 	.short	0x0004
        /*0062*/ 	.short	0x0010
        /*0064*/ 	.byte	0x00, 0xf0, 0x11, 0x00


	//----- nvinfo : EIATTR_KPARAM_INFO
	.align		4
.L_3034:
        /*0068*/ 	.byte	0x04, 0x17
        /*006a*/ 	.short	(.L_3036 - .L_3035)
.L_3035:
        /*006c*/ 	.word	0x00000000
        /*0070*/ 	.short	0x0003
        /*0072*/ 	.short	0x000c
        /*0074*/ 	.byte	0x00, 0xf0, 0x11, 0x00


	//----- nvinfo : EIATTR_KPARAM_INFO
	.align		4
.L_3036:
        /*0078*/ 	.byte	0x04, 0x17
        /*007a*/ 	.short	(.L_3038 - .L_3037)
.L_3037:
        /*007c*/ 	.word	0x00000000
        /*0080*/ 	.short	0x0002
        /*0082*/ 	.short	0x0008
        /*0084*/ 	.byte	0x00, 0xf0, 0x11, 0x00


	//----- nvinfo : EIATTR_KPARAM_INFO
	.align		4
.L_3038:
        /*0088*/ 	.byte	0x04, 0x17
        /*008a*/ 	.short	(.L_3040 - .L_3039)
.L_3039:
        /*008c*/ 	.word	0x00000000
        /*0090*/ 	.short	0x0001
        /*0092*/ 	.short	0x0004
        /*0094*/ 	.byte	0x00, 0xf0, 0x11, 0x00


	//----- nvinfo : EIATTR_KPARAM_INFO
	.align		4
.L_3040:
        /*0098*/ 	.byte	0x04, 0x17
        /*009a*/ 	.short	(.L_3042 - .L_3041)
.L_3041:
        /*009c*/ 	.word	0x00000000
        /*00a0*/ 	.short	0x0000
        /*00a2*/ 	.short	0x0000
        /*00a4*/ 	.byte	0x00, 0xf0, 0x11, 0x00


	//----- nvinfo : EIATTR_SPARSE_MMA_MASK
	.align		4
.L_3042:
        /*00a8*/ 	.byte	0x03, 0x50
        /*00aa*/ 	.short	0x0000


	//----- nvinfo : EIATTR_MAXREG_COUNT
	.align		4
        /*00ac*/ 	.byte	0x03, 0x1b
        /*00ae*/ 	.short	0x0040


	//----- nvinfo : EIATTR_NUM_BARRIERS
	.align		4
        /*00b0*/ 	.byte	0x02, 0x4c
        /*00b2*/ 	.byte	0x01
	.zero		1


	//----- nvinfo : EIATTR_EXTERNS
	.align		4
        /*00b4*/ 	.byte	0x04, 0x0f
        /*00b6*/ 	.short	(.L_3044 - .L_3043)


	//   ....[0]....
	.align		4
.L_3043:
        /*00b8*/ 	.word	index@(vprintf)


	//----- nvinfo : EIATTR_MERCURY_ISA_VERSION
	.align		4
.L_3044:
        /*00bc*/ 	.byte	0x03, 0x5f
        /*00be*/ 	.short	0x0101


	//----- nvinfo : EIATTR_VRC_CTA_INIT_COUNT
	.align		4
        /*00c0*/ 	.byte	0x02, 0x4a
	.zero		1
	.zero		1


	//----- nvinfo : EIATTR_SYSCALL_OFFSETS
	.align		4
        /*00c4*/ 	.byte	0x04, 0x46
        /*00c6*/ 	.short	(.L_3046 - .L_3045)


	//   ....[0]....
.L_3045:
        /*00c8*/ 	.word	0x000017a0


	//----- nvinfo : EIATTR_EXIT_INSTR_OFFSETS
	.align		4
.L_3046:
        /*00cc*/ 	.byte	0x04, 0x1c
        /*00ce*/ 	.short	(.L_3048 - .L_3047)


	//   ....[0]....
.L_3047:
        /*00d0*/ 	.word	0x00001510


	//   ....[1]....
        /*00d4*/ 	.word	0x000015d0


	//   ....[2]....
        /*00d8*/ 	.word	0x000017b0


	//----- nvinfo : EIATTR_MAX_THREADS
	.align		4
.L_3048:
        /*00dc*/ 	.byte	0x04, 0x05
        /*00de*/ 	.short	(.L_3050 - .L_3049)
.L_3049:
        /*00e0*/ 	.word	0x00000400
        /*00e4*/ 	.word	0x00000001
        /*00e8*/ 	.word	0x00000001


	//----- nvinfo : EIATTR_CRS_STACK_SIZE
	.align		4
.L_3050:
        /*00ec*/ 	.byte	0x04, 0x1e
        /*00ee*/ 	.short	(.L_3052 - .L_3051)
.L_3051:
        /*00f0*/ 	.word	0x00000000


	//----- nvinfo : EIATTR_CBANK_PARAM_SIZE
	.align		4
.L_3052:
        /*00f4*/ 	.byte	0x03, 0x19
        /*00f6*/ 	.short	0x0038


	//----- nvinfo : EIATTR_PARAM_CBANK
	.align		4
        /*00f8*/ 	.byte	0x04, 0x0a
        /*00fa*/ 	.short	(.L_3054 - .L_3053)
	.align		4
.L_3053:
        /*00fc*/ 	.word	index@(.nv.constant0._Z38userbuffers_fp16_sum_inplace_gpu_rw_agILi4EEviiiiiiiPPvim)
        /*0100*/ 	.short	0x0380
        /*0102*/ 	.short	0x0038


	//----- nvinfo : EIATTR_SW_WAR
	.align		4
.L_3054:
        /*0104*/ 	.byte	0x04, 0x36
        /*0106*/ 	.short	(.L_3056 - .L_3055)
.L_3055:
        /*0108*/ 	.word	0x00000008
.L_3056:


//--------------------- .nv.info._Z38userbuffers_fp16_sum_inplace_gpu_rr_agILi4EEviiiiiiiPPvim --------------------------
	.section	.nv.info._Z38userbuffers_fp16_sum_inplace_gpu_rr_agILi4EEviiiiiiiPPvim,"",@"SHT_CUDA_INFO"
	.sectionflags	@""
	.align	4


	//----- nvinfo : EIATTR_CUDA_API_VERSION
	.align		4
        /*0000*/ 	.byte	0x04, 0x37
        /*0002*/ 	.short	(.L_3058 - .L_3057)
.L_3057:
        /*0004*/ 	.word	0x00000082


	//----- nvinfo : EIATTR_KPARAM_INFO
	.align		4
.L_3058:
        /*0008*/ 	.byte	0x04, 0x17
        /*000a*/ 	.short	(.L_3060 - .L_3059)
.L_3059:
        /*000c*/ 	.word	0x00000000
        /*0010*/ 	.short	0x0009
        /*0012*/ 	.short	0x0030
        /*0014*/ 	.byte	0x00, 0xf0, 0x21, 0x00


	//----- nvinfo : EIATTR_KPARAM_INFO
	.align		4
.L_3060:
        /*0018*/ 	.byte	0x04, 0x17
        /*001a*/ 	.short	(.L_3062 - .L_3061)
.L_3061:
        /*001c*/ 	.word	0x00000000
        /*0020*/ 	.short	0x0008
        /*0022*/ 	.short	0x0028
        /*0024*/ 	.byte	0x00, 0xf0, 0x11, 0x00


	//----- nvinfo : EIATTR_KPARAM_INFO
	.align		4
.L_3062:
        /*0028*/ 	.byte	0x04, 0x17
        /*002a*/ 	.short	(.L_3064 - .L_3063)
.L_3063:
        /*002c*/ 	.word	0x00000000
        /*0030*/ 	.short	0x0007
        /*0032*/ 	.short	0x0020
        /*0034*/ 	.byte	0x00, 0xf5, 0x21, 0x00


	//----- nvinfo : EIATTR_KPARAM_INFO
	.align		4
.L_3064:
        /*0038*/ 	.byte	0x04, 0x17
        /*003a*/ 	.short	(.L_3066 - .L_3065)
.L_3065:
        /*003c*/ 	.word	0x00000000
        /*0040*/ 	.short	0x0006
        /*0042*/ 	.short	0x0018
        /*0044*/ 	.byte	0x00, 0xf0, 0x11, 0x00


	//----- nvinfo : EIATTR_KPARAM_INFO
	.align		4
.L_3066:
        /*0048*/ 	.byte	0x04, 0x17
        /*004a*/ 	.short	(.L_3068 - .L_3067)
.L_3067:
        /*004c*/ 	.word	0x00000000
        /*0050*/ 	.short	0x0005
        /*0052*/ 	.short	0x0014
        /*0054*/ 	.byte	0x00, 0xf0, 0x11, 0x00


	//----- nvinfo : EIATTR_KPARAM_INFO
	.align		4
.L_3068:
        /*0058*/ 	.byte	0x04, 0x17
        /*005a*/ 	.short	(.L_3070 - .L_3069)
.L_3069:
        /*005c*/ 	.word	0x00000000
        /*0060*/ 	.short	0x0004
        /*0062*/ 	.short	0x0010
        /*0064*/ 	.byte	0x00, 0xf0, 0x11, 0x00


	//----- nvinfo : EIATTR_KPARAM_INFO
	.align		4
.L_3070:
        /*0068*/ 	.byte	0x04, 0x17
        /*006a*/ 	.short	(.L_3072 - .L_3071)
.L_3071:
        /*006c*/ 	.word	0x00000000
        /*0070*/ 	.short	0x0003
        /*0072*/ 	.short	0x000c
        /*0074*/ 	.byte	0x00, 0xf0, 0x11, 0x00


	//----- nvinfo : EIATTR_KPARAM_INFO
	.align		4
.L_3072:
        /*0078*/ 	.byte	0x04, 0x17
        /*007a*/ 	.short	(.L_3074 - .L_3073)
.L_3073:
        /*007c*/ 	.word	0x00000000
        /*0080*/ 	.short	0x0002
        /*0082*/ 	.short	0x0008
        /*0084*/ 	.byte	0x00, 0xf0, 0x11, 0x00


	//----- nvinfo : EIATTR_KPARAM_INFO
	.align		4
.L_3074:
        /*0088*/ 	.byte	0x04, 0x17
        /*008a*/ 	.short	(.L_3076 - .L_3075)
.L_3075:
        /*008c*/ 	.word	0x00000000
        /*0090*/ 	.short	0x0001
        /*0092*/ 	.short	0x0004
        /*0094*/ 	.byte	0x00, 0xf0, 0x11, 0x00


	//----- nvinfo : EIATTR_KPARAM_INFO
	.align		4
.L_3076:
        /*0098*/ 	.byte	0x04, 0x17
        /*009a*/ 	.short	(.L_3078 - .L_3077)
.L_3077:
        /*009c*/ 	.word	0x00000000
        /*00a0*/ 	.short	0x0000
        /*00a2*/ 	.short	0x0000
        /*00a4*/ 	.byte	0x00, 0xf0, 0x11, 0x00


	//----- nvinfo : EIATTR_SPARSE_MMA_MASK
	.align		4
.L_3078:
        /*00a8*/ 	.byte	0x03, 0x50
        /*00aa*/ 	.short	0x0000


	//----- nvinfo : EIATTR_MAXREG_COUNT
	.align		4
        /*00ac*/ 	.byte	0x03, 0x1b
        /*00ae*/ 	.short	0x0040


	//----- nvinfo : EIATTR_NUM_BARRIERS
	.align		4
        /*00b0*/ 	.byte	0x02, 0x4c
        /*00b2*/ 	.byte	0x01
	.zero		1


	//----- nvinfo : EIATTR_EXTERNS
	.align		4
        /*00b4*/ 	.byte	0x04, 0x0f
        /*00b6*/ 	.short	(.L_3080 - .L_3079)


	//   ....[0]....
	.align		4
.L_3079:
        /*00b8*/ 	.word	index@(vprintf)


	//----- nvinfo : EIATTR_MERCURY_ISA_VERSION
	.align		4
.L_3080:
        /*00bc*/ 	.byte	0x03, 0x5f
        /*00be*/ 	.short	0x0101


	//----- nvinfo : EIATTR_VRC_CTA_INIT_COUNT
	.align		4
        /*00c0*/ 	.byte	0x02, 0x4a
	.zero		1
	.zero		1


	//----- nvinfo : EIATTR_SYSCALL_OFFSETS
	.align		4
        /*00c4*/ 	.byte	0x04, 0x46
        /*00c6*/ 	.short	(.L_3082 - .L_3081)


	//   ....[0]....
.L_3081:
        /*00c8*/ 	.word	0x00000b00


	//----- nvinfo : EIATTR_EXIT_INSTR_OFFSETS
	.align		4
.L_3082:
        /*00cc*/ 	.byte	0x04, 0x1c
        /*00ce*/ 	.short	(.L_3084 - .L_3083)


	//   ....[0]....
.L_3083:
        /*00d0*/ 	.word	0x00000880


	//   ....[1]....
        /*00d4*/ 	.word	0x00000940


	//   ....[2]....
        /*00d8*/ 	.word	0x00000b10


	//----- nvinfo : EIATTR_MAX_THREADS
	.align		4
.L_3084:
        /*00dc*/ 	.byte	0x04, 0x05
        /*00de*/ 	.short	(.L_3086 - .L_3085)
.L_3085:
        /*00e0*/ 	.word	0x00000400
        /*00e4*/ 	.word	0x00000001
        /*00e8*/ 	.word	0x00000001


	//----- nvinfo : EIATTR_CRS_STACK_SIZE
	.align		4
.L_3086:
        /*00ec*/ 	.byte	0x04, 0x1e
        /*00ee*/ 	.short	(.L_3088 - .L_3087)
.L_3087:
        /*00f0*/ 	.word	0x00000000


	//----- nvinfo : EIATTR_CBANK_PARAM_SIZE
	.align		4
.L_3088:
        /*00f4*/ 	.byte	0x03, 0x19
        /*00f6*/ 	.short	0x0038


	//----- nvinfo : EIATTR_PARAM_CBANK
	.align		4
        /*00f8*/ 	.byte	0x04, 0x0a
        /*00fa*/ 	.short	(.L_3090 - .L_3089)
	.align		4
.L_3089:
        /*00fc*/ 	.word	index@(.nv.constant0._Z38userbuffers_fp16_sum_inplace_gpu_rr_agILi4EEviiiiiiiPPvim)
        /*0100*/ 	.short	0x0380
        /*0102*/ 	.short	0x0038


	//----- nvinfo : EIATTR_SW_WAR
	.align		4
.L_3090:
        /*0104*/ 	.byte	0x04, 0x36
        /*0106*/ 	.short	(.L_3092 - .L_3091)
.L_3091:
        /*0108*/ 	.word	0x00000008
.L_3092:


//--------------------- .nv.info._Z38userbuffers_fp16_sum_inplace_gpu_rw_agILi2EEviiiiiiiPPvim --------------------------
	.section	.nv.info._Z38userbuffers_fp16_sum_inplace_gpu_rw_agILi2EEviiiiiiiPPvim,"",@"SHT_CUDA_INFO"
	.sectionflags	@""
	.align	4


	//----- nvinfo : EIATTR_CUDA_API_VERSION
	.align		4
        /*0000*/ 	.byte	0x04, 0x37
        /*0002*/ 	.short	(.L_3094 - .L_3093)
.L_3093:
        /*0004*/ 	.word	0x00000082


	//----- nvinfo : EIATTR_KPARAM_INFO
	.align		4
.L_3094:
        /*0008*/ 	.byte	0x04, 0x17
        /*000a*/ 	.short	(.L_3096 - .L_3095)
.L_3095:
        /*000c*/ 	.word	0x00000000
        /*0010*/ 	.short	0x0009
        /*0012*/ 	.short	0x0030
        /*0014*/ 	.byte	0x00, 0xf0, 0x21, 0x00


	//----- nvinfo : EIATTR_KPARAM_INFO
	.align		4
.L_3096:
        /*0018*/ 	.byte	0x04, 0x17
        /*001a*/ 	.short	(.L_3098 - .L_3097)
.L_3097:
        /*001c*/ 	.word	0x00000000
        /*0020*/ 	.short	0x0008
        /*0022*/ 	.short	0x0028
        /*0024*/ 	.byte	0x00, 0xf0, 0x11, 0x00


	//----- nvinfo : EIATTR_KPARAM_INFO
	.align		4
.L_3098:
        /*0028*/ 	.byte	0x04, 0x17
        /*002a*/ 	.short	(.L_3100 - .L_3099)
.L_3099:
        /*002c*/ 	.word	0x00000000
        /*0030*/ 	.short	0x0007
        /*0032*/ 	.short	0x0020
        /*0034*/ 	.byte	0x00, 0xf5, 0x21, 0x00


	//----- nvinfo : EIATTR_KPARAM_INFO
	.align		4
.L_3100:
        /*0038*/ 	.byte	0x04, 0x17
        /*003a*/ 	.short	(.L_3102 - .L_3101)
.L_3101:
        /*003c*/ 	.word	0x00000000
        /*0040*/ 	.short	0x0006
        /*0042*/ 	.short	0x0018
        /*0044*/ 	.byte	0x00, 0xf0, 0x11, 0x00


	//----- nvinfo : EIATTR_KPARAM_INFO
	.align		4
.L_3102:
        /*0048*/ 	.byte	0x04, 0x17
        /*004a*/ 	.short	(.L_3104 - .L_3103)
.L_3103:
        /*004c*/ 	.word	0x00000000
        /*0050*/ 	.short	0x0005
        /*0052*/ 	.short	0x0014
        /*0054*/ 	.byte	0x00, 0xf0, 0x11, 0x00


	//----- nvinfo : EIATTR_KPARAM_INFO
	.align		4
.L_3104:
        /*0058*/ 	.byte	0x04, 0x17
        /*005a*/ 	.short	(.L_3106 - .L_3105)
.L_3105:
        /*005c*/ 	.word	0x00000000
        /*0060*/ 	.short	0x0004
        /*0062*/ 	.short	0x0010
        /*0064*/ 	.byte	0x00, 0xf0, 0x11, 0x00


	//----- nvinfo : EIATTR_KPARAM_INFO
	.align		4
.L_3106:
        /*0068*/ 	.byte	0x04, 0x17
        /*006a*/ 	.short	(.L_3108 - .L_3107)
.L_3107:
        /*006c*/ 	.word	0x00000000
        /*0070*/ 	.short	0x0003
        /*0072*/ 	.short	0x000c
        /*0074*/ 	.byte	0x00, 0xf0, 0x11, 0x00


	//----- nvinfo : EIATTR_KPARAM_INFO
	.align		4
.L_3108:
        /*0078*/ 	.byte	0x04, 0x17
        /*007a*/ 	.short	(.L_3110 - .L_3109)
.L_3109:
        /*007c*/ 	.word	0x00000000
        /*0080*/ 	.short	0x0002
        /*0082*/ 	.short	0x0008
        /*0084*/ 	.byte	0x00, 0xf0, 0x11, 0x00


	//----- nvinfo : EIATTR_KPARAM_INFO
	.align		4
.L_3110:
        /*0088*/ 	.byte	0x04, 0x17
        /*008a*/ 	.short	(.L_3112 - .L_3111)
.L_3111:
        /*008c*/ 	.word	0x00000000
        /*0090*/ 	.short	0x0001
        /*0092*/ 	.short	0x0004
        /*0094*/ 	.byte	0x00, 0xf0, 0x11, 0x00


	//----- nvinfo : EIATTR_KPARAM_INFO
	.align		4
.L_3112:
        /*0098*/ 	.byte	0x04, 0x17
        /*009a*/ 	.short	(.L_3114 - .L_3113)
.L_3113:
        /*009c*/ 	.word	0x00000000
        /*00a0*/ 	.short	0x0000
        /*00a2*/ 	.short	0x0000
        /*00a4*/ 	.byte	0x00, 0xf0, 0x11, 0x00


	//----- nvinfo : EIATTR_SPARSE_MMA_MASK
	.align		4
.L_3114:
        /*00a8*/ 	.byte	0x03, 0x50
        /*00aa*/ 	.short	0x0000


	//----- nvinfo : EIATTR_MAXREG_COUNT
	.align		4
        /*00ac*/ 	.byte	0x03, 0x1b
        /*00ae*/ 	.short	0x0040


	//----- nvinfo : EIATTR_NUM_BARRIERS
	.align		4
        /*00b0*/ 	.byte	0x02, 0x4c
        /*00b2*/ 	.byte	0x01
	.zero		1


	//----- nvinfo : EIATTR_EXTERNS
	.align		4
        /*00b4*/ 	.byte	0x04, 0x0f
        /*00b6*/ 	.short	(.L_3116 - .L_3115)


	//   ....[0]....
	.align		4
.L_3115:
        /*00b8*/ 	.word	index@(vprintf)


	//----- nvinfo : EIATTR_MERCURY_ISA_VERSION
	.align		4
.L_3116:
        /*00bc*/ 	.byte	0x03, 0x5f
        /*00be*/ 	.short	0x0101


	//----- nvinfo : EIATTR_VRC_CTA_INIT_COUNT
	.align		4
        /*00c0*/ 	.byte	0x02, 0x4a
	.zero		1
	.zero		1


	//----- nvinfo : EIATTR_SYSCALL_OFFSETS
	.align		4
        /*00c4*/ 	.byte	0x04, 0x46
        /*00c6*/ 	.short	(.L_3118 - .L_3117)


	//   ....[0]....
.L_3117:
        /*00c8*/ 	.word	0x000018b0


	//----- nvinfo : EIATTR_EXIT_INSTR_OFFSETS
	.align		4
.L_3118:
        /*00cc*/ 	.byte	0x04, 0x1c
        /*00ce*/ 	.short	(.L_3120 - .L_3119)


	//   ....[0]....
.L_3119:
        /*00d0*/ 	.word	0x00001640


	//   ....[1]....
        /*00d4*/ 	.word	0x00001700


	//   ....[2]....
        /*00d8*/ 	.word	0x000018c0


	//----- nvinfo : EIATTR_MAX_THREADS
	.align		4
.L_3120:
        /*00dc*/ 	.byte	0x04, 0x05
        /*00de*/ 	.short	(.L_3122 - .L_3121)
.L_3121:
        /*00e0*/ 	.word	0x00000400
        /*00e4*/ 	.word	0x00000001
        /*00e8*/ 	.word	0x00000001


	//----- nvinfo : EIATTR_CRS_STACK_SIZE
	.align		4
.L_3122:
        /*00ec*/ 	.byte	0x04, 0x1e
        /*00ee*/ 	.short	(.L_3124 - .L_3123)
.L_3123:
        /*00f0*/ 	.word	0x00000000


	//----- nvinfo : EIATTR_CBANK_PARAM_SIZE
	.align		4
.L_3124:
        /*00f4*/ 	.byte	0x03, 0x19
        /*00f6*/ 	.short	0x0038


	//----- nvinfo : EIATTR_PARAM_CBANK
	.align		4
        /*00f8*/ 	.byte	0x04, 0x0a
        /*00fa*/ 	.short	(.L_3126 - .L_3125)
	.align		4
.L_3125:
        /*00fc*/ 	.word	index@(.nv.constant0._Z38userbuffers_fp16_sum_inplace_gpu_rw_agILi2EEviiiiiiiPPvim)
        /*0100*/ 	.short	0x0380
        /*0102*/ 	.short	0x0038


	//----- nvinfo : EIATTR_SW_WAR
	.align		4
.L_3126:
        /*0104*/ 	.byte	0x04, 0x36
        /*0106*/ 	.short	(.L_3128 - .L_3127)
.L_3127:
        /*0108*/ 	.word	0x00000008
.L_3128:


//--------------------- .nv.info._Z38userbuffers_fp16_sum_inplace_gpu_rr_agILi2EEviiiiiiiPPvim --------------------------
	.section	.nv.info._Z38userbuffers_fp16_sum_inplace_gpu_rr_agILi2EEviiiiiiiPPvim,"",@"SHT_CUDA_INFO"
	.sectionflags	@""
	.align	4


	//----- nvinfo : EIATTR_CUDA_API_VERSION
	.align		4
        /*0000*/ 	.byte	0x04, 0x37
        /*0002*/ 	.short	(.L_3130 - .L_3129)
.L_3129:
        /*0004*/ 	.word	0x00000082


	//----- nvinfo : EIATTR_KPARAM_INFO
	.align		4
.L_3130:
        /*0008*/ 	.byte	0x04, 0x17
        /*000a*/ 	.short	(.L_3132 - .L_3131)
.L_3131:
        /*000c*/ 	.word	0x00000000
        /*0010*/ 	.short	0x0009
        /*0012*/ 	.short	0x0030
        /*0014*/ 	.byte	0x00, 0xf0, 0x21, 0x00


	//----- nvinfo : EIATTR_KPARAM_INFO
	.align		4
.L_3132:
        /*0018*/ 	.byte	0x04, 0x17
        /*001a*/ 	.short	(.L_3134 - .L_3133)
.L_3133:
        /*001c*/ 	.word	0x00000000
        /*0020*/ 	.short	0x0008
        /*0022*/ 	.short	0x0028
        /*0024*/ 	.byte	0x00, 0xf0, 0x11, 0x00


	//----- nvinfo : EIATTR_KPARAM_INFO
	.align		4
.L_3134:
        /*0028*/ 	.byte	0x04, 0x17
        /*002a*/ 	.short	(.L_3136 - .L_3135)
.L_3135:
        /*002c*/ 	.word	0x00000000
        /*0030*/ 	.short	0x0007
        /*0032*/ 	.short	0x0020
        /*0034*/ 	.byte	0x00, 0xf5, 0x21, 0x00


	//----- nvinfo : EIATTR_KPARAM_INFO
	.align		4
.L_3136:
        /*0038*/ 	.byte	0x04, 0x17
        /*003a*/ 	.short	(.L_3138 - .L_3137)
.L_3137:
        /*003c*/ 	.word	0x00000000
        /*0040*/ 	.short	0x0006
        /*0042*/ 	.short	0x0018
        /*0044*/ 	.byte	0x00, 0xf0, 0x11, 0x00


	//----- nvinfo : EIATTR_KPARAM_INFO
	.align		4
.L_3138:
        /*0048*/ 	.byte	0x04, 0x17
        /*004a*/ 	.short	(.L_3140 - .L_3139)
.L_3139:
        /*004c*/ 	.word	0x00000000
        /*0050*/ 	.short	0x0005
        /*0052*/ 	.short	0x0014
        /*0054*/ 	.byte	0x00, 0xf0, 0x11, 0x00


	//----- nvinfo : EIATTR_KPARAM_INFO
	.align		4
.L_3140:
        /*0058*/ 	.byte	0x04, 0x17
        /*005a*/ 	.short	(.L_3142 - .L_3141)
.L_3141:
        /*005c*/ 	.word	0x00000000
        /*0060*/ 	.short	0x0004
        /*0062*/ 	.short	0x0010
        /*0064*/ 	.byte	0x00, 0xf0, 0x11, 0x00


	//----- nvinfo : EIATTR_KPARAM_INFO
	.align		4
.L_3142:
        /*0068*/ 	.byte	0x04, 0x17
        /*006a*/ 	.short	(.L_3144 - .L_3143)
.L_3143:
        /*006c*/ 	.word	0x00000000
        /*0070*/ 	.short	0x0003
        /*0072*/ 	.short	0x000c
        /*0074*/ 	.byte	0x00, 0xf0, 0x11, 0x00


	//----- nvinfo : EIATTR_KPARAM_INFO
	.align		4
.L_3144:
        /*0078*/ 	.byte	0x04, 0x17
        /*007a*/ 	.short	(.L_3146 - .L_3145)
.L_3145:
        /*007c*/ 	.word	0x00000000
        /*0080*/ 	.short	0x0002
        /*0082*/ 	.short	0x0008
        /*0084*/ 	.byte	0x00, 0xf0, 0x11, 0x00


	//----- nvinfo : EIATTR_KPARAM_INFO
	.align		4
.L_3146:
        /*0088*/ 	.byte	0x04, 0x17
        /*008a*/ 	.short	(.L_3148 - .L_3147)
.L_3147:
        /*008c*/ 	.word	0x00000000
        /*0090*/ 	.short	0x0001
        /*0092*/ 	.short	0x0004
        /*0094*/ 	.byte	0x00, 0xf0, 0x11, 0x00


	//----- nvinfo : EIATTR_KPARAM_INFO
	.align		4
.L_3148:
        /*0098*/ 	.byte	0x04, 0x17
        /*009a*/ 	.short	(.L_3150 - .L_3149)
.L_3149:
        /*009c*/ 	.word	0x00000000
        /*00a0*/ 	.short	0x0000
        /*00a2*/ 	.short	0x0000
        /*00a4*/ 	.byte	0x00, 0xf0, 0x11, 0x00


	//----- nvinfo : EIATTR_SPARSE_MMA_MASK
	.align		4
.L_3150:
        /*00a8*/ 	.byte	0x03, 0x50
        /*00aa*/ 	.short	0x0000


	//----- nvinfo : EIATTR_MAXREG_COUNT
	.align		4
        /*00ac*/ 	.byte	0x03, 0x1b
        /*00ae*/ 	.short	0x0040


	//----- nvinfo : EIATTR_NUM_BARRIERS
	.align		4
        /*00b0*/ 	.byte	0x02, 0x4c
        /*00b2*/ 	.byte	0x01
	.zero		1


	//----- nvinfo : EIATTR_EXTERNS
	.align		4
        /*00b4*/ 	.byte	0x04, 0x0f
        /*00b6*/ 	.short	(.L_3152 - .L_3151)


	//   ....[0]....
	.align		4
.L_3151:
        /*00b8*/ 	.word	index@(vprintf)


	//----- nvinfo : EIATTR_MERCURY_ISA_VERSION
	.align		4
.L_3152:
        /*00bc*/ 	.byte	0x03, 0x5f
        /*00be*/ 	.short	0x0101


	//----- nvinfo : EIATTR_VRC_CTA_INIT_COUNT
	.align		4
        /*00c0*/ 	.byte	0x02, 0x4a
	.zero		1
	.zero		1


	//----- nvinfo : EIATTR_SYSCALL_OFFSETS
	.align		4
        /*00c4*/ 	.byte	0x04, 0x46
        /*00c6*/ 	.short	(.L_3154 - .L_3153)


	//   ....[0]....
.L_3153:
        /*00c8*/ 	.word	0x000008f0


	//----- nvinfo : EIATTR_EXIT_INSTR_OFFSETS
	.align		4
.L_3154:
        /*00cc*/ 	.byte	0x04, 0x1c
        /*00ce*/ 	.short	(.L_3156 - .L_3155)


	//   ....[0]....
.L_3155:
        /*00d0*/ 	.word	0x00000650


	//   ....[1]....
        /*00d4*/ 	.word	0x00000720


	//   ....[2]....
        /*00d8*/ 	.word	0x00000900


	//----- nvinfo : EIATTR_MAX_THREADS
	.align		4
.L_3156:
        /*00dc*/ 	.byte	0x04, 0x05
        /*00de*/ 	.short	(.L_3158 - .L_3157)
.L_3157:
        /*00e0*/ 	.word	0x00000400
        /*00e4*/ 	.word	0x00000001
        /*00e8*/ 	.word	0x00000001


	//----- nvinfo : EIATTR_CRS_STACK_SIZE
	.align		4
.L_3158:
        /*00ec*/ 	.byte	0x04, 0x1e
        /*00ee*/ 	.short	(.L_3160 - .L_3159)
.L_3159:
        /*00f0*/ 	.word	0x00000000


	//----- nvinfo : EIATTR_CBANK_PARAM_SIZE
	.align		4
.L_3160:
        /*00f4*/ 	.byte	0x03, 0x19
        /*00f6*/ 	.short	0x0038


	//----- nvinfo : EIATTR_PARAM_CBANK
	.align		4
        /*00f8*/ 	.byte	0x04, 0x0a
        /*00fa*/ 	.short	(.L_3162 - .L_3161)
	.align		4
.L_3161:
        /*00fc*/ 	.word	index@(.nv.constant0._Z38userbuffers_fp16_sum_inplace_gpu_rr_agILi2EEviiiiiiiPPvim)
        /*0100*/ 	.short	0x0380
        /*0102*/ 	.short	0x0038


	//----- nvinfo : EIATTR_SW_WAR
	.align		4
.L_3162:
        /*0104*/ 	.byte	0x04, 0x36
        /*0106*/ 	.short	(.L_3164 - .L_3163)
.L_3163:
        /*0108*/ 	.word	0x00000008
.L_3164:


//--------------------- .nv.info._Z38userbuffers_fp16_sum_inplace_gpu_mc_agILi32EEviiiiiiiPPviP5uint4m --------------------------
	.section	.nv.info._Z38userbuffers_fp16_sum_inplace_gpu_mc_agILi32EEviiiiiiiPPviP5uint4m,"",@"SHT_CUDA_INFO"
	.sectionflags	@""
	.align	4


	//----- nvinfo : EIATTR_CUDA_API_VERSION
	.align		4
        /*0000*/ 	.byte	0x04, 0x37
        /*0002*/ 	.short	(.L_3166 - .L_3165)
.L_3165:
        /*0004*/ 	.word	0x00000082


	//----- nvinfo : EIATTR_KPARAM_INFO
	.align		4
.L_3166:
        /*0008*/ 	.byte	0x04, 0x17
        /*000a*/ 	.short	(.L_3168 - .L_3167)
.L_3167:
        /*000c*/ 	.word	0x00000000
        /*0010*/ 	.short	0x000a
        /*0012*/ 	.short	0x0038
        /*0014*/ 	.byte	0x00, 0xf0, 0x21, 0x00


	//----- nvinfo : EIATTR_KPARAM_INFO
	.align		4
.L_3168:
        /*0018*/ 	.byte	0x04, 0x17
        /*001a*/ 	.short	(.L_3170 - .L_3169)
.L_3169:
        /*001c*/ 	.word	0x00000000
        /*0020*/ 	.short	0x0009
        /*0022*/ 	.short	0x0030
        /*0024*/ 	.byte	0x00, 0xf5, 0x21, 0x00


	//----- nvinfo : EIATTR_KPARAM_INFO
	.align		4
.L_3170:
        /*0028*/ 	.byte	0x04, 0x17
        /*002a*/ 	.short	(.L_3172 - .L_3171)
.L_3171:
        /*002c*/ 	.word	0x00000000
        /*0030*/ 	.short	0x0008
        /*0032*/ 	.short	0x0028
        /*0034*/ 	.byte	0x00, 0xf0, 0x11, 0x00


	//----- nvinfo : EIATTR_KPARAM_INFO
	.align		4
.L_3172:
        /*0038*/ 	.byte	0x04, 0x17
        /*003a*/ 	.short	(.L_3174 - .L_3173)
.L_3173:
        /*003c*/ 	.word	0x00000000
        /*0040*/ 	.short	0x0007
        /*0042*/ 	.short	0x0020
        /*0044*/ 	.byte	0x00, 0xf5, 0x21, 0x00


	//----- nvinfo : EIATTR_KPARAM_INFO
	.align		4
.L_3174:
        /*0048*/ 	.byte	0x04, 0x17
        /*004a*/ 	.short	(.L_3176 - .L_3175)
.L_3175:
        /*004c*/ 	.word	0x00000000
        /*0050*/ 	.short	0x0006
        /*0052*/ 	.short	0x0018
        /*0054*/ 	.byte	0x00, 0xf0, 0x11, 0x00


	//----- nvinfo : EIATTR_KPARAM_INFO
	.align		4
.L_3176:
        /*0058*/ 	.byte	0x04, 0x17
        /*005a*/ 	.short	(.L_3178 - .L_3177)
.L_3177:
        /*005c*/ 	.word	0x00000000
        /*0060*/ 	.short	0x0005
        /*0062*/ 	.short	0x0014
        /*0064*/ 	.byte	0x00, 0xf0, 0x11, 0x00


	//----- nvinfo : EIATTR_KPARAM_INFO
	.align		4
.L_3178:
        /*0068*/ 	.byte	0x04, 0x17
        /*006a*/ 	.short	(.L_3180 - .L_3179)
.L_3179:
        /*006c*/ 	.word	0x00000000
        /*0070*/ 	.short	0x0004
        /*0072*/ 	.short	0x0010
        /*0074*/ 	.byte	0x00, 0xf0, 0x11, 0x00


	//----- nvinfo : EIATTR_KPARAM_INFO
	.align		4
.L_3180:
        /*0078*/ 	.byte	0x04, 0x17
        /*007a*/ 	.short	(.L_3182 - .L_3181)
.L_3181:
        /*007c*/ 	.word	0x00000000
        /*0080*/ 	.short	0x0003
        /*0082*/ 	.short	0x000c
        /*0084*/ 	.byte	0x00, 0xf0, 0x11, 0x00


	//----- nvinfo : EIATTR_KPARAM_INFO
	.align		4
.L_3182:
        /*0088*/ 	.byte	0x04, 0x17
        /*008a*/ 	.short	(.L_3184 - .L_3183)
.L_3183:
        /*008c*/ 	.word	0x00000000
        /*0090*/ 	.short	0x0002
        /*0092*/ 	.short	0x0008
        /*0094*/ 	.byte	0x00, 0xf0, 0x11, 0x00


	//----- nvinfo : EIATTR_KPARAM_INFO
	.align		4
.L_3184:
        /*0098*/ 	.byte	0x04, 0x17
        /*009a*/ 	.short	(.L_3186 - .L_3185)
.L_3185:
        /*009c*/ 	.word	0x00000000
        /*00a0*/ 	.short	0x0001
        /*00a2*/ 	.short	0x0004
        /*00a4*/ 	.byte	0x00, 0xf0, 0x11, 0x00


	//----- nvinfo : EIATTR_KPARAM_INFO
	.align		4
.L_3186:
        /*00a8*/ 	.byte	0x04, 0x17
        /*00aa*/ 	.short	(.L_3188 - .L_3187)
.L_3187:
        /*00ac*/ 	.word	0x00000000
        /*00b0*/ 	.short	0x0000
        /*00b2*/ 	.short	0x0000
        /*00b4*/ 	.byte	0x00, 0xf0, 0x11, 0x00


	//----- nvinfo : EIATTR_SPARSE_MMA_MASK
	.align		4
.L_3188:
        /*00b8*/ 	.byte	0x03, 0x50
        /*00ba*/ 	.short	0x0000


	//----- nvinfo : EIATTR_MAXREG_COUNT
	.align		4
        /*00bc*/ 	.byte	0x03, 0x1b
        /*00be*/ 	.short	0x0040


	//----- nvinfo : EIATTR_NUM_BARRIERS
	.align		4
        /*00c0*/ 	.byte	0x02, 0x4c
        /*00c2*/ 	.byte	0x01
	.zero		1


	//----- nvinfo : EIATTR_EXTERNS
	.align		4
        /*00c4*/ 	.byte	0x04, 0x0f
        /*00c6*/ 	.short	(.L_3190 - .L_3189)


	//   ....[0]....
	.align		4
.L_3189:
        /*00c8*/ 	.word	index@(vprintf)


	//----- nvinfo : EIATTR_MERCURY_ISA_VERSION
	.align		4
.L_3190:
        /*00cc*/ 	.byte	0x03, 0x5f
        /*00ce*/ 	.short	0x0101


	//----- nvinfo : EIATTR_VRC_CTA_INIT_COUNT
	.align		4
        /*00d0*/ 	.byte	0x02, 0x4a
	.zero		1
	.zero		1


	//----- nvinfo : EIATTR_SYSCALL_OFFSETS
	.align		4
        /*00d4*/ 	.byte	0x04, 0x46
        /*00d6*/ 	.short	(.L_3192 - .L_3191)


	//   ....[0]....
.L_3191:
        /*00d8*/ 	.word	0x00000ca0


	//----- nvinfo : EIATTR_EXIT_INSTR_OFFSETS
	.align		4
.L_3192:
        /*00dc*/ 	.byte	0x04, 0x1c
        /*00de*/ 	.short	(.L_3194 - .L_3193)


	//   ....[0]....
.L_3193:
        /*00e0*/ 	.word	0x00000a00


	//   ....[1]....
        /*00e4*/ 	.word	0x00000af0


	//   ....[2]....
        /*00e8*/ 	.word	0x00000cb0


	//----- nvinfo : EIATTR_MAX_THREADS
	.align		4
.L_3194:
        /*00ec*/ 	.byte	0x04, 0x05
        /*00ee*/ 	.short	(.L_3196 - .L_3195)
.L_3195:
        /*00f0*/ 	.word	0x00000400
        /*00f4*/ 	.word	0x00000001
        /*00f8*/ 	.word	0x00000001


	//----- nvinfo : EIATTR_CRS_STACK_SIZE
	.align		4
.L_3196:
        /*00fc*/ 	.byte	0x04, 0x1e
        /*00fe*/ 	.short	(.L_3198 - .L_3197)
.L_3197:
        /*0100*/ 	.word	0x00000000


	//----- nvinfo : EIATTR_CBANK_PARAM_SIZE
	.align		4
.L_3198:
        /*0104*/ 	.byte	0x03, 0x19
        /*0106*/ 	.short	0x0040


	//----- nvinfo : EIATTR_PARAM_CBANK
	.align		4
        /*0108*/ 	.byte	0x04, 0x0a
        /*010a*/ 	.short	(.L_3200 - .L_3199)
	.align		4
.L_3199:
        /*010c*/ 	.word	index@(.nv.constant0._Z38userbuffers_fp16_sum_inplace_gpu_mc_agILi32EEviiiiiiiPPviP5uint4m)
        /*0110*/ 	.short	0x0380
        /*0112*/ 	.short	0x0040


	//----- nvinfo : EIATTR_SW_WAR
	.align		4
.L_3200:
        /*0114*/ 	.byte	0x04, 0x36
        /*0116*/ 	.short	(.L_3202 - .L_3201)
.L_3201:
        /*0118*/ 	.word	0x00000008
.L_3202:


//--------------------- .nv.info._Z38userbuffers_fp16_sum_inplace_gpu_mc_agILi16EEviiiiiiiPPviP5uint4m --------------------------
	.section	.nv.info._Z38userbuffers_fp16_sum_inplace_gpu_mc_agILi16EEviiiiiiiPPviP5uint4m,"",@"SHT_CUDA_INFO"
	.sectionflags	@""
	.align	4


	//----- nvinfo : EIATTR_CUDA_API_VERSION
	.align		4
        /*0000*/ 	.byte	0x04, 0x37
        /*0002*/ 	.short	(.L_3204 - .L_3203)
.L_3203:
        /*0004*/ 	.word	0x00000082


	//----- nvinfo : EIATTR_KPARAM_INFO
	.align		4
.L_3204:
        /*0008*/ 	.byte	0x04, 0x17
        /*000a*/ 	.short	(.L_3206 - .L_3205)
.L_3205:
        /*000c*/ 	.word	0x00000000
        /*0010*/ 	.short	0x000a
        /*0012*/ 	.short	0x0038
        /*0014*/ 	.byte	0x00, 0xf0, 0x21, 0x00


	//----- nvinfo : EIATTR_KPARAM_INFO
	.align		4
.L_3206:
        /*0018*/ 	.byte	0x04, 0x17
        /*001a*/ 	.short	(.L_3208 - .L_3207)
.L_3207:
        /*001c*/ 	.word	0x00000000
        /*0020*/ 	.short	0x0009
        /*0022*/ 	.short	0x0030
        /*0024*/ 	.byte	0x00, 0xf5, 0x21, 0x00


	//----- nvinfo : EIATTR_KPARAM_INFO
	.align		4
.L_3208:
        /*0028*/ 	.byte	0x04, 0x17
        /*002a*/ 	.short	(.L_3210 - .L_3209)
.L_3209:
        /*002c*/ 	.word	0x00000000
        /*0030*/ 	.short	0x0008
        /*0032*/ 	.short	0x0028
        /*0034*/ 	.byte	0x00, 0xf0, 0x11, 0x00


	//----- nvinfo : EIATTR_KPARAM_INFO
	.align		4
.L_3210:
        /*0038*/ 	.byte	0x04, 0x17
        /*003a*/ 	.short	(.L_3212 - .L_3211)
.L_3211:
        /*003c*/ 	.word	0x00000000
        /*0040*/ 	.short	0x0007
        /*0042*/ 	.short	0x0020
        /*0044*/ 	.byte	0x00, 0xf5, 0x21, 0x00


	//----- nvinfo : EIATTR_KPARAM_INFO
	.align		4
.L_3212:
        /*0048*/ 	.byte	0x04, 0x17
        /*004a*/ 	.short	(.L_3214 - .L_3213)
.L_3213:
        /*004c*/ 	.word	0x00000000
        /*0050*/ 	.short	0x0006
        /*0052*/ 	.short	0x0018
        /*0054*/ 	.byte	0x00, 0xf0, 0x11, 0x00


	//----- nvinfo : EIATTR_KPARAM_INFO
	.align		4
.L_3214:
        /*0058*/ 	.byte	0x04, 0x17
        /*005a*/ 	.short	(.L_3216 - .L_3215)
.L_3215:
        /*005c*/ 	.word	0x00000000
        /*0060*/ 	.short	0x0005
        /*0062*/ 	.short	0x0014
        /*0064*/ 	.byte	0x00, 0xf0, 0x11, 0x00


	//----- nvinfo : EIATTR_KPARAM_INFO
	.align		4
.L_3216:
        /*0068*/ 	.byte	0x04, 0x17
        /*006a*/ 	.short	(.L_3218 - .L_3217)
.L_3217:
        /*006c*/ 	.word	0x00000000
        /*0070*/ 	.short	0x0004
        /*0072*/ 	.short	0x0010
        /*0074*/ 	.byte	0x00, 0xf0, 0x11, 0x00


	//----- nvinfo : EIATTR_KPARAM_INFO
	.align		4
.L_3218:
        /*0078*/ 	.byte	0x04, 0x17
        /*007a*/ 	.short	(.L_3220 - .L_3219)
.L_3219:
        /*007c*/ 	.word	0x00000000
        /*0080*/ 	.short	0x0003
        /*0082*/ 	.short	0x000c
        /*0084*/ 	.byte	0x00, 0xf0, 0x11, 0x00


	//----- nvinfo : EIATTR_KPARAM_INFO
	.align		4
.L_3220:
        /*0088*/ 	.byte	0x04, 0x17
        /*008a*/ 	.short	(.L_3222 - .L_3221)
.L_3221:
        /*008c*/ 	.word	0x00000000
        /*0090*/ 	.short	0x0002
        /*0092*/ 	.short	0x0008
        /*0094*/ 	.byte	0x00, 0xf0, 0x11, 0x00


	//----- nvinfo : EIATTR_KPARAM_INFO
	.align		4
.L_3222:
        /*0098*/ 	.byte	0x04, 0x17
        /*009a*/ 	.short	(.L_3224 - .L_3223)
.L_3223:
        /*009c*/ 	.word	0x00000000
        /*00a0*/ 	.short	0x0001
        /*00a2*/ 	.short	0x0004
        /*00a4*/ 	.byte	0x00, 0xf0, 0x11, 0x00


	//----- nvinfo : EIATTR_KPARAM_INFO
	.align		4
.L_3224:
        /*00a8*/ 	.byte	0x04, 0x17
        /*00aa*/ 	.short	(.L_3226 - .L_3225)
.L_3225:
        /*00ac*/ 	.word	0x00000000
        /*00b0*/ 	.short	0x0000
        /*00b2*/ 	.short	0x0000
        /*00b4*/ 	.byte	0x00, 0xf0, 0x11, 0x00


	//----- nvinfo : EIATTR_SPARSE_MMA_MASK
	.align		4
.L_3226:
        /*00b8*/ 	.byte	0x03, 0x50
        /*00ba*/ 	.short	0x0000


	//----- nvinfo : EIATTR_MAXREG_COUNT
	.align		4
        /*00bc*/ 	.byte	0x03, 0x1b
        /*00be*/ 	.short	0x0040


	//----- nvinfo : EIATTR_NUM_BARRIERS
	.align		4
        /*00c0*/ 	.byte	0x02, 0x4c
        /*00c2*/ 	.byte	0x01
	.zero		1


	//----- nvinfo : EIATTR_EXTERNS
	.align		4
        /*00c4*/ 	.byte	0x04, 0x0f
        /*00c6*/ 	.short	(.L_3228 - .L_3227)


	//   ....[0]....
	.align		4
.L_3227:
        /*00c8*/ 	.word	index@(vprintf)


	//----- nvinfo : EIATTR_MERCURY_ISA_VERSION
	.align		4
.L_3228:
        /*00cc*/ 	.byte	0x03, 0x5f
        /*00ce*/ 	.short	0x0101


	//----- nvinfo : EIATTR_VRC_CTA_INIT_COUNT
	.align		4
        /*00d0*/ 	.byte	0x02, 0x4a
	.zero		1
	.zero		1


	//----- nvinfo : EIATTR_SYSCALL_OFFSETS
	.align		4
        /*00d4*/ 	.byte	0x04, 0x46
        /*00d6*/ 	.short	(.L_3230 - .L_3229)


	//   ....[0]....
.L_3229:
        /*00d8*/ 	.word	0x00000ca0


	//----- nvinfo : EIATTR_EXIT_INSTR_OFFSETS
	.align		4
.L_3230:
        /*00dc*/ 	.byte	0x04, 0x1c
        /*00de*/ 	.short	(.L_3232 - .L_3231)


	//   ....[0]....
.L_3231:
        /*00e0*/ 	.word	0x00000a00


	//   ....[1]....
        /*00e4*/ 	.word	0x00000af0


	//   ....[2]....
        /*00e8*/ 	.word	0x00000cb0


	//----- nvinfo : EIATTR_MAX_THREADS
	.align		4
.L_3232:
        /*00ec*/ 	.byte	0x04, 0x05
        /*00ee*/ 	.short	(.L_3234 - .L_3233)
.L_3233:
        /*00f0*/ 	.word	0x00000400
        /*00f4*/ 	.word	0x00000001
        /*00f8*/ 	.word	0x00000001


	//----- nvinfo : EIATTR_CRS_STACK_SIZE
	.align		4
.L_3234:
        /*00fc*/ 	.byte	0x04, 0x1e
        /*00fe*/ 	.short	(.L_3236 - .L_3235)
.L_3235:
        /*0100*/ 	.word	0x00000000


	//----- nvinfo : EIATTR_CBANK_PARAM_SIZE
	.align		4
.L_3236:
        /*0104*/ 	.byte	0x03, 0x19
        /*0106*/ 	.short	0x0040


	//----- nvinfo : EIATTR_PARAM_CBANK
	.align		4
        /*0108*/ 	.byte	0x04, 0x0a
        /*010a*/ 	.short	(.L_3238 - .L_3237)
	.align		4
.L_3237:
        /*010c*/ 	.word	index@(.nv.constant0._Z38userbuffers_fp16_sum_inplace_gpu_mc_agILi16EEviiiiiiiPPviP5uint4m)
        /*0110*/ 	.short	0x0380
        /*0112*/ 	.short	0x0040


	//----- nvinfo : EIATTR_SW_WAR
	.align		4
.L_3238:
        /*0114*/ 	.byte	0x04, 0x36
        /*0116*/ 	.short	(.L_3240 - .L_3239)
.L_3239:
        /*0118*/ 	.word	0x00000008
.L_3240:


//--------------------- .nv.info._Z38userbuffers_fp16_sum_inplace_gpu_mc_agILi8EEviiiiiiiPPviP5uint4m --------------------------
	.section	.nv.info._Z38userbuffers_fp16_sum_inplace_gpu_mc_agILi8EEviiiiiiiPPviP5uint4m,"",@"SHT_CUDA_INFO"
	.sectionflags	@""
	.align	4


	//----- nvinfo : EIATTR_CUDA_API_VERSION
	.align		4
        /*0000*/ 	.byte	0x04, 0x37
        /*0002*/ 	.short	(.L_3242 - .L_3241)
.L_3241:
        /*0004*/ 	.word	0x00000082


	//----- nvinfo : EIATTR_KPARAM_INFO
	.align		4
.L_3242:
        /*0008*/ 	.byte	0x04, 0x17
        /*000a*/ 	.short	(.L_3244 - .L_3243)
.L_3243:
        /*000c*/ 	.word	0x00000000
        /*0010*/ 	.short	0x000a
        /*0012*/ 	.short	0x0038
        /*0014*/ 	.byte	0x00, 0xf0, 0x21, 0x00


	//----- nvinfo : EIATTR_KPARAM_INFO
	.align		4
.L_3244:
        /*0018*/ 	.byte	0x04, 0x17
        /*001a*/ 	.short	(.L_3246 - .L_3245)
.L_3245:
        /*001c*/ 	.word	0x00000000
        /*0020*/ 	.short	0x0009
        /*0022*/ 	.short	0x0030
        /*0024*/ 	.byte	0x00, 0xf5, 0x21, 0x00


	//----- nvinfo : EIATTR_KPARAM_INFO
	.align		4
.L_3246:
        /*0028*/ 	.byte	0x04, 0x17
        /*002a*/ 	.short	(.L_3248 - .L_3247)
.L_3247:
        /*002c*/ 	.word	0x00000000
        /*0030*/ 	.short	0x0008
        /*0032*/ 	.short	0x0028
        /*0034*/ 	.byte	0x00, 0xf0, 0x11, 0x00


	//----- nvinfo : EIATTR_KPARAM_INFO
	.align		4
.L_3248:
        /*0038*/ 	.byte	0x04, 0x17
        /*003a*/ 	.short	(.L_3250 - .L_3249)
.L_3249:
        /*003c*/ 	.word	0x00000000
        /*0040*/ 	.short	0x0007
        /*0042*/ 	.short	0x0020
        /*0044*/ 	.byte	0x00, 0xf5, 0x21, 0x00


	//----- nvinfo : EIATTR_KPARAM_INFO
	.align		4
.L_3250:
        /*0048*/ 	.byte	0x04, 0x17
        /*004a*/ 	.short	(.L_3252 - .L_3251)
.L_3251:
        /*004c*/ 	.word	0x00000000
        /*0050*/ 	.short	0x0006
        /*0052*/ 	.short	0x0018
        /*0054*/ 	.byte	0x00, 0xf0, 0x11, 0x00


	//----- nvinfo : EIATTR_KPARAM_INFO
	.align		4
.L_3252:
        /*0058*/ 	.byte	0x04, 0x17
        /*005a*/ 	.short	(.L_3254 - .L_3253)
.L_3253:
        /*005c*/ 	.word	0x00000000
        /*0060*/ 	.short	0x0005
        /*0062*/ 	.short	0x0014
        /*0064*/ 	.byte	0x00, 0xf0, 0x11, 0x00


	//----- nvinfo : EIATTR_KPARAM_INFO
	.align		4
.L_3254:
        /*0068*/ 	.byte	0x04, 0x17
        /*006a*/ 	.short	(.L_3256 - .L_3255)
.L_3255:
        /*006c*/ 	.word	0x00000000
        /*0070*/ 	.short	0x0004
        /*0072*/ 	.short	0x0010
        /*0074*/ 	.byte	0x00, 0xf0, 0x11, 0x00


	//----- nvinfo : EIATTR_KPARAM_INFO
	.align		4
.L_3256:
        /*0078*/ 	.byte	0x04, 0x17
        /*007a*/ 	.short	(.L_3258 - .L_3257)
.L_3257:
        /*007c*/ 	.word	0x00000000
        /*0080*/ 	.short	0x0003
        /*0082*/ 	.short	0x000c
        /*0084*/ 	.byte	0x00, 0xf0, 0x11, 0x00


	//----- nvinfo : EIATTR_KPARAM_INFO
	.align		4
.L_3258:
        /*0088*/ 	.byte	0x04, 0x17
        /*008a*/ 	.short	(.L_3260 - .L_3259)
.L_3259:
        /*008c*/ 	.word	0x00000000
        /*0090*/ 	.short	0x0002
        /*0092*/ 	.short	0x0008
        /*0094*/ 	.byte	0x00, 0xf0, 0x11, 0x00


	//----- nvinfo : EIATTR_KPARAM_INFO
	.align		4
.L_3260:
        /*0098*/ 	.byte	0x04, 0x17
        /*009a*/ 	.short	(.L_3262 - .L_3261)
.L_3261:
        /*009c*/ 	.word	0x00000000
        /*00a0*/ 	.short	0x0001
        /*00a2*/ 	.short	0x0004
        /*00a4*/ 	.byte	0x00, 0xf0, 0x11, 0x00


	//----- nvinfo : EIATTR_KPARAM_INFO
	.align		4
.L_3262:
        /*00a8*/ 	.byte	0x04, 0x17
        /*00aa*/ 	.short	(.L_3264 - .L_3263)
.L_3263:
        /*00ac*/ 	.word	0x00000000
        /*00b0*/ 	.short	0x0000
        /*00b2*/ 	.short	0x0000
        /*00b4*/ 	.byte	0x00, 0xf0, 0x11, 0x00


	//----- nvinfo : EIATTR_SPARSE_MMA_MASK
	.align		4
.L_3264:
        /*00b8*/ 	.byte	0x03, 0x50
        /*00ba*/ 	.short	0x0000


	//----- nvinfo : EIATTR_MAXREG_COUNT
	.align		4
        /*00bc*/ 	.byte	0x03, 0x1b
        /*00be*/ 	.short	0x0040


	//----- nvinfo : EIATTR_NUM_BARRIERS
	.align		4
        /*00c0*/ 	.byte	0x02, 0x4c
        /*00c2*/ 	.byte	0x01
	.zero		1


	//----- nvinfo : EIATTR_EXTERNS
	.align		4
        /*00c4*/ 	.byte	0x04, 0x0f
        /*00c6*/ 	.short	(.L_3266 - .L_3265)


	//   ....[0]....
	.align		4
.L_3265:
        /*00c8*/ 	.word	index@(vprintf)


	//----- nvinfo : EIATTR_MERCURY_ISA_VERSION
	.align		4
.L_3266:
        /*00cc*/ 	.byte	0x03, 0x5f
        /*00ce*/ 	.short	0x0101


	//----- nvinfo : EIATTR_VRC_CTA_INIT_COUNT
	.align		4
        /*00d0*/ 	.byte	0x02, 0x4a
	.zero		1
	.zero		1


	//----- nvinfo : EIATTR_SYSCALL_OFFSETS
	.align		4
        /*00d4*/ 	.byte	0x04, 0x46
        /*00d6*/ 	.short	(.L_3268 - .L_3267)


	//   ....[0]....
.L_3267:
        /*00d8*/ 	.word	0x00000ca0


	//----- nvinfo : EIATTR_EXIT_INSTR_OFFSETS
	.align		4
.L_3268:
        /*00dc*/ 	.byte	0x04, 0x1c
        /*00de*/ 	.short	(.L_3270 - .L_3269)


	//   ....[0]....
.L_3269:
        /*00e0*/ 	.word	0x00000a00


	//   ....[1]....
        /*00e4*/ 	.word	0x00000af0


	//   ....[2]....
        /*00e8*/ 	.word	0x00000cb0


	//----- nvinfo : EIATTR_MAX_THREADS
	.align		4
.L_3270:
        /*00ec*/ 	.byte	0x04, 0x05
        /*00ee*/ 	.short	(.L_3272 - .L_3271)
.L_3271:
        /*00f0*/ 	.word	0x00000400
        /*00f4*/ 	.word	0x00000001
        /*00f8*/ 	.word	0x00000001


	//----- nvinfo : EIATTR_CRS_STACK_SIZE
	.align		4
.L_3272:
        /*00fc*/ 	.byte	0x04, 0x1e
        /*00fe*/ 	.short	(.L_3274 - .L_3273)
.L_3273:
        /*0100*/ 	.word	0x00000000


	//----- nvinfo : EIATTR_CBANK_PARAM_SIZE
	.align		4
.L_3274:
        /*0104*/ 	.byte	0x03, 0x19
        /*0106*/ 	.short	0x0040


	//----- nvinfo : EIATTR_PARAM_CBANK
	.align		4
        /*0108*/ 	.byte	0x04, 0x0a
        /*010a*/ 	.short	(.L_3276 - .L_3275)
	.align		4
.L_3275:
        /*010c*/ 	.word	index@(.nv.constant0._Z38userbuffers_fp16_sum_inplace_gpu_mc_agILi8EEviiiiiiiPPviP5uint4m)
        /*0110*/ 	.short	0x0380
        /*0112*/ 	.short	0x0040


	//----- nvinfo : EIATTR_SW_WAR
	.align		4
.L_3276:
        /*0114*/ 	.byte	0x04, 0x36
        /*0116*/ 	.short	(.L_3278 - .L_3277)
.L_3277:
        /*0118*/ 	.word	0x00000008
.L_3278:


//--------------------- .nv.info._Z38userbuffers_fp16_sum_inplace_gpu_mc_agILi4EEviiiiiiiPPviP5uint4m --------------------------
	.section	.nv.info._Z38userbuffers_fp16_sum_inplace_gpu_mc_agILi4EEviiiiiiiPPviP5uint4m,"",@"SHT_CUDA_INFO"
	.sectionflags	@""
	.align	4


	//----- nvinfo : EIATTR_CUDA_API_VERSION
	.align		4
        /*0000*/ 	.byte	0x04, 0x37
        /*0002*/ 	.short	(.L_3280 - .L_3279)
.L_3279:
        /*0004*/ 	.word	0x00000082


	//----- nvinfo : EIATTR_KPARAM_INFO
	.align		4
.L_3280:
        /*0008*/ 	.byte	0x04, 0x17
        /*000a*/ 	.short	(.L_3282 - .L_3281)
.L_3281:
        /*000c*/ 	.word	0x00000000
        /*0010*/ 	.short	0x000a
        /*0012*/ 	.short	0x0038
        /*0014*/ 	.byte	0x00, 0xf0, 0x21, 0x00


	//----- nvinfo : EIATTR_KPARAM_INFO
	.align		4
.L_3282:
        /*0018*/ 	.byte	0x04, 0x17
        /*001a*/ 	.short	(.L_3284 - .L_3283)
.L_3283:
        /*001c*/ 	.word	0x00000000
        /*0020*/ 	.short	0x0009
        /*0022*/ 	.short	0x0030
        /*0024*/ 	.byte	0x00, 0xf5, 0x21, 0x00


	//----- nvinfo : EIATTR_KPARAM_INFO
	.align		4
.L_3284:
        /*0028*/ 	.byte	0x04, 0x17
        /*002a*/ 	.short	(.L_3286 - .L_3285)
.L_3285:
        /*002c*/ 	.word	0x00000000
        /*0030*/ 	.short	0x0008
        /*0032*/ 	.short	0x0028
        /*0034*/ 	.byte	0x00, 0xf0, 0x11, 0x00


	//----- nvinfo : EIATTR_KPARAM_INFO
	.align		4
.L_3286:
        /*0038*/ 	.byte	0x04, 0x17
        /*003a*/ 	.short	(.L_3288 - .L_3287)
.L_3287:
        /*003c*/ 	.word	0x00000000
        /*0040*/ 	.short	0x0007
        /*0042*/ 	.short	0x0020
        /*0044*/ 	.byte	0x00, 0xf5, 0x21, 0x00


	//----- nvinfo : EIATTR_KPARAM_INFO
	.align		4
.L_3288:
        /*0048*/ 	.byte	0x04, 0x17
        /*004a*/ 	.short	(.L_3290 - .L_3289)
.L_3289:
        /*004c*/ 	.word	0x00000000
        /*0050*/ 	.short	0x0006
        /*0052*/ 	.short	0x0018
        /*0054*/ 	.byte	0x00, 0xf0, 0x11, 0x00


	//----- nvinfo : EIATTR_KPARAM_INFO
	.align		4
.L_3290:
        /*0058*/ 	.byte	0x04, 0x17
        /*005a*/ 	.short	(.L_3292 - .L_3291)
.L_3291:
        /*005c*/ 	.word	0x00000000
        /*0060*/ 	.short	0x0005
        /*0062*/ 	.short	0x0014
        /*0064*/ 	.byte	0x00, 0xf0, 0x11, 0x00


	//----- nvinfo : EIATTR_KPARAM_INFO
	.align		4
.L_3292:
        /*0068*/ 	.byte	0x04, 0x17
        /*006a*/ 	.short	(.L_3294 - .L_3293)
.L_3293:
        /*006c*/ 	.word	0x00000000
        /*0070*/ 	.short	0x0004
        /*0072*/ 	.short	0x0010
        /*0074*/ 	.byte	0x00, 0xf0, 0x11, 0x00


	//----- nvinfo : EIATTR_KPARAM_INFO
	.align		4
.L_3294:
        /*0078*/ 	.byte	0x04, 0x17
        /*007a*/ 	.short	(.L_3296 - .L_3295)
.L_3295:
        /*007c*/ 	.word	0x00000000
        /*0080*/ 	.short	0x0003
        /*0082*/ 	.short	0x000c
        /*0084*/ 	.byte	0x00, 0xf0, 0x11, 0x00


	//----- nvinfo : EIATTR_KPARAM_INFO
	.align		4
.L_3296:
        /*0088*/ 	.byte	0x04, 0x17
        /*008a*/ 	.short	(.L_3298 - .L_3297)
.L_3297:
        /*008c*/ 	.word	0x00000000
        /*0090*/ 	.short	0x0002
        /*0092*/ 	.short	0x0008
        /*0094*/ 	.byte	0x00, 0xf0, 0x11, 0x00


	//----- nvinfo : EIATTR_KPARAM_INFO
	.align		4
.L_3298:
        /*0098*/ 	.byte	0x04, 0x17
        /*009a*/ 	.short	(.L_3300 - .L_3299)
.L_3299:
        /*009c*/ 	.word	0x00000000
        /*00a0*/ 	.short	0x0001
        /*00a2*/ 	.short	0x0004
        /*00a4*/ 	.byte	0x00, 0xf0, 0x11, 0x00


	//----- nvinfo : EIATTR_KPARAM_INFO
	.align		4
.L_3300:
        /*00a8*/ 	.byte	0x04, 0x17
        /*00aa*/ 	.short	(.L_3302 - .L_3301)
.L_3301:
        /*00ac*/ 	.word	0x00000000
        /*00b0*/ 	.short	0x0000
        /*00b2*/ 	.short	0x0000
        /*00b4*/ 	.byte	0x00, 0xf0, 0x11, 0x00


	//----- nvinfo : EIATTR_SPARSE_MMA_MASK
	.align		4
.L_3302:
        /*00b8*/ 	.byte	0x03, 0x50
        /*00ba*/ 	.short	0x0000


	//----- nvinfo : EIATTR_MAXREG_COUNT
	.align		4
        /*00bc*/ 	.byte	0x03, 0x1b
        /*00be*/ 	.short	0x0040


	//----- nvinfo : EIATTR_NUM_BARRIERS
	.align		4
        /*00c0*/ 	.byte	0x02, 0x4c
        /*00c2*/ 	.byte	0x01
	.zero		1


	//----- nvinfo : EIATTR_EXTERNS
	.align		4
        /*00c4*/ 	.byte	0x04, 0x0f
        /*00c6*/ 	.short	(.L_3304 - .L_3303)


	//   ....[0]....
	.align		4
.L_3303:
        /*00c8*/ 	.word	index@(vprintf)


	//----- nvinfo : EIATTR_MERCURY_ISA_VERSION
	.align		4
.L_3304:
        /*00cc*/ 	.byte	0x03, 0x5f
        /*00ce*/ 	.short	0x0101


	//----- nvinfo : EIATTR_VRC_CTA_INIT_COUNT
	.align		4
        /*00d0*/ 	.byte	0x02, 0x4a
	.zero		1
	.zero		1


	//----- nvinfo : EIATTR_SYSCALL_OFFSETS
	.align		4
        /*00d4*/ 	.byte	0x04, 0x46
        /*00d6*/ 	.short	(.L_3306 - .L_3305)


	//   ....[0]....
.L_3305:
        /*00d8*/ 	.word	0x00000ca0


	//----- nvinfo : EIATTR_EXIT_INSTR_OFFSETS
	.align		4
.L_3306:
        /*00dc*/ 	.byte	0x04, 0x1c
        /*00de*/ 	.short	(.L_3308 - .L_3307)


	//   ....[0]....
.L_3307:
        /*00e0*/ 	.word	0x00000a00


	//   ....[1]....
        /*00e4*/ 	.word	0x00000af0


	//   ....[2]....
        /*00e8*/ 	.word	0x00000cb0


	//----- nvinfo : EIATTR_MAX_THREADS
	.align		4
.L_3308:
        /*00ec*/ 	.byte	0x04, 0x05
        /*00ee*/ 	.short	(.L_3310 - .L_3309)
.L_3309:
        /*00f0*/ 	.word	0x00000400
        /*00f4*/ 	.word	0x00000001
        /*00f8*/ 	.word	0x00000001


	//----- nvinfo : EIATTR_CRS_STACK_SIZE
	.align		4
.L_3310:
        /*00fc*/ 	.byte	0x04, 0x1e
        /*00fe*/ 	.short	(.L_3312 - .L_3311)
.L_3311:
        /*0100*/ 	.word	0x00000000


	//----- nvinfo : EIATTR_CBANK_PARAM_SIZE
	.align		4
.L_3312:
        /*0104*/ 	.byte	0x03, 0x19
        /*0106*/ 	.short	0x0040


	//----- nvinfo : EIATTR_PARAM_CBANK
	.align		4
        /*0108*/ 	.byte	0x04, 0x0a
        /*010a*/ 	.short	(.L_3314 - .L_3313)
	.align		4
.L_3313:
        /*010c*/ 	.word	index@(.nv.constant0._Z38userbuffers_fp16_sum_inplace_gpu_mc_agILi4EEviiiiiiiPPviP5uint4m)
        /*0110*/ 	.short	0x0380
        /*0112*/ 	.short	0x0040


	//----- nvinfo : EIATTR_SW_WAR
	.align		4
.L_3314:
        /*0114*/ 	.byte	0x04, 0x36
        /*0116*/ 	.short	(.L_3316 - .L_3315)
.L_3315:
        /*0118*/ 	.word	0x00000008
.L_3316:


//--------------------- .nv.info._Z38userbuffers_fp16_sum_inplace_gpu_mc_agILi2EEviiiiiiiPPviP5uint4m --------------------------
	.section	.nv.info._Z38userbuffers_fp16_sum_inplace_gpu_mc_agILi2EEviiiiiiiPPviP5uint4m,"",@"SHT_CUDA_INFO"
	.sectionflags	@""
	.align	4


	//----- nvinfo : EIATTR_CUDA_API_VERSION
	.align		4
        /*0000*/ 	.byte	0x04, 0x37
        /*0002*/ 	.short	(.L_3318 - .L_3317)
.L_3317:
        /*0004*/ 	.word	0x00000082


	//----- nvinfo : EIATTR_KPARAM_INFO
	.align		4
.L_3318:
        /*0008*/ 	.byte	0x04, 0x17
        /*000a*/ 	.short	(.L_3320 - .L_3319)
.L_3319:
        /*000c*/ 	.word	0x00000000
        /*0010*/ 	.short	0x000a
        /*0012*/ 	.short	0x0038
        /*0014*/ 	.byte	0x00, 0xf0, 0x21, 0x00


	//----- nvinfo : EIATTR_KPARAM_INFO
	.align		4
.L_3320:
        /*0018*/ 	.byte	0x04, 0x17
        /*001a*/ 	.short	(.L_3322 - .L_3321)
.L_3321:
        /*001c*/ 	.word	0x00000000
        /*0020*/ 	.short	0x0009
        /*0022*/ 	.short	0x0030
        /*0024*/ 	.byte	0x00, 0xf5, 0x21, 0x00


	//----- nvinfo : EIATTR_KPARAM_INFO
	.align		4
.L_3322:
        /*0028*/ 	.byte	0x04, 0x17
        /*002a*/ 	.short	(.L_3324 - .L_3323)
.L_3323:
        /*002c*/ 	.word	0x00000000
        /*0030*/ 	.short	0x0008
        /*0032*/ 	.short	0x0028
        /*0034*/ 	.byte	0x00, 0xf0, 0x11, 0x00


	//----- nvinfo : EIATTR_KPARAM_INFO
	.align		4
.L_3324:
        /*0038*/ 	.byte	0x04, 0x17
        /*003a*/ 	.short	(.L_3326 - .L_3325)
.L_3325:
        /*003c*/ 	.word	0x00000000
        /*0040*/ 	.short	0x0007
        /*0042*/ 	.short	0x0020
        /*0044*/ 	.byte	0x00, 0xf5, 0x21, 0x00


	//----- nvinfo : EIATTR_KPARAM_INFO
	.align		4
.L_3326:
        /*0048*/ 	.byte	0x04, 0x17
        /*004a*/ 	.short	(.L_3328 - .L_3327)
.L_3327:
        /*004c*/ 	.word	0x00000000
        /*0050*/ 	.short	0x0006
        /*0052*/ 	.short	0x0018
        /*0054*/ 	.byte	0x00, 0xf0, 0x11, 0x00


	//----- nvinfo : EIATTR_KPARAM_INFO
	.align		4
.L_3328:
        /*0058*/ 	.byte	0x04, 0x17
        /*005a*/ 	.short	(.L_3330 - .L_3329)
.L_3329:
        /*005c*/ 	.word	0x00000000
        /*0060*/ 	.short	0x0005
        /*0062*/ 	.short	0x0014
        /*0064*/ 	.byte	0x00, 0xf0, 0x11, 0x00


	//----- nvinfo : EIATTR_KPARAM_INFO
	.align		4
.L_3330:
        /*0068*/ 	.byte	0x04, 0x17
        /*006a*/ 	.short	(.L_3332 - .L_3331)
.L_3331:
        /*006c*/ 	.word	0x00000000
        /*0070*/ 	.short	0x0004
        /*0072*/ 	.short	0x0010
        /*0074*/ 	.byte	0x00, 0xf0, 0x11, 0x00


	//----- nvinfo : EIATTR_KPARAM_INFO
	.align		4
.L_3332:
        /*0078*/ 	.byte	0x04, 0x17
        /*007a*/ 	.short	(.L_3334 - .L_3333)
.L_3333:
        /*007c*/ 	.word	0x00000000
        /*0080*/ 	.short	0x0003
        /*0082*/ 	.short	0x000c
        /*0084*/ 	.byte	0x00, 0xf0, 0x11, 0x00


	//----- nvinfo : EIATTR_KPARAM_INFO
	.align		4
.L_3334:
        /*0088*/ 	.byte	0x04, 0x17
        /*008a*/ 	.short	(.L_3336 - .L_3335)
.L_3335:
        /*008c*/ 	.word	0x00000000
        /*0090*/ 	.short	0x0002
        /*0092*/ 	.short	0x0008
        /*0094*/ 	.byte	0x00, 0xf0, 0x11, 0x00


	//----- nvinfo : EIATTR_KPARAM_INFO
	.align		4
.L_3336:
        /*0098*/ 	.byte	0x04, 0x17
        /*009a*/ 	.short	(.L_3338 - .L_3337)
.L_3337:
        /*009c*/ 	.word	0x00000000
        /*00a0*/ 	.short	0x0001
        /*00a2*/ 	.short	0x0004
        /*00a4*/ 	.byte	0x00, 0xf0, 0x11, 0x00


	//----- nvinfo : EIATTR_KPARAM_INFO
	.align		4
.L_3338:
        /*00a8*/ 	.byte	0x04, 0x17
        /*00aa*/ 	.short	(.L_3340 - .L_3339)
.L_3339:
        /*00ac*/ 	.word	0x00000000
        /*00b0*/ 	.short	0x0000
        /*00b2*/ 	.short	0x0000
        /*00b4*/ 	.byte	0x00, 0xf0, 0x11, 0x00


	//----- nvinfo : EIATTR_SPARSE_MMA_MASK
	.align		4
.L_3340:
        /*00b8*/ 	.byte	0x03, 0x50
        /*00ba*/ 	.short	0x0000


	//----- nvinfo : EIATTR_MAXREG_COUNT
	.align		4
        /*00bc*/ 	.byte	0x03, 0x1b
        /*00be*/ 	.short	0x0040


	//----- nvinfo : EIATTR_NUM_BARRIERS
	.align		4
        /*00c0*/ 	.byte	0x02, 0x4c
        /*00c2*/ 	.byte	0x01
	.zero		1


	//----- nvinfo : EIATTR_EXTERNS
	.align		4
        /*00c4*/ 	.byte	0x04, 0x0f
        /*00c6*/ 	.short	(.L_3342 - .L_3341)


	//   ....[0]....
	.align		4
.L_3341:
        /*00c8*/ 	.word	index@(vprintf)


	//----- nvinfo : EIATTR_MERCURY_ISA_VERSION
	.align		4
.L_3342:
        /*00cc*/ 	.byte	0x03, 0x5f
        /*00ce*/ 	.short	0x0101


	//----- nvinfo : EIATTR_VRC_CTA_INIT_COUNT
	.align		4
        /*00d0*/ 	.byte	0x02, 0x4a
	.zero		1
	.zero		1


	//----- nvinfo : EIATTR_SYSCALL_OFFSETS
	.align		4
        /*00d4*/ 	.byte	0x04, 0x46
        /*00d6*/ 	.short	(.L_3344 - .L_3343)


	//   ....[0]....
.L_3343:
        /*00d8*/ 	.word	0x00000ca0


	//----- nvinfo : EIATTR_EXIT_INSTR_OFFSETS
	.align		4
.L_3344:
        /*00dc*/ 	.byte	0x04, 0x1c
        /*00de*/ 	.short	(.L_3346 - .L_3345)


	//   ....[0]....
.L_3345:
        /*00e0*/ 	.word	0x00000a00


	//   ....[1]....
        /*00e4*/ 	.word	0x00000af0


	//   ....[2]....
        /*00e8*/ 	.word	0x00000cb0


	//----- nvinfo : EIATTR_MAX_THREADS
	.align		4
.L_3346:
        /*00ec*/ 	.byte	0x04, 0x05
        /*00ee*/ 	.short	(.L_3348 - .L_3347)
.L_3347:
        /*00f0*/ 	.word	0x00000400
        /*00f4*/ 	.word	0x00000001
        /*00f8*/ 	.word	0x00000001


	//----- nvinfo : EIATTR_CRS_STACK_SIZE
	.align		4
.L_3348:
        /*00fc*/ 	.byte	0x04, 0x1e
        /*00fe*/ 	.short	(.L_3350 - .L_3349)
.L_3349:
        /*0100*/ 	.word	0x00000000


	//----- nvinfo : EIATTR_CBANK_PARAM_SIZE
	.align		4
.L_3350:
        /*0104*/ 	.byte	0x03, 0x19
        /*0106*/ 	.short	0x0040


	//----- nvinfo : EIATTR_PARAM_CBANK
	.align		4
        /*0108*/ 	.byte	0x04, 0x0a
        /*010a*/ 	.short	(.L_3352 - .L_3351)
	.align		4
.L_3351:
        /*010c*/ 	.word	index@(.nv.constant0._Z38userbuffers_fp16_sum_inplace_gpu_mc_agILi2EEviiiiiiiPPviP5uint4m)
        /*0110*/ 	.short	0x0380
        /*0112*/ 	.short	0x0040


	//----- nvinfo : EIATTR_SW_WAR
	.align		4
.L_3352:
        /*0114*/ 	.byte	0x04, 0x36
        /*0116*/ 	.short	(.L_3354 - .L_3353)
.L_3353:
        /*0118*/ 	.word	0x00000008
.L_3354:


//--------------------- .nv.info._Z61userbuffers_fp16_sum_inplace_gpu_rr_rs_oop_stride_multiatomicILi32EEviiiiiiiiiiPPviS0_S0_m --------------------------
	.section	.nv.info._Z61userbuffers_fp16_sum_inplace_gpu_rr_rs_oop_stride_multiatomicILi32EEviiiiiiiiiiPPviS0_S0_m,"",@"SHT_CUDA_INFO"
	.sectionflags	@""
	.align	4


	//----- nvinfo : EIATTR_CUDA_API_VERSION
	.align		4
        /*0000*/ 	.byte	0x04, 0x37
        /*0002*/ 	.short	(.L_3356 - .L_3355)
.L_3355:
        /*0004*/ 	.word	0x00000082


	//----- nvinfo : EIATTR_KPARAM_INFO
	.align		4
.L_3356:
        /*0008*/ 	.byte	0x04, 0x17
        /*000a*/ 	.short	(.L_3358 - .L_3357)
.L_3357:
        /*000c*/ 	.word	0x00000000
        /*0010*/ 	.short	0x000e
        /*0012*/ 	.short	0x0048
        /*0014*/ 	.byte	0x00, 0xf0, 0x21, 0x00


	//----- nvinfo : EIATTR_KPARAM_INFO
	.align		4
.L_3358:
        /*0018*/ 	.byte	0x04, 0x17
        /*001a*/ 	.short	(.L_3360 - .L_3359)
.L_3359:
        /*001c*/ 	.word	0x00000000
        /*0020*/ 	.short	0x000d
        /*0022*/ 	.short	0x0040
        /*0024*/ 	.byte	0x00, 0xf5, 0x21, 0x00


	//----- nvinfo : EIATTR_KPARAM_INFO
	.align		4
.L_3360:
        /*0028*/ 	.byte	0x04, 0x17
        /*002a*/ 	.short	(.L_3362 - .L_3361)
.L_3361:
        /*002c*/ 	.word	0x00000000
        /*0030*/ 	.short	0x000c
        /*0032*/ 	.short	0x0038
        /*0034*/ 	.byte	0x00, 0xf5, 0x21, 0x00


	//----- nvinfo : EIATTR_KPARAM_INFO
	.align		4
.L_3362:
        /*0038*/ 	.byte	0x04, 0x17
        /*003a*/ 	.short	(.L_3364 - .L_3363)
.L_3363:
        /*003c*/ 	.word	0x00000000
        /*0040*/ 	.short	0x000b
        /*0042*/ 	.short	0x0030
        /*0044*/ 	.byte	0x00, 0xf0, 0x11, 0x00


	//----- nvinfo : EIATTR_KPARAM_INFO
	.align		4
.L_3364:
        /*0048*/ 	.byte	0x04, 0x17
        /*004a*/ 	.short	(.L_3366 - .L_3365)
.L_3365:
        /*004c*/ 	.word	0x00000000
        /*0050*/ 	.short	0x000a
        /*0052*/ 	.short	0x0028
        /*0054*/ 	.byte	0x00, 0xf5, 0x21, 0x00


	//----- nvinfo : EIATTR_KPARAM_INFO
	.align		4
.L_3366:
        /*0058*/ 	.byte	0x04, 0x17
        /*005a*/ 	.short	(.L_3368 - .L_3367)
.L_3367:
        /*005c*/ 	.word	0x00000000
        /*0060*/ 	.short	0x0009
        /*0062*/ 	.short	0x0024
        /*0064*/ 	.byte	0x00, 0xf0, 0x11, 0x00


	//----- nvinfo : EIATTR_KPARAM_INFO
	.align		4
.L_3368:
        /*0068*/ 	.byte	0x04, 0x17
        /*006a*/ 	.short	(.L_3370 - .L_3369)
.L_3369:
        /*006c*/ 	.word	0x00000000
        /*0070*/ 	.short	0x0008
        /*0072*/ 	.short	0x0020
        /*0074*/ 	.byte	0x00, 0xf0, 0x11, 0x00


	//----- nvinfo : EIATTR_KPARAM_INFO
	.align		4
.L_3370:
        /*0078*/ 	.byte	0x04, 0x17
        /*007a*/ 	.short	(.L_3372 - .L_3371)
.L_3371:
        /*007c*/ 	.word	0x00000000
        /*0080*/ 	.short	0x0007
        /*0082*/ 	.short	0x001c
        /*0084*/ 	.byte	0x00, 0xf0, 0x11, 0x00


	//----- nvinfo : EIATTR_KPARAM_INFO
	.align		4
.L_3372:
        /*0088*/ 	.byte	0x04, 0x17
        /*008a*/ 	.short	(.L_3374 - .L_3373)
.L_3373:
        /*008c*/ 	.word	0x00000000
        /*0090*/ 	.short	0x0006
        /*0092*/ 	.short	0x0018
        /*0094*/ 	.byte	0x00, 0xf0, 0x11, 0x00


	//----- nvinfo : EIATTR_KPARAM_INFO
	.align		4
.L_3374:
        /*0098*/ 	.byte	0x04, 0x17
        /*009a*/ 	.short	(.L_3376 - .L_3375)
.L_3375:
        /*009c*/ 	.word	0x00000000
        /*00a0*/ 	.short	0x0005
        /*00a2*/ 	.short	0x0014
        /*00a4*/ 	.byte	0x00, 0xf0, 0x11, 0x00


	//----- nvinfo : EIATTR_KPARAM_INFO
	.align		4
.L_3376:
        /*00a8*/ 	.byte	0x04, 0x17
        /*00aa*/ 	.short	(.L_3378 - .L_3377)
.L_3377:
        /*00ac*/ 	.word	0x00000000
        /*00b0*/ 	.short	0x0004
        /*00b2*/ 	.short	0x0010
        /*00b4*/ 	.byte	0x00, 0xf0, 0x11, 0x00


	//----- nvinfo : EIATTR_KPARAM_INFO
	.align		4
.L_3378:
        /*00b8*/ 	.byte	0x04, 0x17
        /*00ba*/ 	.short	(.L_3380 - .L_3379)
.L_3379:
        /*00bc*/ 	.word	0x00000000
        /*00c0*/ 	.short	0x0003
        /*00c2*/ 	.short	0x000c
        /*00c4*/ 	.byte	0x00, 0xf0, 0x11, 0x00


	//----- nvinfo : EIATTR_KPARAM_INFO
	.align		4
.L_3380:
        /*00c8*/ 	.byte	0x04, 0x17
        /*00ca*/ 	.short	(.L_3382 - .L_3381)
.L_3381:
        /*00cc*/ 	.word	0x00000000
        /*00d0*/ 	.short	0x0002
        /*00d2*/ 	.short	0x0008
        /*00d4*/ 	.byte	0x00, 0xf0, 0x11, 0x00


	//----- nvinfo : EIATTR_KPARAM_INFO
	.align		4
.L_3382:
        /*00d8*/ 	.byte	0x04, 0x17
        /*00da*/ 	.short	(.L_3384 - .L_3383)
.L_3383:
        /*00dc*/ 	.word	0x00000000
        /*00e0*/ 	.short	0x0001
        /*00e2*/ 	.short	0x0004
        /*00e4*/ 	.byte	0x00, 0xf0, 0x11, 0x00


	//----- nvinfo : EIATTR_KPARAM_INFO
	.align		4
.L_3384:
        /*00e8*/ 	.byte	0x04, 0x17
        /*00ea*/ 	.short	(.L_3386 - .L_3385)
.L_3385:
        /*00ec*/ 	.word	0x00000000
        /*00f0*/ 	.short	0x0000
        /*00f2*/ 	.short	0x0000
        /*00f4*/ 	.byte	0x00, 0xf0, 0x11, 0x00


	//----- nvinfo : EIATTR_SPARSE_MMA_MASK
	.align		4
.L_3386:
        /*00f8*/ 	.byte	0x03, 0x50
        /*00fa*/ 	.short	0x0000


	//----- nvinfo : EIATTR_MAXREG_COUNT
	.align		4
        /*00fc*/ 	.byte	0x03, 0x1b
        /*00fe*/ 	.short	0x0040


	//----- nvinfo : EIATTR_NUM_BARRIERS
	.align		4
        /*0100*/ 	.byte	0x02, 0x4c
        /*0102*/ 	.byte	0x01
	.zero		1


	//----- nvinfo : EIATTR_EXTERNS
	.align		4
        /*0104*/ 	.byte	0x04, 0x0f
        /*0106*/ 	.short	(.L_3388 - .L_3387)


	//   ....[0]....
	.align		4
.L_3387:
        /*0108*/ 	.word	index@(vprintf)


	//----- nvinfo : EIATTR_ANNOTATIONS
	.align		4
.L_3388:
        /*010c*/ 	.byte	0x04, 0x55
        /*010e*/ 	.short	(.L_3390 - .L_3389)


	//   ....[0]....
.L_3389:
        /* <DEDUP_REMOVED lines=56> */


	//----- nvinfo : EIATTR_MERCURY_ISA_VERSION
	.align		4
.L_3390:
        /*0480*/ 	.byte	0x03, 0x5f
        /*0482*/ 	.short	0x0101


	//----- nvinfo : EIATTR_VRC_CTA_INIT_COUNT
	.align		4
        /*0484*/ 	.byte	0x02, 0x4a
	.zero		1
	.zero		1


	//----- nvinfo : EIATTR_SYSCALL_OFFSETS
	.align		4
        /*0488*/ 	.byte	0x04, 0x46
        /*048a*/ 	.short	(.L_3392 - .L_3391)


	//   ....[0]....
.L_3391:
        /*048c*/ 	.word	0x000008a0


	//----- nvinfo : EIATTR_EXIT_INSTR_OFFSETS
	.align		4
.L_3392:
        /*0490*/ 	.byte	0x04, 0x1c
        /*0492*/ 	.short	(.L_3394 - .L_3393)


	//   ....[0]....
.L_3393:
        /*0494*/ 	.word	0x00000070


	//   ....[1]....
        /*0498*/ 	.word	0x000026d0


	//----- nvinfo : EIATTR_MAX_THREADS
	.align		4
.L_3394:
        /*049c*/ 	.byte	0x04, 0x05
        /*049e*/ 	.short	(.L_3396 - .L_3395)
.L_3395:
        /*04a0*/ 	.word	0x00000400
        /*04a4*/ 	.word	0x00000001
        /*04a8*/ 	.word	0x00000001


	//----- nvinfo : EIATTR_CRS_STACK_SIZE
	.align		4
.L_3396:
        /*04ac*/ 	.byte	0x04, 0x1e
        /*04ae*/ 	.short	(.L_3398 - .L_3397)
.L_3397:
        /*04b0*/ 	.word	0x00000000


	//----- nvinfo : EIATTR_CBANK_PARAM_SIZE
	.align		4
.L_3398:
        /*04b4*/ 	.byte	0x03, 0x19
        /*04b6*/ 	.short	0x0050


	//----- nvinfo : EIATTR_PARAM_CBANK
	.align		4
        /*04b8*/ 	.byte	0x04, 0x0a
        /*04ba*/ 	.short	(.L_3400 - .L_3399)
	.align		4
.L_3399:
        /*04bc*/ 	.word	index@(.nv.constant0._Z61userbuffers_fp16_sum_inplace_gpu_rr_rs_oop_stride_multiatomicILi32EEviiiiiiiiiiPPviS0_S0_m)
        /*04c0*/ 	.short	0x0380
        /*04c2*/ 	.short	0x0050


	//----- nvinfo : EIATTR_SW_WAR
	.align		4
.L_3400:
        /*04c4*/ 	.byte	0x04, 0x36
        /*04c6*/ 	.short	(.L_3402 - .L_3401)
.L_3401:
        /*04c8*/ 	.word	0x00000008
.L_3402:


//--------------------- .nv.info._Z61userbuffers_fp16_sum_inplace_gpu_rr_rs_oop_stride_multiatomicILi16EEviiiiiiiiiiPPviS0_S0_m --------------------------
	.section	.nv.info._Z61userbuffers_fp16_sum_inplace_gpu_rr_rs_oop_stride_multiatomicILi16EEviiiiiiiiiiPPviS0_S0_m,"",@"SHT_CUDA_INFO"
	.sectionflags	@""
	.align	4


	//----- nvinfo : EIATTR_CUDA_API_VERSION
	.align		4
        /*0000*/ 	.byte	0x04, 0x37
        /*0002*/ 	.short	(.L_3404 - .L_3403)
.L_3403:
        /*0004*/ 	.word	0x00000082


	//----- nvinfo : EIATTR_KPARAM_INFO
	.align		4
.L_3404:
        /*0008*/ 	.byte	0x04, 0x17
        /*000a*/ 	.short	(.L_3406 - .L_3405)
.L_3405:
        /*000c*/ 	.word	0x00000000
        /*0010*/ 	.short	0x000e
        /*0012*/ 	.short	0x0048
        /*0014*/ 	.byte	0x00, 0xf0, 0x21, 0x00


	//----- nvinfo : EIATTR_KPARAM_INFO
	.align		4
.L_3406:
        /*0018*/ 	.byte	0x04, 0x17
        /*001a*/ 	.short	(.L_3408 - .L_3407)
.L_3407:
        /*001c*/ 	.word	0x00000000
        /*0020*/ 	.short	0x000d
        /*0022*/ 	.short	0x0040
        /*0024*/ 	.byte	0x00, 0xf5, 0x21, 0x00


	//----- nvinfo : EIATTR_KPARAM_INFO
	.align		4
.L_3408:
        /*0028*/ 	.byte	0x04, 0x17
        /*002a*/ 	.short	(.L_3410 - .L_3409)
.L_3409:
        /*002c*/ 	.word	0x00000000
        /*0030*/ 	.short	0x000c
        /*0032*/ 	.short	0x0038
        /*0034*/ 	.byte	0x00, 0xf5, 0x21, 0x00


	//----- nvinfo : EIATTR_KPARAM_INFO
	.align		4
.L_3410:
        /*0038*/ 	.byte	0x04, 0x17
        /*003a*/ 	.short	(.L_3412 - .L_3411)
.L_3411:
        /*003c*/ 	.word	0x00000000
        /*0040*/ 	.short	0x000b
        /*0042*/ 	.short	0x0030
        /*0044*/ 	.byte	0x00, 0xf0, 0x11, 0x00


	//----- nvinfo : EIATTR_KPARAM_INFO
	.align		4
.L_3412:
        /*0048*/ 	.byte	0x04, 0x17
        /*004a*/ 	.short	(.L_3414 - .L_3413)
.L_3413:
        /*004c*/ 	.word	0x00000000
        /*0050*/ 	.short	0x000a
        /*0052*/ 	.short	0x0028
        /*0054*/ 	.byte	0x00, 0xf5, 0x21, 0x00


	//----- nvinfo : EIATTR_KPARAM_INFO
	.align		4
.L_3414:
        /*0058*/ 	.byte	0x04, 0x17
        /*005a*/ 	.short	(.L_3416 - .L_3415)
.L_3415:
        /*005c*/ 	.word	0x00000000
        /*0060*/ 	.short	0x0009
        /*0062*/ 	.short	0x0024
        /*0064*/ 	.byte	0x00, 0xf0, 0x11, 0x00


	//----- nvinfo : EIATTR_KPARAM_INFO
	.align		4
.L_3416:
        /*0068*/ 	.byte	0x04, 0x17
        /*006a*/ 	.short	(.L_3418 - .L_3417)
.L_3417:
        /*006c*/ 	.word	0x00000000
        /*0070*/ 	.short	0x0008
        /*0072*/ 	.short	0x0020
        /*0074*/ 	.byte	0x00, 0xf0, 0x11, 0x00


	//----- nvinfo : EIATTR_KPARAM_INFO
	.align		4
.L_3418:
        /*0078*/ 	.byte	0x04, 0x17
        /*007a*/ 	.short	(.L_3420 - .L_3419)
.L_3419:
        /*007c*/ 	.word	0x00000000
        /*0080*/ 	.short	0x0007
        /*0082*/ 	.short	0x001c
        /*0084*/ 	.byte	0x00, 0xf0, 0x11, 0x00


	//----- nvinfo : EIATTR_KPARAM_INFO
	.align		4
.L_3420:
        /*0088*/ 	.byte	0x04, 0x17
        /*008a*/ 	.short	(.L_3422 - .L_3421)
.L_3421:
        /*008c*/ 	.word	0x00000000
        /*0090*/ 	.short	0x0006
        /*0092*/ 	.short	0x0018
        /*0094*/ 	.byte	0x00, 0xf0, 0x11, 0x00


	//----- nvinfo : EIATTR_KPARAM_INFO
	.align		4
.L_3422:
        /*0098*/ 	.byte	0x04, 0x17
        /*009a*/ 	.short	(.L_3424 - .L_3423)
.L_3423:
        /*009c*/ 	.word	0x00000000
        /*00a0*/ 	.short	0x0005
        /*00a2*/ 	.short	0x0014
        /*00a4*/ 	.byte	0x00, 0xf0, 0x11, 0x00


	//----- nvinfo : EIATTR_KPARAM_INFO
	.align		4
.L_3424:
        /*00a8*/ 	.byte	0x04, 0x17
        /*00aa*/ 	.short	(.L_3426 - .L_3425)
.L_3425:
        /*00ac*/ 	.word	0x00000000
        /*00b0*/ 	.short	0x0004
        /*00b2*/ 	.short	0x0010
        /*00b4*/ 	.byte	0x00, 0xf0, 0x11, 0x00


	//----- nvinfo : EIATTR_KPARAM_INFO
	.align		4
.L_3426:
        /*00b8*/ 	.byte	0x04, 0x17
        /*00ba*/ 	.short	(.L_3428 - .L_3427)
.L_3427:
        /*00bc*/ 	.word	0x00000000
        /*00c0*/ 	.short	0x0003
        /*00c2*/ 	.short	0x000c
        /*00c4*/ 	.byte	0x00, 0xf0, 0x11, 0x00


	//----- nvinfo : EIATTR_KPARAM_INFO
	.align		4
.L_3428:
        /*00c8*/ 	.byte	0x04, 0x17
        /*00ca*/ 	.short	(.L_3430 - .L_3429)
.L_3429:
        /*00cc*/ 	.word	0x00000000
        /*00d0*/ 	.short	0x0002
        /*00d2*/ 	.short	0x0008
        /*00d4*/ 	.byte	0x00, 0xf0, 0x11, 0x00


	//----- nvinfo : EIATTR_KPARAM_INFO
	.align		4
.L_3430:
        /*00d8*/ 	.byte	0x04, 0x17
        /*00da*/ 	.short	(.L_3432 - .L_3431)
.L_3431:
        /*00dc*/ 	.word	0x00000000
        /*00e0*/ 	.short	0x0001
        /*00e2*/ 	.short	0x0004
        /*00e4*/ 	.byte	0x00, 0xf0, 0x11, 0x00


	//----- nvinfo : EIATTR_KPARAM_INFO
	.align		4
.L_3432:
        /*00e8*/ 	.byte	0x04, 0x17
        /*00ea*/ 	.short	(.L_3434 - .L_3433)
.L_3433:
        /*00ec*/ 	.word	0x00000000
        /*00f0*/ 	.short	0x0000
        /*00f2*/ 	.short	0x0000
        /*00f4*/ 	.byte	0x00, 0xf0, 0x11, 0x00


	//----- nvinfo : EIATTR_SPARSE_MMA_MASK
	.align		4
.L_3434:
        /*00f8*/ 	.byte	0x03, 0x50
        /*00fa*/ 	.short	0x0000


	//----- nvinfo : EIATTR_MAXREG_COUNT
	.align		4
        /*00fc*/ 	.byte	0x03, 0x1b
        /*00fe*/ 	.short	0x0040


	//----- nvinfo : EIATTR_NUM_BARRIERS
	.align		4
        /*0100*/ 	.byte	0x02, 0x4c
        /*0102*/ 	.byte	0x01
	.zero		1


	//----- nvinfo : EIATTR_EXTERNS
	.align		4
        /*0104*/ 	.byte	0x04, 0x0f
        /*0106*/ 	.short	(.L_3436 - .L_3435)


	//   ....[0]....
	.align		4
.L_3435:
        /*0108*/ 	.word	index@(vprintf)


	//----- nvinfo : EIATTR_MERCURY_ISA_VERSION
	.align		4
.L_3436:
        /*010c*/ 	.byte	0x03, 0x5f
        /*010e*/ 	.short	0x0101


	//----- nvinfo : EIATTR_VRC_CTA_INIT_COUNT
	.align		4
        /*0110*/ 	.byte	0x02, 0x4a
	.zero		1
	.zero		1


	//----- nvinfo : EIATTR_SYSCALL_OFFSETS
	.align		4
        /*0114*/ 	.byte	0x04, 0x46
        /*0116*/ 	.short	(.L_3438 - .L_3437)


	//   ....[0]....
.L_3437:
        /*0118*/ 	.word	0x00000800


	//----- nvinfo : EIATTR_EXIT_INSTR_OFFSETS
	.align		4
.L_3438:
        /*011c*/ 	.byte	0x04, 0x1c
        /*011e*/ 	.short	(.L_3440 - .L_3439)


	//   ....[0]....
.L_3439:
        /*0120*/ 	.word	0x00000050


	//   ....[1]....
        /*0124*/ 	.word	0x00001710


	//----- nvinfo : EIATTR_MAX_THREADS
	.align		4
.L_3440:
        /*0128*/ 	.byte	0x04, 0x05
        /*012a*/ 	.short	(.L_3442 - .L_3441)
.L_3441:
        /*012c*/ 	.word	0x00000400
        /*0130*/ 	.word	0x00000001
        /*0134*/ 	.word	0x00000001


	//----- nvinfo : EIATTR_CRS_STACK_SIZE
	.align		4
.L_3442:
        /*0138*/ 	.byte	0x04, 0x1e
        /*013a*/ 	.short	(.L_3444 - .L_3443)
.L_3443:
        /*013c*/ 	.word	0x00000000


	//----- nvinfo : EIATTR_CBANK_PARAM_SIZE
	.align		4
.L_3444:
        /*0140*/ 	.byte	0x03, 0x19
        /*0142*/ 	.short	0x0050


	//----- nvinfo : EIATTR_PARAM_CBANK
	.align		4
        /*0144*/ 	.byte	0x04, 0x0a
        /*0146*/ 	.short	(.L_3446 - .L_3445)
	.align		4
.L_3445:
        /*0148*/ 	.word	index@(.nv.constant0._Z61userbuffers_fp16_sum_inplace_gpu_rr_rs_oop_stride_multiatomicILi16EEviiiiiiiiiiPPviS0_S0_m)
        /*014c*/ 	.short	0x0380
        /*014e*/ 	.short	0x0050


	//----- nvinfo : EIATTR_SW_WAR
	.align		4
.L_3446:
        /*0150*/ 	.byte	0x04, 0x36
        /*0152*/ 	.short	(.L_3448 - .L_3447)
.L_3447:
        /*0154*/ 	.word	0x00000008
.L_3448:


//--------------------- .nv.info._Z61userbuffers_fp16_sum_inplace_gpu_rr_rs_oop_stride_multiatomicILi8EEviiiiiiiiiiPPviS0_S0_m --------------------------
	.section	.nv.info._Z61userbuffers_fp16_sum_inplace_gpu_rr_rs_oop_stride_multiatomicILi8EEviiiiiiiiiiPPviS0_S0_m,"",@"SHT_CUDA_INFO"
	.sectionflags	@""
	.align	4


	//----- nvinfo : EIATTR_CUDA_API_VERSION
	.align		4
        /*0000*/ 	.byte	0x04, 0x37
        /*0002*/ 	.short	(.L_3450 - .L_3449)
.L_3449:
        /*0004*/ 	.word	0x00000082


	//----- nvinfo : EIATTR_KPARAM_INFO
	.align		4
.L_3450:
        /*0008*/ 	.byte	0x04, 0x17
        /*000a*/ 	.short	(.L_3452 - .L_3451)
.L_3451:
        /*000c*/ 	.word	0x00000000
        /*0010*/ 	.short	0x000e
        /*0012*/ 	.short	0x0048
        /*0014*/ 	.byte	0x00, 0xf0, 0x21, 0x00


	//----- nvinfo : EIATTR_KPARAM_INFO
	.align		4
.L_3452:
        /*0018*/ 	.byte	0x04, 0x17
        /*001a*/ 	.short	(.L_3454 - .L_3453)
.L_3453:
        /*001c*/ 	.word	0x00000000
        /*0020*/ 	.short	0x000d
        /*0022*/ 	.short	0x0040
        /*0024*/ 	.byte	0x00, 0xf5, 0x21, 0x00


	//----- nvinfo : EIATTR_KPARAM_INFO
	.align		4
.L_3454:
        /*0028*/ 	.byte	0x04, 0x17
        /*002a*/ 	.short	(.L_3456 - .L_3455)
.L_3455:
        /*002c*/ 	.word	0x00000000
        /*0030*/ 	.short	0x000c
        /*0032*/ 	.short	0x0038
        /*0034*/ 	.byte	0x00, 0xf5, 0x21, 0x00


	//----- nvinfo : EIATTR_KPARAM_INFO
	.align		4
.L_3456:
        /*0038*/ 	.byte	0x04, 0x17
        /*003a*/ 	.short	(.L_3458 - .L_3457)
.L_3457:
        /*003c*/ 	.word	0x00000000
        /*0040*/ 	.short	0x000b
        /*0042*/ 	.short	0x0030
        /*0044*/ 	.byte	0x00, 0xf0, 0x11, 0x00


	//----- nvinfo : EIATTR_KPARAM_INFO
	.align		4
.L_3458:
        /*0048*/ 	.byte	0x04, 0x17
        /*004a*/ 	.short	(.L_3460 - .L_3459)
.L_3459:
        /*004c*/ 	.word	0x00000000
        /*0050*/ 	.short	0x000a
        /*0052*/ 	.short	0x0028
        /*0054*/ 	.byte	0x00, 0xf5, 0x21, 0x00


	//----- nvinfo : EIATTR_KPARAM_INFO
	.align		4
.L_3460:
        /*0058*/ 	.byte	0x04, 0x17
        /*005a*/ 	.short	(.L_3462 - .L_3461)
.L_3461:
        /*005c*/ 	.word	0x00000000
        /*0060*/ 	.short	0x0009
        /*0062*/ 	.short	0x0024
        /*0064*/ 	.byte	0x00, 0xf0, 0x11, 0x00


	//----- nvinfo : EIATTR_KPARAM_INFO
	.align		4
.L_3462:
        /*0068*/ 	.byte	0x04, 0x17
        /*006a*/ 	.short	(.L_3464 - .L_3463)
.L_3463:
        /*006c*/ 	.word	0x00000000
        /*0070*/ 	.short	0x0008
        /*0072*/ 	.short	0x0020
        /*0074*/ 	.byte	0x00, 0xf0, 0x11, 0x00


	//----- nvinfo : EIATTR_KPARAM_INFO
	.align		4
.L_3464:
        /*0078*/ 	.byte	0x04, 0x17
        /*007a*/ 	.short	(.L_3466 - .L_3465)
.L_3465:
        /*007c*/ 	.word	0x00000000
        /*0080*/ 	.short	0x0007
        /*0082*/ 	.short	0x001c
        /*0084*/ 	.byte	0x00, 0xf0, 0x11, 0x00


	//----- nvinfo : EIATTR_KPARAM_INFO
	.align		4
.L_3466:
        /*0088*/ 	.byte	0x04, 0x17
        /*008a*/ 	.short	(.L_3468 - .L_3467)
.L_3467:
        /*008c*/ 	.word	0x00000000
        /*0090*/ 	.short	0x0006
        /*0092*/ 	.short	0x0018
        /*0094*/ 	.byte	0x00, 0xf0, 0x11, 0x00


	//----- nvinfo : EIATTR_KPARAM_INFO
	.align		4
.L_3468:
        /*0098*/ 	.byte	0x04, 0x17
        /*009a*/ 	.short	(.L_3470 - .L_3469)
.L_3469:
        /*009c*/ 	.word	0x00000000
        /*00a0*/ 	.short	0x0005
        /*00a2*/ 	.short	0x0014
        /*00a4*/ 	.byte	0x00, 0xf0, 0x11, 0x00


	//----- nvinfo : EIATTR_KPARAM_INFO
	.align		4
.L_3470:
        /*00a8*/ 	.byte	0x04, 0x17
        /*00aa*/ 	.short	(.L_3472 - .L_3471)
.L_3471:
        /*00ac*/ 	.word	0x00000000
        /*00b0*/ 	.short	0x0004
        /*00b2*/ 	.short	0x0010
        /*00b4*/ 	.byte	0x00, 0xf0, 0x11, 0x00


	//----- nvinfo : EIATTR_KPARAM_INFO
	.align		4
.L_3472:
        /*00b8*/ 	.byte	0x04, 0x17
        /*00ba*/ 	.short	(.L_3474 - .L_3473)
.L_3473:
        /*00bc*/ 	.word	0x00000000
        /*00c0*/ 	.short	0x0003
        /*00c2*/ 	.short	0x000c
        /*00c4*/ 	.byte	0x00, 0xf0, 0x11, 0x00


	//----- nvinfo : EIATTR_KPARAM_INFO
	.align		4
.L_3474:
        /*00c8*/ 	.byte	0x04, 0x17
        /*00ca*/ 	.short	(.L_3476 - .L_3475)
.L_3475:
        /*00cc*/ 	.word	0x00000000
        /*00d0*/ 	.short	0x0002
        /*00d2*/ 	.short	0x0008
        /*00d4*/ 	.byte	0x00, 0xf0, 0x11, 0x00


	//----- nvinfo : EIATTR_KPARAM_INFO
	.align		4
.L_3476:
        /*00d8*/ 	.byte	0x04, 0x17
        /*00da*/ 	.short	(.L_3478 - .L_3477)
.L_3477:
        /*00dc*/ 	.word	0x00000000
        /*00e0*/ 	.short	0x0001
        /*00e2*/ 	.short	0x0004
        /*00e4*/ 	.byte	0x00, 0xf0, 0x11, 0x00


	//----- nvinfo : EIATTR_KPARAM_INFO
	.align		4
.L_3478:
        /*00e8*/ 	.byte	0x04, 0x17
        /*00ea*/ 	.short	(.L_3480 - .L_3479)
.L_3479:
        /*00ec*/ 	.word	0x00000000
        /*00f0*/ 	.short	0x0000
        /*00f2*/ 	.short	0x0000
        /*00f4*/ 	.byte	0x00, 0xf0, 0x11, 0x00


	//----- nvinfo : EIATTR_SPARSE_MMA_MASK
	.align		4
.L_3480:
        /*00f8*/ 	.byte	0x03, 0x50
        /*00fa*/ 	.short	0x0000


	//----- nvinfo : EIATTR_MAXREG_COUNT
	.align		4
        /*00fc*/ 	.byte	0x03, 0x1b
        /*00fe*/ 	.short	0x0040


	//----- nvinfo : EIATTR_NUM_BARRIERS
	.align		4
        /*0100*/ 	.byte	0x02, 0x4c
        /*0102*/ 	.byte	0x01
	.zero		1


	//----- nvinfo : EIATTR_EXTERNS
	.align		4
        /*0104*/ 	.byte	0x04, 0x0f
        /*0106*/ 	.short	(.L_3482 - .L_3481)


	//   ....[0]....
	.align		4
.L_3481:
        /*0108*/ 	.word	index@(vprintf)


	//----- nvinfo : EIATTR_MERCURY_ISA_VERSION
	.align		4
.L_3482:
        /*010c*/ 	.byte	0x03, 0x5f
        /*010e*/ 	.short	0x0101


	//----- nvinfo : EIATTR_VRC_CTA_INIT_COUNT
	.align		4
        /*0110*/ 	.byte	0x02, 0x4a
	.zero		1
	.zero		1


	//----- nvinfo : EIATTR_SYSCALL_OFFSETS
	.align		4
        /*0114*/ 	.byte	0x04, 0x46
        /*0116*/ 	.short	(.L_3484 - .L_3483)


	//   ....[0]....
.L_3483:
        /*0118*/ 	.word	0x00000790


	//----- nvinfo : EIATTR_EXIT_INSTR_OFFSETS
	.align		4
.L_3484:
        /*011c*/ 	.byte	0x04, 0x1c
        /*011e*/ 	.short	(.L_3486 - .L_3485)


	//   ....[0]....
.L_3485:
        /*0120*/ 	.word	0x00000060


	//   ....[1]....
        /*0124*/ 	.word	0x000011b0


	//----- nvinfo : EIATTR_MAX_THREADS
	.align		4
.L_3486:
        /*0128*/ 	.byte	0x04, 0x05
        /*012a*/ 	.short	(.L_3488 - .L_3487)
.L_3487:
        /*012c*/ 	.word	0x00000400
        /*0130*/ 	.word	0x00000001
        /*0134*/ 	.word	0x00000001


	//----- nvinfo : EIATTR_CRS_STACK_SIZE
	.align		4
.L_3488:
        /*0138*/ 	.byte	0x04, 0x1e
        /*013a*/ 	.short	(.L_3490 - .L_3489)
.L_3489:
        /*013c*/ 	.word	0x00000000


	//----- nvinfo : EIATTR_CBANK_PARAM_SIZE
	.align		4
.L_3490:
        /*0140*/ 	.byte	0x03, 0x19
        /*0142*/ 	.short	0x0050


	//----- nvinfo : EIATTR_PARAM_CBANK
	.align		4
        /*0144*/ 	.byte	0x04, 0x0a
        /*0146*/ 	.short	(.L_3492 - .L_3491)
	.align		4
.L_3491:
        /*0148*/ 	.word	index@(.nv.constant0._Z61userbuffers_fp16_sum_inplace_gpu_rr_rs_oop_stride_multiatomicILi8EEviiiiiiiiiiPPviS0_S0_m)
        /*014c*/ 	.short	0x0380
        /*014e*/ 	.short	0x0050


	//----- nvinfo : EIATTR_SW_WAR
	.align		4
.L_3492:
        /*0150*/ 	.byte	0x04, 0x36
        /*0152*/ 	.short	(.L_3494 - .L_3493)
.L_3493:
        /*0154*/ 	.word	0x00000008
.L_3494:


//--------------------- .nv.info._Z61userbuffers_fp16_sum_inplace_gpu_rr_rs_oop_stride_multiatomicILi4EEviiiiiiiiiiPPviS0_S0_m --------------------------
	.section	.nv.info._Z61userbuffers_fp16_sum_inplace_gpu_rr_rs_oop_stride_multiatomicILi4EEviiiiiiiiiiPPviS0_S0_m,"",@"SHT_CUDA_INFO"
	.sectionflags	@""
	.align	4


	//----- nvinfo : EIATTR_CUDA_API_VERSION
	.align		4
        /*0000*/ 	.byte	0x04, 0x37
        /*0002*/ 	.short	(.L_3496 - .L_3495)
.L_3495:
        /*0004*/ 	.word	0x00000082


	//----- nvinfo : EIATTR_KPARAM_INFO
	.align		4
.L_3496:
        /*0008*/ 	.byte	0x04, 0x17
        /*000a*/ 	.short	(.L_3498 - .L_3497)
.L_3497:
        /*000c*/ 	.word	0x00000000
        /*0010*/ 	.short	0x000e
        /*0012*/ 	.short	0x0048
        /*0014*/ 	.byte	0x00, 0xf0, 0x21, 0x00


	//----- nvinfo : EIATTR_KPARAM_INFO
	.align		4
.L_3498:
        /*0018*/ 	.byte	0x04, 0x17
        /*001a*/ 	.short	(.L_3500 - .L_3499)
.L_3499:
        /*001c*/ 	.word	0x00000000
        /*0020*/ 	.short	0x000d
        /*0022*/ 	.short	0x0040
        /*0024*/ 	.byte	0x00, 0xf5, 0x21, 0x00


	//----- nvinfo : EIATTR_KPARAM_INFO
	.align		4
.L_3500:
        /*0028*/ 	.byte	0x04, 0x17
        /*002a*/ 	.short	(.L_3502 - .L_3501)
.L_3501:
        /*002c*/ 	.word	0x00000000
        /*0030*/ 	.short	0x000c
        /*0032*/ 	.short	0x0038
        /*0034*/ 	.byte	0x00, 0xf5, 0x21, 0x00


	//----- nvinfo : EIATTR_KPARAM_INFO
	.align		4
.L_3502:
        /*0038*/ 	.byte	0x04, 0x17
        /*003a*/ 	.short	(.L_3504 - .L_3503)
.L_3503:
        /*003c*/ 	.word	0x00000000
        /*0040*/ 	.short	0x000b
        /*0042*/ 	.short	0x0030
        /*0044*/ 	.byte	0x00, 0xf0, 0x11, 0x00


	//----- nvinfo : EIATTR_KPARAM_INFO
	.align		4
.L_3504:
        /*0048*/ 	.byte	0x04, 0x17
        /*004a*/ 	.short	(.L_3506 - .L_3505)
.L_3505:
        /*004c*/ 	.word	0x00000000
        /*0050*/ 	.short	0x000a
        /*0052*/ 	.short	0x0028
        /*0054*/ 	.byte	0x00, 0xf5, 0x21, 0x00


	//----- nvinfo : EIATTR_KPARAM_INFO
	.align		4
.L_3506:
        /*0058*/ 	.byte	0x04, 0x17
        /*005a*/ 	.short	(.L_3508 - .L_3507)
.L_3507:
        /*005c*/ 	.word	0x00000000
        /*0060*/ 	.short	0x0009
        /*0062*/ 	.short	0x0024
        /*0064*/ 	.byte	0x00, 0xf0, 0x11, 0x00


	//----- nvinfo : EIATTR_KPARAM_INFO
	.align		4
.L_3508:
        /*0068*/ 	.byte	0x04, 0x17
        /*006a*/ 	.short	(.L_3510 - .L_3509)
.L_3509:
        /*006c*/ 	.word	0x00000000
        /*0070*/ 	.short	0x0008
        /*0072*/ 	.short	0x0020
        /*0074*/ 	.byte	0x00, 0xf0, 0x11, 0x00


	//----- nvinfo : EIATTR_KPARAM_INFO
	.align		4
.L_3510:
        /*0078*/ 	.byte	0x04, 0x17
        /*007a*/ 	.short	(.L_3512 - .L_3511)
.L_3511:
        /*007c*/ 	.word	0x00000000
        /*0080*/ 	.short	0x0007
        /*0082*/ 	.short	0x001c
        /*0084*/ 	.byte	0x00, 0xf0, 0x11, 0x00


	//----- nvinfo : EIATTR_KPARAM_INFO
	.align		4
.L_3512:
        /*0088*/ 	.byte	0x04, 0x17
        /*008a*/ 	.short	(.L_3514 - .L_3513)
.L_3513:
        /*008c*/ 	.word	0x00000000
        /*0090*/ 	.short	0x0006
        /*0092*/ 	.short	0x0018
        /*0094*/ 	.byte	0x00, 0xf0, 0x11, 0x00


	//----- nvinfo : EIATTR_KPARAM_INFO
	.align		4
.L_3514:
        /*0098*/ 	.byte	0x04, 0x17
        /*009a*/ 	.short	(.L_3516 - .L_3515)
.L_3515:
        /*009c*/ 	.word	0x00000000
        /*00a0*/ 	.short	0x0005
        /*00a2*/ 	.short	0x0014
        /*00a4*/ 	.byte	0x00, 0xf0, 0x11, 0x00


	//----- nvinfo : EIATTR_KPARAM_INFO
	.align		4
.L_3516:
        /*00a8*/ 	.byte	0x04, 0x17
        /*00aa*/ 	.short	(.L_3518 - .L_3517)
.L_3517:
        /*00ac*/ 	.word	0x00000000
        /*00b0*/ 	.short	0x0004
        /*00b2*/ 	.short	0x0010
        /*00b4*/ 	.byte	0x00, 0xf0, 0x11, 0x00


	//----- nvinfo : EIATTR_KPARAM_INFO
	.align		4
.L_3518:
        /*00b8*/ 	.byte	0x04, 0x17
        /*00ba*/ 	.short	(.L_3520 - .L_3519)
.L_3519:
        /*00bc*/ 	.word	0x00000000
        /*00c0*/ 	.short	0x0003
        /*00c2*/ 	.short	0x000c
        /*00c4*/ 	.byte	0x00, 0xf0, 0x11, 0x00


	//----- nvinfo : EIATTR_KPARAM_INFO
	.align		4
.L_3520:
        /*00c8*/ 	.byte	0x04, 0x17
        /*00ca*/ 	.short	(.L_3522 - .L_3521)
.L_3521:
        /*00cc*/ 	.word	0x00000000
        /*00d0*/ 	.short	0x0002
        /*00d2*/ 	.short	0x0008
        /*00d4*/ 	.byte	0x00, 0xf0, 0x11, 0x00


	//----- nvinfo : EIATTR_KPARAM_INFO
	.align		4
.L_3522:
        /*00d8*/ 	.byte	0x04, 0x17
        /*00da*/ 	.short	(.L_3524 - .L_3523)
.L_3523:
        /*00dc*/ 	.word	0x00000000
        /*00e0*/ 	.short	0x0001
        /*00e2*/ 	.short	0x0004
        /*00e4*/ 	.byte	0x00, 0xf0, 0x11, 0x00


	//----- nvinfo : EIATTR_KPARAM_INFO
	.align		4
.L_3524:
        /*00e8*/ 	.byte	0x04, 0x17
        /*00ea*/ 	.short	(.L_3526 - .L_3525)
.L_3525:
        /*00ec*/ 	.word	0x00000000
        /*00f0*/ 	.short	0x0000
        /*00f2*/ 	.short	0x0000
        /*00f4*/ 	.byte	0x00, 0xf0, 0x11, 0x00


	//----- nvinfo : EIATTR_SPARSE_MMA_MASK
	.align		4
.L_3526:
        /*00f8*/ 	.byte	0x03, 0x50
        /*00fa*/ 	.short	0x0000


	//----- nvinfo : EIATTR_MAXREG_COUNT
	.align		4
        /*00fc*/ 	.byte	0x03, 0x1b
        /*00fe*/ 	.short	0x0040


	//----- nvinfo : EIATTR_NUM_BARRIERS
	.align		4
        /*0100*/ 	.byte	0x02, 0x4c
        /*0102*/ 	.byte	0x01
	.zero		1


	//----- nvinfo : EIATTR_EXTERNS
	.align		4
        /*0104*/ 	.byte	0x04, 0x0f
        /*0106*/ 	.short	(.L_3528 - .L_3527)


	//   ....[0]....
	.align		4
.L_3527:
        /*0108*/ 	.word	index@(vprintf)


	//----- nvinfo : EIATTR_MERCURY_ISA_VERSION
	.align		4
.L_3528:
        /*010c*/ 	.byte	0x03, 0x5f
        /*010e*/ 	.short	0x0101


	//----- nvinfo : EIATTR_VRC_CTA_INIT_COUNT
	.align		4
        /*0110*/ 	.byte	0x02, 0x4a
	.zero		1
	.zero		1


	//----- nvinfo : EIATTR_SYSCALL_OFFSETS
	.align		4
        /*0114*/ 	.byte	0x04, 0x46
        /*0116*/ 	.short	(.L_3530 - .L_3529)


	//   ....[0]....
.L_3529:
        /*0118*/ 	.word	0x00000a40


	//----- nvinfo : EIATTR_EXIT_INSTR_OFFSETS
	.align		4
.L_3530:
        /*011c*/ 	.byte	0x04, 0x1c
        /*011e*/ 	.short	(.L_3532 - .L_3531)


	//   ....[0]....
.L_3531:
        /*0120*/ 	.word	0x00000060


	//   ....[1]....
        /*0124*/ 	.word	0x000010d0


	//----- nvinfo : EIATTR_MAX_THREADS
	.align		4
.L_3532:
        /*0128*/ 	.byte	0x04, 0x05
        /*012a*/ 	.short	(.L_3534 - .L_3533)
.L_3533:
        /*012c*/ 	.word	0x00000400
        /*0130*/ 	.word	0x00000001
        /*0134*/ 	.word	0x00000001


	//----- nvinfo : EIATTR_CRS_STACK_SIZE
	.align		4
.L_3534:
        /*0138*/ 	.byte	0x04, 0x1e
        /*013a*/ 	.short	(.L_3536 - .L_3535)
.L_3535:
        /*013c*/ 	.word	0x00000000


	//----- nvinfo : EIATTR_CBANK_PARAM_SIZE
	.align		4
.L_3536:
        /*0140*/ 	.byte	0x03, 0x19
        /*0142*/ 	.short	0x0050


	//----- nvinfo : EIATTR_PARAM_CBANK
	.align		4
        /*0144*/ 	.byte	0x04, 0x0a
        /*0146*/ 	.short	(.L_3538 - .L_3537)
	.align		4
.L_3537:
        /*0148*/ 	.word	index@(.nv.constant0._Z61userbuffers_fp16_sum_inplace_gpu_rr_rs_oop_stride_multiatomicILi4EEviiiiiiiiiiPPviS0_S0_m)
        /*014c*/ 	.short	0x0380
        /*014e*/ 	.short	0x0050


	//----- nvinfo : EIATTR_SW_WAR
	.align		4
.L_3538:
        /*0150*/ 	.byte	0x04, 0x36
        /*0152*/ 	.short	(.L_3540 - .L_3539)
.L_3539:
        /*0154*/ 	.word	0x00000008
.L_3540:


//--------------------- .nv.info._Z61userbuffers_fp16_sum_inplace_gpu_rr_rs_oop_stride_multiatomicILi2EEviiiiiiiiiiPPviS0_S0_m --------------------------
	.section	.nv.info._Z61userbuffers_fp16_sum_inplace_gpu_rr_rs_oop_stride_multiatomicILi2EEviiiiiiiiiiPPviS0_S0_m,"",@"SHT_CUDA_INFO"
	.sectionflags	@""
	.align	4


	//----- nvinfo : EIATTR_CUDA_API_VERSION
	.align		4
        /*0000*/ 	.byte	0x04, 0x37
        /*0002*/ 	.short	(.L_3542 - .L_3541)
.L_3541:
        /*0004*/ 	.word	0x00000082


	//----- nvinfo : EIATTR_KPARAM_INFO
	.align		4
.L_3542:
        /*0008*/ 	.byte	0x04, 0x17
        /*000a*/ 	.short	(.L_3544 - .L_3543)
.L_3543:
        /*000c*/ 	.word	0x00000000
        /*0010*/ 	.short	0x000e
        /*0012*/ 	.short	0x0048
        /*0014*/ 	.byte	0x00, 0xf0, 0x21, 0x00


	//----- nvinfo : EIATTR_KPARAM_INFO
	.align		4
.L_3544:
        /*0018*/ 	.byte	0x04, 0x17
        /*001a*/ 	.short	(.L_3546 - .L_3545)
.L_3545:
        /*001c*/ 	.word	0x00000000
        /*0020*/ 	.short	0x000d
        /*0022*/ 	.short	0x0040
        /*0024*/ 	.byte	0x00, 0xf5, 0x21, 0x00


	//----- nvinfo : EIATTR_KPARAM_INFO
	.align		4
.L_3546:
        /*0028*/ 	.byte	0x04, 0x17
        /*002a*/ 	.short	(.L_3548 - .L_3547)
.L_3547:
        /*002c*/ 	.word	0x00000000
        /*0030*/ 	.short	0x000c
        /*0032*/ 	.short	0x0038
        /*0034*/ 	.byte	0x00, 0xf5, 0x21, 0x00


	//----- nvinfo : EIATTR_KPARAM_INFO
	.align		4
.L_3548:
        /*0038*/ 	.byte	0x04, 0x17
        /*003a*/ 	.short	(.L_3550 - .L_3549)
.L_3549:
        /*003c*/ 	.word	0x00000000
        /*0040*/ 	.short	0x000b
        /*0042*/ 	.short	0x0030
        /*0044*/ 	.byte	0x00, 0xf0, 0x11, 0x00


	//----- nvinfo : EIATTR_KPARAM_INFO
	.align		4
.L_3550:
        /*0048*/ 	.byte	0x04, 0x17
        /*004a*/ 	.short	(.L_3552 - .L_3551)
.L_3551:
        /*004c*/ 	.word	0x00000000
        /*0050*/ 	.short	0x000a
        /*0052*/ 	.short	0x0028
        /*0054*/ 	.byte	0x00, 0xf5, 0x21, 0x00


	//----- nvinfo : EIATTR_KPARAM_INFO
	.align		4
.L_3552:
        /*0058*/ 	.byte	0x04, 0x17
        /*005a*/ 	.short	(.L_3554 - .L_3553)
.L_3553:
        /*005c*/ 	.word	0x00000000
        /*0060*/ 	.short	0x0009
        /*0062*/ 	.short	0x0024
        /*0064*/ 	.byte	0x00, 0xf0, 0x11, 0x00


	//----- nvinfo : EIATTR_KPARAM_INFO
	.align		4
.L_3554:
        /*0068*/ 	.byte	0x04, 0x17
        /*006a*/ 	.short	(.L_3556 - .L_3555)
.L_3555:
        /*006c*/ 	.word	0x00000000
        /*0070*/ 	.short	0x0008
        /*0072*/ 	.short	0x0020
        /*0074*/ 	.byte	0x00, 0xf0, 0x11, 0x00


	//----- nvinfo : EIATTR_KPARAM_INFO
	.align		4
.L_3556:
        /*0078*/ 	.byte	0x04, 0x17
        /*007a*/ 	.short	(.L_3558 - .L_3557)
.L_3557:
        /*007c*/ 	.word	0x00000000
        /*0080*/ 	.short	0x0007
        /*0082*/ 	.short	0x001c
        /*0084*/ 	.byte	0x00, 0xf0, 0x11, 0x00


	//----- nvinfo : EIATTR_KPARAM_INFO
	.align		4
.L_3558:
        /*0088*/ 	.byte	0x04, 0x17
        /*008a*/ 	.short	(.L_3560 - .L_3559)
.L_3559:
        /*008c*/ 	.word	0x00000000
        /*0090*/ 	.short	0x0006
        /*0092*/ 	.short	0x0018
        /*0094*/ 	.byte	0x00, 0xf0, 0x11, 0x00


	//----- nvinfo : EIATTR_KPARAM_INFO
	.align		4
.L_3560:
        /*0098*/ 	.byte	0x04, 0x17
        /*009a*/ 	.short	(.L_3562 - .L_3561)
.L_3561:
        /*009c*/ 	.word	0x00000000
        /*00a0*/ 	.short	0x0005
        /*00a2*/ 	.short	0x0014
        /*00a4*/ 	.byte	0x00, 0xf0, 0x11, 0x00


	//----- nvinfo : EIATTR_KPARAM_INFO
	.align		4
.L_3562:
        /*00a8*/ 	.byte	0x04, 0x17
        /*00aa*/ 	.short	(.L_3564 - .L_3563)
.L_3563:
        /*00ac*/ 	.word	0x00000000
        /*00b0*/ 	.short	0x0004
        /*00b2*/ 	.short	0x0010
        /*00b4*/ 	.byte	0x00, 0xf0, 0x11, 0x00


	//----- nvinfo : EIATTR_KPARAM_INFO
	.align		4
.L_3564:
        /*00b8*/ 	.byte	0x04, 0x17
        /*00ba*/ 	.short	(.L_3566 - .L_3565)
.L_3565:
        /*00bc*/ 	.word	0x00000000
        /*00c0*/ 	.short	0x0003
        /*00c2*/ 	.short	0x000c
        /*00c4*/ 	.byte	0x00, 0xf0, 0x11, 0x00


	//----- nvinfo : EIATTR_KPARAM_INFO
	.align		4
.L_3566:
        /*00c8*/ 	.byte	0x04, 0x17
        /*00ca*/ 	.short	(.L_3568 - .L_3567)
.L_3567:
        /*00cc*/ 	.word	0x00000000
        /*00d0*/ 	.short	0x0002
        /*00d2*/ 	.short	0x0008
        /*00d4*/ 	.byte	0x00, 0xf0, 0x11, 0x00


	//----- nvinfo : EIATTR_KPARAM_INFO
	.align		4
.L_3568:
        /*00d8*/ 	.byte	0x04, 0x17
        /*00da*/ 	.short	(.L_3570 - .L_3569)
.L_3569:
        /*00dc*/ 	.word	0x00000000
        /*00e0*/ 	.short	0x0001
        /*00e2*/ 	.short	0x0004
        /*00e4*/ 	.byte	0x00, 0xf0, 0x11, 0x00


	//----- nvinfo : EIATTR_KPARAM_INFO
	.align		4
.L_3570:
        /*00e8*/ 	.byte	0x04, 0x17
        /*00ea*/ 	.short	(.L_3572 - .L_3571)
.L_3571:
        /*00ec*/ 	.word	0x00000000
        /*00f0*/ 	.short	0x0000
        /*00f2*/ 	.short	0x0000
        /*00f4*/ 	.byte	0x00, 0xf0, 0x11, 0x00


	//----- nvinfo : EIATTR_SPARSE_MMA_MASK
	.align		4
.L_3572:
        /*00f8*/ 	.byte	0x03, 0x50
        /*00fa*/ 	.short	0x0000


	//----- nvinfo : EIATTR_MAXREG_COUNT
	.align		4
        /*00fc*/ 	.byte	0x03, 0x1b
        /*00fe*/ 	.short	0x0040


	//----- nvinfo : EIATTR_NUM_BARRIERS
	.align		4
        /*0100*/ 	.byte	0x02, 0x4c
        /*0102*/ 	.byte	0x01
	.zero		1


	//----- nvinfo : EIATTR_EXTERNS
	.align		4
        /*0104*/ 	.byte	0x04, 0x0f
        /*0106*/ 	.short	(.L_3574 - .L_3573)


	//   ....[0]....
	.align		4
.L_3573:
        /*0108*/ 	.word	index@(vprintf)


	//----- nvinfo : EIATTR_ANNOTATIONS
	.align		4
.L_3574:
        /*010c*/ 	.byte	0x04, 0x55
        /*010e*/ 	.short	(.L_3576 - .L_3575)


	//   ....[0]....
.L_3575:
        /*0110*/ 	.word	0x00000001
        /*0114*/ 	.byte	0x60, 0x00, 0x00, 0x00, 0x01, 0x00, 0x00, 0x00, 0x70, 0x01, 0x00, 0x00, 0x01, 0x00, 0x00, 0x00
        /*0124*/ 	.byte	0x80, 0x01, 0x00, 0x00, 0x01, 0x00, 0x00, 0x00, 0x40, 0x07, 0x00, 0x00


	//----- nvinfo : EIATTR_MERCURY_ISA_VERSION
	.align		4
.L_3576:
        /*0130*/ 	.byte	0x03, 0x5f
        /*0132*/ 	.short	0x0101


	//----- nvinfo : EIATTR_VRC_CTA_INIT_COUNT
	.align		4
        /*0134*/ 	.byte	0x02, 0x4a
	.zero		1
	.zero		1


	//----- nvinfo : EIATTR_SYSCALL_OFFSETS
	.align		4
        /*0138*/ 	.byte	0x04, 0x46
        /*013a*/ 	.short	(.L_3578 - .L_3577)


	//   ....[0]....
.L_3577:
        /*013c*/ 	.word	0x00000840


	//----- nvinfo : EIATTR_EXIT_INSTR_OFFSETS
	.align		4
.L_3578:
        /*0140*/ 	.byte	0x04, 0x1c
        /*0142*/ 	.short	(.L_3580 - .L_3579)


	//   ....[0]....
.L_3579:
        /*0144*/ 	.word	0x00000070


	//   ....[1]....
        /*0148*/ 	.word	0x00000f30


	//----- nvinfo : EIATTR_MAX_THREADS
	.align		4
.L_3580:
        /*014c*/ 	.byte	0x04, 0x05
        /*014e*/ 	.short	(.L_3582 - .L_3581)
.L_3581:
        /*0150*/ 	.word	0x00000400
        /*0154*/ 	.word	0x00000001
        /*0158*/ 	.word	0x00000001


	//----- nvinfo : EIATTR_CRS_STACK_SIZE
	.align		4
.L_3582:
        /*015c*/ 	.byte	0x04, 0x1e
        /*015e*/ 	.short	(.L_3584 - .L_3583)
.L_3583:
        /*0160*/ 	.word	0x00000000


	//----- nvinfo : EIATTR_CBANK_PARAM_SIZE
	.align		4
.L_3584:
        /*0164*/ 	.byte	0x03, 0x19
        /*0166*/ 	.short	0x0050


	//----- nvinfo : EIATTR_PARAM_CBANK
	.align		4
        /*0168*/ 	.byte	0x04, 0x0a
        /*016a*/ 	.short	(.L_3586 - .L_3585)
	.align		4
.L_3585:
        /*016c*/ 	.word	index@(.nv.constant0._Z61userbuffers_fp16_sum_inplace_gpu_rr_rs_oop_stride_multiatomicILi2EEviiiiiiiiiiPPviS0_S0_m)
        /*0170*/ 	.short	0x0380
        /*0172*/ 	.short	0x0050


	//----- nvinfo : EIATTR_SW_WAR
	.align		4
.L_3586:
        /*0174*/ 	.byte	0x04, 0x36
        /*0176*/ 	.short	(.L_3588 - .L_3587)
.L_3587:
        /*0178*/ 	.word	0x00000008
.L_3588:


//--------------------- .nv.info._Z56userbuffers_fp16_sum_inplace_gpu_rr_rs_oop_stride_atomicILi32EEviiiiiiiiiiPPviS0_S0_m --------------------------
	.section	.nv.info._Z56userbuffers_fp16_sum_inplace_gpu_rr_rs_oop_stride_atomicILi32EEviiiiiiiiiiPPviS0_S0_m,"",@"SHT_CUDA_INFO"
	.sectionflags	@""
	.align	4


	//----- nvinfo : EIATTR_CUDA_API_VERSION
	.align		4
        /*0000*/ 	.byte	0x04, 0x37
        /*0002*/ 	.short	(.L_3590 - .L_3589)
.L_3589:
        /*0004*/ 	.word	0x00000082


	//----- nvinfo : EIATTR_KPARAM_INFO
	.align		4
.L_3590:
        /*0008*/ 	.byte	0x04, 0x17
        /*000a*/ 	.short	(.L_3592 - .L_3591)
.L_3591:
        /*000c*/ 	.word	0x00000000
        /*0010*/ 	.short	0x000e
        /*0012*/ 	.short	0x0048
        /*0014*/ 	.byte	0x00, 0xf0, 0x21, 0x00


	//----- nvinfo : EIATTR_KPARAM_INFO
	.align		4
.L_3592:
        /*0018*/ 	.byte	0x04, 0x17
        /*001a*/ 	.short	(.L_3594 - .L_3593)
.L_3593:
        /*001c*/ 	.word	0x00000000
        /*0020*/ 	.short	0x000d
        /*0022*/ 	.short	0x0040
        /*0024*/ 	.byte	0x00, 0xf5, 0x21, 0x00


	//----- nvinfo : EIATTR_KPARAM_INFO
	.align		4
.L_3594:
        /*0028*/ 	.byte	0x04, 0x17
        /*002a*/ 	.short	(.L_3596 - .L_3595)
.L_3595:
        /*002c*/ 	.word	0x00000000
        /*0030*/ 	.short	0x000c
        /*0032*/ 	.short	0x0038
        /*0034*/ 	.byte	0x00, 0xf5, 0x21, 0x00


	//----- nvinfo : EIATTR_KPARAM_INFO
	.align		4
.L_3596:
        /*0038*/ 	.byte	0x04, 0x17
        /*003a*/ 	.short	(.L_3598 - .L_3597)
.L_3597:
        /*003c*/ 	.word	0x00000000
        /*0040*/ 	.short	0x000b
        /*0042*/ 	.short	0x0030
        /*0044*/ 	.byte	0x00, 0xf0, 0x11, 0x00


	//----- nvinfo : EIATTR_KPARAM_INFO
	.align		4
.L_3598:
        /*0048*/ 	.byte	0x04, 0x17
        /*004a*/ 	.short	(.L_3600 - .L_3599)
.L_3599:
        /*004c*/ 	.word	0x00000000
        /*0050*/ 	.short	0x000a
        /*0052*/ 	.short	0x0028
        /*0054*/ 	.byte	0x00, 0xf5, 0x21, 0x00


	//----- nvinfo : EIATTR_KPARAM_INFO
	.align		4
.L_3600:
        /*0058*/ 	.byte	0x04, 0x17
        /*005a*/ 	.short	(.L_3602 - .L_3601)
.L_3601:
        /*005c*/ 	.word	0x00000000
        /*0060*/ 	.short	0x0009
        /*0062*/ 	.short	0x0024
        /*0064*/ 	.byte	0x00, 0xf0, 0x11, 0x00


	//----- nvinfo : EIATTR_KPARAM_INFO
	.align		4
.L_3602:
        /*0068*/ 	.byte	0x04, 0x17
        /*006a*/ 	.short	(.L_3604 - .L_3603)
.L_3603:
        /*006c*/ 	.word	0x00000000
        /*0070*/ 	.short	0x0008
        /*0072*/ 	.short	0x0020
        /*0074*/ 	.byte	0x00, 0xf0, 0x11, 0x00


	//----- nvinfo : EIATTR_KPARAM_INFO
	.align		4
.L_3604:
        /*0078*/ 	.byte	0x04, 0x17
        /*007a*/ 	.short	(.L_3606 - .L_3605)
.L_3605:
        /*007c*/ 	.word	0x00000000
        /*0080*/ 	.short	0x0007
        /*0082*/ 	.short	0x001c
        /*0084*/ 	.byte	0x00, 0xf0, 0x11, 0x00


	//----- nvinfo : EIATTR_KPARAM_INFO
	.align		4
.L_3606:
        /*0088*/ 	.byte	0x04, 0x17
        /*008a*/ 	.short	(.L_3608 - .L_3607)
.L_3607:
        /*008c*/ 	.word	0x00000000
        /*0090*/ 	.short	0x0006
        /*0092*/ 	.short	0x0018
        /*0094*/ 	.byte	0x00, 0xf0, 0x11, 0x00


	//----- nvinfo : EIATTR_KPARAM_INFO
	.align		4
.L_3608:
        /*0098*/ 	.byte	0x04, 0x17
        /*009a*/ 	.short	(.L_3610 - .L_3609)
.L_3609:
        /*009c*/ 	.word	0x00000000
        /*00a0*/ 	.short	0x0005
        /*00a2*/ 	.short	0x0014
        /*00a4*/ 	.byte	0x00, 0xf0, 0x11, 0x00


	//----- nvinfo : EIATTR_KPARAM_INFO
	.align		4
.L_3610:
        /*00a8*/ 	.byte	0x04, 0x17
        /*00aa*/ 	.short	(.L_3612 - .L_3611)
.L_3611:
        /*00ac*/ 	.word	0x00000000
        /*00b0*/ 	.short	0x0004
        /*00b2*/ 	.short	0x0010
        /*00b4*/ 	.byte	0x00, 0xf0, 0x11, 0x00


	//----- nvinfo : EIATTR_KPARAM_INFO
	.align		4
.L_3612:
        /*00b8*/ 	.byte	0x04, 0x17
        /*00ba*/ 	.short	(.L_3614 - .L_3613)
.L_3613:
        /*00bc*/ 	.word	0x00000000
        /*00c0*/ 	.short	0x0003
        /*00c2*/ 	.short	0x000c
        /*00c4*/ 	.byte	0x00, 0xf0, 0x11, 0x00


	//----- nvinfo : EIATTR_KPARAM_INFO
	.align		4
.L_3614:
        /*00c8*/ 	.byte	0x04, 0x17
        /*00ca*/ 	.short	(.L_3616 - .L_3615)
.L_3615:
        /*00cc*/ 	.word	0x00000000
        /*00d0*/ 	.short	0x0002
        /*00d2*/ 	.short	0x0008
        /*00d4*/ 	.byte	0x00, 0xf0, 0x11, 0x00


	//----- nvinfo : EIATTR_KPARAM_INFO
	.align		4
.L_3616:
        /*00d8*/ 	.byte	0x04, 0x17
        /*00da*/ 	.short	(.L_3618 - .L_3617)
.L_3617:
        /*00dc*/ 	.word	0x00000000
        /*00e0*/ 	.short	0x0001
        /*00e2*/ 	.short	0x0004
        /*00e4*/ 	.byte	0x00, 0xf0, 0x11, 0x00


	//----- nvinfo : EIATTR_KPARAM_INFO
	.align		4
.L_3618:
        /*00e8*/ 	.byte	0x04, 0x17
        /*00ea*/ 	.short	(.L_3620 - .L_3619)
.L_3619:
        /*00ec*/ 	.word	0x00000000
        /*00f0*/ 	.short	0x0000
        /*00f2*/ 	.short	0x0000
        /*00f4*/ 	.byte	0x00, 0xf0, 0x11, 0x00


	//----- nvinfo : EIATTR_SPARSE_MMA_MASK
	.align		4
.L_3620:
        /*00f8*/ 	.byte	0x03, 0x50
        /*00fa*/ 	.short	0x0000


	//----- nvinfo : EIATTR_MAXREG_COUNT
	.align		4
        /*00fc*/ 	.byte	0x03, 0x1b
        /*00fe*/ 	.short	0x0040


	//----- nvinfo : EIATTR_NUM_BARRIERS
	.align		4
        /*0100*/ 	.byte	0x02, 0x4c
        /*0102*/ 	.byte	0x01
	.zero		1


	//----- nvinfo : EIATTR_EXTERNS
	.align		4
        /*0104*/ 	.byte	0x04, 0x0f
        /*0106*/ 	.short	(.L_3622 - .L_3621)


	//   ....[0]....
	.align		4
.L_3621:
        /*0108*/ 	.word	index@(vprintf)


	//----- nvinfo : EIATTR_ANNOTATIONS
	.align		4
.L_3622:
        /*010c*/ 	.byte	0x04, 0x55
        /*010e*/ 	.short	(.L_3624 - .L_3623)


	//   ....[0]....
.L_3623:
        /* <DEDUP_REMOVED lines=48> */


	//----- nvinfo : EIATTR_MERCURY_ISA_VERSION
	.align		4
.L_3624:
        /*03f8*/ 	.byte	0x03, 0x5f
        /*03fa*/ 	.short	0x0101


	//----- nvinfo : EIATTR_VRC_CTA_INIT_COUNT
	.align		4
        /*03fc*/ 	.byte	0x02, 0x4a
	.zero		1
	.zero		1


	//----- nvinfo : EIATTR_SYSCALL_OFFSETS
	.align		4
        /*0400*/ 	.byte	0x04, 0x46
        /*0402*/ 	.short	(.L_3626 - .L_3625)


	//   ....[0]....
.L_3625:
        /*0404*/ 	.word	0x00000730


	//----- nvinfo : EIATTR_EXIT_INSTR_OFFSETS
	.align		4
.L_3626:
        /*0408*/ 	.byte	0x04, 0x1c
        /*040a*/ 	.short	(.L_3628 - .L_3627)


	//   ....[0]....
.L_3627:
        /*040c*/ 	.word	0x00002450


	//   ....[1]....
        /*0410*/ 	.word	0x00002490


	//----- nvinfo : EIATTR_MAX_THREADS
	.align		4
.L_3628:
        /*0414*/ 	.byte	0x04, 0x05
        /*0416*/ 	.short	(.L_3630 - .L_3629)
.L_3629:
        /*0418*/ 	.word	0x00000400
        /*041c*/ 	.word	0x00000001
        /*0420*/ 	.word	0x00000001


	//----- nvinfo : EIATTR_CRS_STACK_SIZE
	.align		4
.L_3630:
        /*0424*/ 	.byte	0x04, 0x1e
        /*0426*/ 	.short	(.L_3632 - .L_3631)
.L_3631:
        /*0428*/ 	.word	0x00000000


	//----- nvinfo : EIATTR_CBANK_PARAM_SIZE
	.align		4
.L_3632:
        /*042c*/ 	.byte	0x03, 0x19
        /*042e*/ 	.short	0x0050


	//----- nvinfo : EIATTR_PARAM_CBANK
	.align		4
        /*0430*/ 	.byte	0x04, 0x0a
        /*0432*/ 	.short	(.L_3634 - .L_3633)
	.align		4
.L_3633:
        /*0434*/ 	.word	index@(.nv.constant0._Z56userbuffers_fp16_sum_inplace_gpu_rr_rs_oop_stride_atomicILi32EEviiiiiiiiiiPPviS0_S0_m)
        /*0438*/ 	.short	0x0380
        /*043a*/ 	.short	0x0050


	//----- nvinfo : EIATTR_SW_WAR
	.align		4
.L_3634:
        /*043c*/ 	.byte	0x04, 0x36
        /*043e*/ 	.short	(.L_3636 - .L_3635)
.L_3635:
        /*0440*/ 	.word	0x00000008
.L_3636:


//--------------------- .nv.info._Z56userbuffers_fp16_sum_inplace_gpu_rr_rs_oop_stride_atomicILi16EEviiiiiiiiiiPPviS0_S0_m --------------------------
	.section	.nv.info._Z56userbuffers_fp16_sum_inplace_gpu_rr_rs_oop_stride_atomicILi16EEviiiiiiiiiiPPviS0_S0_m,"",@"SHT_CUDA_INFO"
	.sectionflags	@""
	.align	4


	//----- nvinfo : EIATTR_CUDA_API_VERSION
	.align		4
        /*0000*/ 	.byte	0x04, 0x37
        /*0002*/ 	.short	(.L_3638 - .L_3637)
.L_3637:
        /*0004*/ 	.word	0x00000082


	//----- nvinfo : EIATTR_KPARAM_INFO
	.align		4
.L_3638:
        /*0008*/ 	.byte	0x04, 0x17
        /*000a*/ 	.short	(.L_3640 - .L_3639)
.L_3639:
        /*000c*/ 	.word	0x00000000
        /*0010*/ 	.short	0x000e
        /*0012*/ 	.short	0x0048
        /*0014*/ 	.byte	0x00, 0xf0, 0x21, 0x00


	//----- nvinfo : EIATTR_KPARAM_INFO
	.align		4
.L_3640:
        /*0018*/ 	.byte	0x04, 0x17
        /*001a*/ 	.short	(.L_3642 - .L_3641)
.L_3641:
        /*001c*/ 	.word	0x00000000
        /*0020*/ 	.short	0x000d
        /*0022*/ 	.short	0x0040
        /*0024*/ 	.byte	0x00, 0xf5, 0x21, 0x00


	//----- nvinfo : EIATTR_KPARAM_INFO
	.align		4
.L_3642:
        /*0028*/ 	.byte	0x04, 0x17
        /*002a*/ 	.short	(.L_3644 - .L_3643)
.L_3643:
        /*002c*/ 	.word	0x00000000
        /*0030*/ 	.short	0x000c
        /*0032*/ 	.short	0x0038
        /*0034*/ 	.byte	0x00, 0xf5, 0x21, 0x00


	//----- nvinfo : EIATTR_KPARAM_INFO
	.align		4
.L_3644:
        /*0038*/ 	.byte	0x04, 0x17
        /*003a*/ 	.short	(.L_3646 - .L_3645)
.L_3645:
        /*003c*/ 	.word	0x00000000
        /*0040*/ 	.short	0x000b
        /*0042*/ 	.short	0x0030
        /*0044*/ 	.byte	0x00, 0xf0, 0x11, 0x00


	//----- nvinfo : EIATTR_KPARAM_INFO
	.align		4
.L_3646:
        /*0048*/ 	.byte	0x04, 0x17
        /*004a*/ 	.short	(.L_3648 - .L_3647)
.L_3647:
        /*004c*/ 	.word	0x00000000
        /*0050*/ 	.short	0x000a
        /*0052*/ 	.short	0x0028
        /*0054*/ 	.byte	0x00, 0xf5, 0x21, 0x00


	//----- nvinfo : EIATTR_KPARAM_INFO
	.align		4
.L_3648:
        /*0058*/ 	.byte	0x04, 0x17
        /*005a*/ 	.short	(.L_3650 - .L_3649)
.L_3649:
        /*005c*/ 	.word	0x00000000
        /*0060*/ 	.short	0x0009
        /*0062*/ 	.short	0x0024
        /*0064*/ 	.byte	0x00, 0xf0, 0x11, 0x00


	//----- nvinfo : EIATTR_KPARAM_INFO
	.align		4
.L_3650:
        /*0068*/ 	.byte	0x04, 0x17
        /*006a*/ 	.short	(.L_3652 - .L_3651)
.L_3651:
        /*006c*/ 	.word	0x00000000
        /*0070*/ 	.short	0x0008
        /*0072*/ 	.short	0x0020
        /*0074*/ 	.byte	0x00, 0xf0, 0x11, 0x00


	//----- nvinfo : EIATTR_KPARAM_INFO
	.align		4
.L_3652:
        /*0078*/ 	.byte	0x04, 0x17
        /*007a*/ 	.short	(.L_3654 - .L_3653)
.L_3653:
        /*007c*/ 	.word	0x00000000
        /*0080*/ 	.short	0x0007
        /*0082*/ 	.short	0x001c
        /*0084*/ 	.byte	0x00, 0xf0, 0x11, 0x00


	//----- nvinfo : EIATTR_KPARAM_INFO
	.align		4
.L_3654:
        /*0088*/ 	.byte	0x04, 0x17
        /*008a*/ 	.short	(.L_3656 - .L_3655)
.L_3655:
        /*008c*/ 	.word	0x00000000
        /*0090*/ 	.short	0x0006
        /*0092*/ 	.short	0x0018
        /*0094*/ 	.byte	0x00, 0xf0, 0x11, 0x00


	//----- nvinfo : EIATTR_KPARAM_INFO
	.align		4
.L_3656:
        /*0098*/ 	.byte	0x04, 0x17
        /*009a*/ 	.short	(.L_3658 - .L_3657)
.L_3657:
        /*009c*/ 	.word	0x00000000
        /*00a0*/ 	.short	0x0005
        /*00a2*/ 	.short	0x0014
        /*00a4*/ 	.byte	0x00, 0xf0, 0x11, 0x00


	//----- nvinfo : EIATTR_KPARAM_INFO
	.align		4
.L_3658:
        /*00a8*/ 	.byte	0x04, 0x17
        /*00aa*/ 	.short	(.L_3660 - .L_3659)
.L_3659:
        /*00ac*/ 	.word	0x00000000
        /*00b0*/ 	.short	0x0004
        /*00b2*/ 	.short	0x0010
        /*00b4*/ 	.byte	0x00, 0xf0, 0x11, 0x00


	//----- nvinfo : EIATTR_KPARAM_INFO
	.align		4
.L_3660:
        /*00b8*/ 	.byte	0x04, 0x17
        /*00ba*/ 	.short	(.L_3662 - .L_3661)
.L_3661:
        /*00bc*/ 	.word	0x00000000
        /*00c0*/ 	.short	0x0003
        /*00c2*/ 	.short	0x000c
        /*00c4*/ 	.byte	0x00, 0xf0, 0x11, 0x00


	//----- nvinfo : EIATTR_KPARAM_INFO
	.align		4
.L_3662:
        /*00c8*/ 	.byte	0x04, 0x17
        /*00ca*/ 	.short	(.L_3664 - .L_3663)
.L_3663:
        /*00cc*/ 	.word	0x00000000
        /*00d0*/ 	.short	0x0002
        /*00d2*/ 	.short	0x0008
        /*00d4*/ 	.byte	0x00, 0xf0, 0x11, 0x00


	//----- nvinfo : EIATTR_KPARAM_INFO
	.align		4
.L_3664:
        /*00d8*/ 	.byte	0x04, 0x17
        /*00da*/ 	.short	(.L_3666 - .L_3665)
.L_3665:
        /*00dc*/ 	.word	0x00000000
        /*00e0*/ 	.short	0x0001
        /*00e2*/ 	.short	0x0004
        /*00e4*/ 	.byte	0x00, 0xf0, 0x11, 0x00


	//----- nvinfo : EIATTR_KPARAM_INFO
	.align		4
.L_3666:
        /*00e8*/ 	.byte	0x04, 0x17
        /*00ea*/ 	.short	(.L_3668 - .L_3667)
.L_3667:
        /*00ec*/ 	.word	0x00000000
        /*00f0*/ 	.short	0x0000
        /*00f2*/ 	.short	0x0000
        /*00f4*/ 	.byte	0x00, 0xf0, 0x11, 0x00


	//----- nvinfo : EIATTR_SPARSE_MMA_MASK
	.align		4
.L_3668:
        /*00f8*/ 	.byte	0x03, 0x50
        /*00fa*/ 	.short	0x0000


	//----- nvinfo : EIATTR_MAXREG_COUNT
	.align		4
        /*00fc*/ 	.byte	0x03, 0x1b
        /*00fe*/ 	.short	0x0040


	//----- nvinfo : EIATTR_NUM_BARRIERS
	.align		4
        /*0100*/ 	.byte	0x02, 0x4c
        /*0102*/ 	.byte	0x01
	.zero		1


	//----- nvinfo : EIATTR_EXTERNS
	.align		4
        /*0104*/ 	.byte	0x04, 0x0f
        /*0106*/ 	.short	(.L_3670 - .L_3669)


	//   ....[0]....
	.align		4
.L_3669:
        /*0108*/ 	.word	index@(vprintf)


	//----- nvinfo : EIATTR_MERCURY_ISA_VERSION
	.align		4
.L_3670:
        /*010c*/ 	.byte	0x03, 0x5f
        /*010e*/ 	.short	0x0101


	//----- nvinfo : EIATTR_VRC_CTA_INIT_COUNT
	.align		4
        /*0110*/ 	.byte	0x02, 0x4a
	.zero		1
	.zero		1


	//----- nvinfo : EIATTR_SYSCALL_OFFSETS
	.align		4
        /*0114*/ 	.byte	0x04, 0x46
        /*0116*/ 	.short	(.L_3672 - .L_3671)


	//   ....[0]....
.L_3671:
        /*0118*/ 	.word	0x00000700


	//----- nvinfo : EIATTR_EXIT_INSTR_OFFSETS
	.align		4
.L_3672:
        /*011c*/ 	.byte	0x04, 0x1c
        /*011e*/ 	.short	(.L_3674 - .L_3673)


	//   ....[0]....
.L_3673:
        /*0120*/ 	.word	0x00001560


	//   ....[1]....
        /*0124*/ 	.word	0x00001580


	//----- nvinfo : EIATTR_MAX_THREADS
	.align		4
.L_3674:
        /*0128*/ 	.byte	0x04, 0x05
        /*012a*/ 	.short	(.L_3676 - .L_3675)
.L_3675:
        /*012c*/ 	.word	0x00000400
        /*0130*/ 	.word	0x00000001
        /*0134*/ 	.word	0x00000001


	//----- nvinfo : EIATTR_CRS_STACK_SIZE
	.align		4
.L_3676:
        /*0138*/ 	.byte	0x04, 0x1e
        /*013a*/ 	.short	(.L_3678 - .L_3677)
.L_3677:
        /*013c*/ 	.word	0x00000000


	//----- nvinfo : EIATTR_CBANK_PARAM_SIZE
	.align		4
.L_3678:
        /*0140*/ 	.byte	0x03, 0x19
        /*0142*/ 	.short	0x0050


	//----- nvinfo : EIATTR_PARAM_CBANK
	.align		4
        /*0144*/ 	.byte	0x04, 0x0a
        /*0146*/ 	.short	(.L_3680 - .L_3679)
	.align		4
.L_3679:
        /*0148*/ 	.word	index@(.nv.constant0._Z56userbuffers_fp16_sum_inplace_gpu_rr_rs_oop_stride_atomicILi16EEviiiiiiiiiiPPviS0_S0_m)
        /*014c*/ 	.short	0x0380
        /*014e*/ 	.short	0x0050


	//----- nvinfo : EIATTR_SW_WAR
	.align		4
.L_3680:
        /*0150*/ 	.byte	0x04, 0x36
        /*0152*/ 	.short	(.L_3682 - .L_3681)
.L_3681:
        /*0154*/ 	.word	0x00000008
.L_3682:


//--------------------- .nv.info._Z56userbuffers_fp16_sum_inplace_gpu_rr_rs_oop_stride_atomicILi8EEviiiiiiiiiiPPviS0_S0_m --------------------------
	.section	.nv.info._Z56userbuffers_fp16_sum_inplace_gpu_rr_rs_oop_stride_atomicILi8EEviiiiiiiiiiPPviS0_S0_m,"",@"SHT_CUDA_INFO"
	.sectionflags	@""
	.align	4


	//----- nvinfo : EIATTR_CUDA_API_VERSION
	.align		4
        /*0000*/ 	.byte	0x04, 0x37
        /*0002*/ 	.short	(.L_3684 - .L_3683)
.L_3683:
        /*0004*/ 	.word	0x00000082


	//----- nvinfo : EIATTR_KPARAM_INFO
	.align		4
.L_3684:
        /*0008*/ 	.byte	0x04, 0x17
        /*000a*/ 	.short	(.L_3686 - .L_3685)
.L_3685:
        /*000c*/ 	.word	0x00000000
        /*0010*/ 	.short	0x000e
        /*0012*/ 	.short	0x0048
        /*0014*/ 	.byte	0x00, 0xf0, 0x21, 0x00


	//----- nvinfo : EIATTR_KPARAM_INFO
	.align		4
.L_3686:
        /*0018*/ 	.byte	0x04, 0x17
        /*001a*/ 	.short	(.L_3688 - .L_3687)
.L_3687:
        /*001c*/ 	.word	0x00000000
        /*0020*/ 	.short	0x000d
        /*0022*/ 	.short	0x0040
        /*0024*/ 	.byte	0x00, 0xf5, 0x21, 0x00


	//----- nvinfo : EIATTR_KPARAM_INFO
	.align		4
.L_3688:
        /*0028*/ 	.byte	0x04, 0x17
        /*002a*/ 	.short	(.L_3690 - .L_3689)
.L_3689:
        /*002c*/ 	.word	0x00000000
        /*0030*/ 	.short	0x000c
        /*0032*/ 	.short	0x0038
        /*0034*/ 	.byte	0x00, 0xf5, 0x21, 0x00


	//----- nvinfo : EIATTR_KPARAM_INFO
	.align		4
.L_3690:
        /*0038*/ 	.byte	0x04, 0x17
        /*003a*/ 	.short	(.L_3692 - .L_3691)
.L_3691:
        /*003c*/ 	.word	0x00000000
        /*0040*/ 	.short	0x000b
        /*0042*/ 	.short	0x0030
        /*0044*/ 	.byte	0x00, 0xf0, 0x11, 0x00


	//----- nvinfo : EIATTR_KPARAM_INFO
	.align		4
.L_3692:
        /*0048*/ 	.byte	0x04, 0x17
        /*004a*/ 	.short	(.L_3694 - .L_3693)
.L_3693:
        /*004c*/ 	.word	0x00000000
        /*0050*/ 	.short	0x000a
        /*0052*/ 	.short	0x0028
        /*0054*/ 	.byte	0x00, 0xf5, 0x21, 0x00


	//----- nvinfo : EIATTR_KPARAM_INFO
	.align		4
.L_3694:
        /*0058*/ 	.byte	0x04, 0x17
        /*005a*/ 	.short	(.L_3696 - .L_3695)
.L_3695:
        /*005c*/ 	.word	0x00000000
        /*0060*/ 	.short	0x0009
        /*0062*/ 	.short	0x0024
        /*0064*/ 	.byte	0x00, 0xf0, 0x11, 0x00


	//----- nvinfo : EIATTR_KPARAM_INFO
	.align		4
.L_3696:
        /*0068*/ 	.byte	0x04, 0x17
        /*006a*/ 	.short	(.L_3698 - .L_3697)
.L_3697:
        /*006c*/ 	.word	0x00000000
        /*0070*/ 	.short	0x0008
        /*0072*/ 	.short	0x0020
        /*0074*/ 	.byte	0x00, 0xf0, 0x11, 0x00


	//----- nvinfo : EIATTR_KPARAM_INFO
	.align		4
.L_3698:
        /*0078*/ 	.byte	0x04, 0x17
        /*007a*/ 	.short	(.L_3700 - .L_3699)
.L_3699:
        /*007c*/ 	.word	0x00000000
        /*0080*/ 	.short	0x0007
        /*0082*/ 	.short	0x001c
        /*0084*/ 	.byte	0x00, 0xf0, 0x11, 0x00


	//----- nvinfo : EIATTR_KPARAM_INFO
	.align		4
.L_3700:
        /*0088*/ 	.byte	0x04, 0x17
        /*008a*/ 	.short	(.L_3702 - .L_3701)
.L_3701:
        /*008c*/ 	.word	0x00000000
        /*0090*/ 	.short	0x0006
        /*0092*/ 	.short	0x0018
        /*0094*/ 	.byte	0x00, 0xf0, 0x11, 0x00


	//----- nvinfo : EIATTR_KPARAM_INFO
	.align		4
.L_3702:
        /*0098*/ 	.byte	0x04, 0x17
        /*009a*/ 	.short	(.L_3704 - .L_3703)
.L_3703:
        /*009c*/ 	.word	0x00000000
        /*00a0*/ 	.short	0x0005
        /*00a2*/ 	.short	0x0014
        /*00a4*/ 	.byte	0x00, 0xf0, 0x11, 0x00


	//----- nvinfo : EIATTR_KPARAM_INFO
	.align		4
.L_3704:
        /*00a8*/ 	.byte	0x04, 0x17
        /*00aa*/ 	.short	(.L_3706 - .L_3705)
.L_3705:
        /*00ac*/ 	.word	0x00000000
        /*00b0*/ 	.short	0x0004
        /*00b2*/ 	.short	0x0010
        /*00b4*/ 	.byte	0x00, 0xf0, 0x11, 0x00


	//----- nvinfo : EIATTR_KPARAM_INFO
	.align		4
.L_3706:
        /*00b8*/ 	.byte	0x04, 0x17
        /*00ba*/ 	.short	(.L_3708 - .L_3707)
.L_3707:
        /*00bc*/ 	.word	0x00000000
        /*00c0*/ 	.short	0x0003
        /*00c2*/ 	.short	0x000c
        /*00c4*/ 	.byte	0x00, 0xf0, 0x11, 0x00


	//----- nvinfo : EIATTR_KPARAM_INFO
	.align		4
.L_3708:
        /*00c8*/ 	.byte	0x04, 0x17
        /*00ca*/ 	.short	(.L_3710 - .L_3709)
.L_3709:
        /*00cc*/ 	.word	0x00000000
        /*00d0*/ 	.short	0x0002
        /*00d2*/ 	.short	0x0008
        /*00d4*/ 	.byte	0x00, 0xf0, 0x11, 0x00


	//----- nvinfo : EIATTR_KPARAM_INFO
	.align		4
.L_3710:
        /*00d8*/ 	.byte	0x04, 0x17
        /*00da*/ 	.short	(.L_3712 - .L_3711)
.L_3711:
        /*00dc*/ 	.word	0x00000000
        /*00e0*/ 	.short	0x0001
        /*00e2*/ 	.short	0x0004
        /*00e4*/ 	.byte	0x00, 0xf0, 0x11, 0x00


	//----- nvinfo : EIATTR_KPARAM_INFO
	.align		4
.L_3712:
        /*00e8*/ 	.byte	0x04, 0x17
        /*00ea*/ 	.short	(.L_3714 - .L_3713)
.L_3713:
        /*00ec*/ 	.word	0x00000000
        /*00f0*/ 	.short	0x0000
        /*00f2*/ 	.short	0x0000
        /*00f4*/ 	.byte	0x00, 0xf0, 0x11, 0x00


	//----- nvinfo : EIATTR_SPARSE_MMA_MASK
	.align		4
.L_3714:
        /*00f8*/ 	.byte	0x03, 0x50
        /*00fa*/ 	.short	0x0000


	//----- nvinfo : EIATTR_MAXREG_COUNT
	.align		4
        /*00fc*/ 	.byte	0x03, 0x1b
        /*00fe*/ 	.short	0x0040


	//----- nvinfo : EIATTR_NUM_BARRIERS
	.align		4
        /*0100*/ 	.byte	0x02, 0x4c
        /*0102*/ 	.byte	0x01
	.zero		1


	//----- nvinfo : EIATTR_EXTERNS
	.align		4
        /*0104*/ 	.byte	0x04, 0x0f
        /*0106*/ 	.short	(.L_3716 - .L_3715)


	//   ....[0]....
	.align		4
.L_3715:
        /*0108*/ 	.word	index@(vprintf)


	//----- nvinfo : EIATTR_MERCURY_ISA_VERSION
	.align		4
.L_3716:
        /*010c*/ 	.byte	0x03, 0x5f
        /*010e*/ 	.short	0x0101


	//----- nvinfo : EIATTR_VRC_CTA_INIT_COUNT
	.align		4
        /*0110*/ 	.byte	0x02, 0x4a
	.zero		1
	.zero		1


	//----- nvinfo : EIATTR_SYSCALL_OFFSETS
	.align		4
        /*0114*/ 	.byte	0x04, 0x46
        /*0116*/ 	.short	(.L_3718 - .L_3717)


	//   ....[0]....
.L_3717:
        /*0118*/ 	.word	0x00000700


	//----- nvinfo : EIATTR_EXIT_INSTR_OFFSETS
	.align		4
.L_3718:
        /*011c*/ 	.byte	0x04, 0x1c
        /*011e*/ 	.short	(.L_3720 - .L_3719)


	//   ....[0]....
.L_3719:
        /*0120*/ 	.word	0x000010d0


	//   ....[1]....
        /*0124*/ 	.word	0x000010f0


	//----- nvinfo : EIATTR_MAX_THREADS
	.align		4
.L_3720:
        /*0128*/ 	.byte	0x04, 0x05
        /*012a*/ 	.short	(.L_3722 - .L_3721)
.L_3721:
        /*012c*/ 	.word	0x00000400
        /*0130*/ 	.word	0x00000001
        /*0134*/ 	.word	0x00000001


	//----- nvinfo : EIATTR_CRS_STACK_SIZE
	.align		4
.L_3722:
        /*0138*/ 	.byte	0x04, 0x1e
        /*013a*/ 	.short	(.L_3724 - .L_3723)
.L_3723:
        /*013c*/ 	.word	0x00000000


	//----- nvinfo : EIATTR_CBANK_PARAM_SIZE
	.align		4
.L_3724:
        /*0140*/ 	.byte	0x03, 0x19
        /*0142*/ 	.short	0x0050


	//----- nvinfo : EIATTR_PARAM_CBANK
	.align		4
        /*0144*/ 	.byte	0x04, 0x0a
        /*0146*/ 	.short	(.L_3726 - .L_3725)
	.align		4
.L_3725:
        /*0148*/ 	.word	index@(.nv.constant0._Z56userbuffers_fp16_sum_inplace_gpu_rr_rs_oop_stride_atomicILi8EEviiiiiiiiiiPPviS0_S0_m)
        /*014c*/ 	.short	0x0380
        /*014e*/ 	.short	0x0050


	//----- nvinfo : EIATTR_SW_WAR
	.align		4
.L_3726:
        /*0150*/ 	.byte	0x04, 0x36
        /*0152*/ 	.short	(.L_3728 - .L_3727)
.L_3727:
        /*0154*/ 	.word	0x00000008
.L_3728:


//--------------------- .nv.info._Z56userbuffers_fp16_sum_inplace_gpu_rr_rs_oop_stride_atomicILi4EEviiiiiiiiiiPPviS0_S0_m --------------------------
	.section	.nv.info._Z56userbuffers_fp16_sum_inplace_gpu_rr_rs_oop_stride_atomicILi4EEviiiiiiiiiiPPviS0_S0_m,"",@"SHT_CUDA_INFO"
	.sectionflags	@""
	.align	4


	//----- nvinfo : EIATTR_CUDA_API_VERSION
	.align		4
        /*0000*/ 	.byte	0x04, 0x37
        /*0002*/ 	.short	(.L_3730 - .L_3729)
.L_3729:
        /*0004*/ 	.word	0x00000082


	//----- nvinfo : EIATTR_KPARAM_INFO
	.align		4
.L_3730:
        /*0008*/ 	.byte	0x04, 0x17
        /*000a*/ 	.short	(.L_3732 - .L_3731)
.L_3731:
        /*000c*/ 	.word	0x00000000
        /*0010*/ 	.short	0x000e
        /*0012*/ 	.short	0x0048
        /*0014*/ 	.byte	0x00, 0xf0, 0x21, 0x00


	//----- nvinfo : EIATTR_KPARAM_INFO
	.align		4
.L_3732:
        /*0018*/ 	.byte	0x04, 0x17
        /*001a*/ 	.short	(.L_3734 - .L_3733)
.L_3733:
        /*001c*/ 	.word	0x00000000
        /*0020*/ 	.short	0x000d
        /*0022*/ 	.short	0x0040
        /*0024*/ 	.byte	0x00, 0xf5, 0x21, 0x00


	//----- nvinfo : EIATTR_KPARAM_INFO
	.align		4
.L_3734:
        /*0028*/ 	.byte	0x04, 0x17
        /*002a*/ 	.short	(.L_3736 - .L_3735)
.L_3735:
        /*002c*/ 	.word	0x00000000
        /*0030*/ 	.short	0x000c
        /*0032*/ 	.short	0x0038
        /*0034*/ 	.byte	0x00, 0xf5, 0x21, 0x00


	//----- nvinfo : EIATTR_KPARAM_INFO
	.align		4
.L_3736:
        /*0038*/ 	.byte	0x04, 0x17
        /*003a*/ 	.short	(.L_3738 - .L_3737)
.L_3737:
        /*003c*/ 	.word	0x00000000
        /*0040*/ 	.short	0x000b
        /*0042*/ 	.short	0x0030
        /*0044*/ 	.byte	0x00, 0xf0, 0x11, 0x00


	//----- nvinfo : EIATTR_KPARAM_INFO
	.align		4
.L_3738:
        /*0048*/ 	.byte	0x04, 0x17
        /*004a*/ 	.short	(.L_3740 - .L_3739)
.L_3739:
        /*004c*/ 	.word	0x00000000
        /*0050*/ 	.short	0x000a
        /*0052*/ 	.short	0x0028
        /*0054*/ 	.byte	0x00, 0xf5, 0x21, 0x00


	//----- nvinfo : EIATTR_KPARAM_INFO
	.align		4
.L_3740:
        /*0058*/ 	.byte	0x04, 0x17
        /*005a*/ 	.short	(.L_3742 - .L_3741)
.L_3741:
        /*005c*/ 	.word	0x00000000
        /*0060*/ 	.short	0x0009
        /*0062*/ 	.short	0x0024
        /*0064*/ 	.byte	0x00, 0xf0, 0x11, 0x00


	//----- nvinfo : EIATTR_KPARAM_INFO
	.align		4
.L_3742:
        /*0068*/ 	.byte	0x04, 0x17
        /*006a*/ 	.short	(.L_3744 - .L_3743)
.L_3743:
        /*006c*/ 	.word	0x00000000
        /*0070*/ 	.short	0x0008
        /*0072*/ 	.short	0x0020
        /*0074*/ 	.byte	0x00, 0xf0, 0x11, 0x00


	//----- nvinfo : EIATTR_KPARAM_INFO
	.align		4
.L_3744:
        /*0078*/ 	.byte	0x04, 0x17
        /*007a*/ 	.short	(.L_3746 - .L_3745)
.L_3745:
        /*007c*/ 	.word	0x00000000
        /*0080*/ 	.short	0x0007
        /*0082*/ 	.short	0x001c
        /*0084*/ 	.byte	0x00, 0xf0, 0x11, 0x00


	//----- nvinfo : EIATTR_KPARAM_INFO
	.align		4
.L_3746:
        /*0088*/ 	.byte	0x04, 0x17
        /*008a*/ 	.short	(.L_3748 - .L_3747)
.L_3747:
        /*008c*/ 	.word	0x00000000
        /*0090*/ 	.short	0x0006
        /*0092*/ 	.short	0x0018
        /*0094*/ 	.byte	0x00, 0xf0, 0x11, 0x00


	//----- nvinfo : EIATTR_KPARAM_INFO
	.align		4
.L_3748:
        /*0098*/ 	.byte	0x04, 0x17
        /*009a*/ 	.short	(.L_3750 - .L_3749)
.L_3749:
        /*009c*/ 	.word	0x00000000
        /*00a0*/ 	.short	0x0005
        /*00a2*/ 	.short	0x0014
        /*00a4*/ 	.byte	0x00, 0xf0, 0x11, 0x00


	//----- nvinfo : EIATTR_KPARAM_INFO
	.align		4
.L_3750:
        /*00a8*/ 	.byte	0x04, 0x17
        /*00aa*/ 	.short	(.L_3752 - .L_3751)
.L_3751:
        /*00ac*/ 	.word	0x00000000
        /*00b0*/ 	.short	0x0004
        /*00b2*/ 	.short	0x0010
        /*00b4*/ 	.byte	0x00, 0xf0, 0x11, 0x00


	//----- nvinfo : EIATTR_KPARAM_INFO
	.align		4
.L_3752:
        /*00b8*/ 	.byte	0x04, 0x17
        /*00ba*/ 	.short	(.L_3754 - .L_3753)
.L_3753:
        /*00bc*/ 	.word	0x00000000
        /*00c0*/ 	.short	0x0003
        /*00c2*/ 	.short	0x000c
        /*00c4*/ 	.byte	0x00, 0xf0, 0x11, 0x00


	//----- nvinfo : EIATTR_KPARAM_INFO
	.align		4
.L_3754:
        /*00c8*/ 	.byte	0x04, 0x17
        /*00ca*/ 	.short	(.L_3756 - .L_3755)
.L_3755:
        /*00cc*/ 	.word	0x00000000
        /*00d0*/ 	.short	0x0002
        /*00d2*/ 	.short	0x0008
        /*00d4*/ 	.byte	0x00, 0xf0, 0x11, 0x00


	//----- nvinfo : EIATTR_KPARAM_INFO
	.align		4
.L_3756:
        /*00d8*/ 	.byte	0x04, 0x17
        /*00da*/ 	.short	(.L_3758 - .L_3757)
.L_3757:
        /*00dc*/ 	.word	0x00000000
        /*00e0*/ 	.short	0x0001
        /*00e2*/ 	.short	0x0004
        /*00e4*/ 	.byte	0x00, 0xf0, 0x11, 0x00


	//----- nvinfo : EIATTR_KPARAM_INFO
	.align		4
.L_3758:
        /*00e8*/ 	.byte	0x04, 0x17
        /*00ea*/ 	.short	(.L_3760 - .L_3759)
.L_3759:
        /*00ec*/ 	.word	0x00000000
        /*00f0*/ 	.short	0x0000
        /*00f2*/ 	.short	0x0000
        /*00f4*/ 	.byte	0x00, 0xf0, 0x11, 0x00


	//----- nvinfo : EIATTR_SPARSE_MMA_MASK
	.align		4
.L_3760:
        /*00f8*/ 	.byte	0x03, 0x50
        /*00fa*/ 	.short	0x0000


	//----- nvinfo : EIATTR_MAXREG_COUNT
	.align		4
        /*00fc*/ 	.byte	0x03, 0x1b
        /*00fe*/ 	.short	0x0040


	//----- nvinfo : EIATTR_NUM_BARRIERS
	.align		4
        /*0100*/ 	.byte	0x02, 0x4c
        /*0102*/ 	.byte	0x01
	.zero		1


	//----- nvinfo : EIATTR_EXTERNS
	.align		4
        /*0104*/ 	.byte	0x04, 0x0f
        /*0106*/ 	.short	(.L_3762 - .L_3761)


	//   ....[0]....
	.align		4
.L_3761:
        /*0108*/ 	.word	index@(vprintf)


	//----- nvinfo : EIATTR_MERCURY_ISA_VERSION
	.align		4
.L_3762:
        /*010c*/ 	.byte	0x03, 0x5f
        /*010e*/ 	.short	0x0101


	//----- nvinfo : EIATTR_VRC_CTA_INIT_COUNT
	.align		4
        /*0110*/ 	.byte	0x02, 0x4a
	.zero		1
	.zero		1


	//----- nvinfo : EIATTR_SYSCALL_OFFSETS
	.align		4
        /*0114*/ 	.byte	0x04, 0x46
        /*0116*/ 	.short	(.L_3764 - .L_3763)


	//   ....[0]....
.L_3763:
        /*0118*/ 	.word	0x00000700


	//----- nvinfo : EIATTR_EXIT_INSTR_OFFSETS
	.align		4
.L_3764:
        /*011c*/ 	.byte	0x04, 0x1c
        /*011e*/ 	.short	(.L_3766 - .L_3765)


	//   ....[0]....
.L_3765:
        /*0120*/ 	.word	0x00000ea0


	//   ....[1]....
        /*0124*/ 	.word	0x00000ec0


	//----- nvinfo : EIATTR_MAX_THREADS
	.align		4
.L_3766:
        /*0128*/ 	.byte	0x04, 0x05
        /*012a*/ 	.short	(.L_3768 - .L_3767)
.L_3767:
        /*012c*/ 	.word	0x00000400
        /*0130*/ 	.word	0x00000001
        /*0134*/ 	.word	0x00000001


	//----- nvinfo : EIATTR_CRS_STACK_SIZE
	.align		4
.L_3768:
        /*0138*/ 	.byte	0x04, 0x1e
        /*013a*/ 	.short	(.L_3770 - .L_3769)
.L_3769:
        /*013c*/ 	.word	0x00000000


	//----- nvinfo : EIATTR_CBANK_PARAM_SIZE
	.align		4
.L_3770:
        /*0140*/ 	.byte	0x03, 0x19
        /*0142*/ 	.short	0x0050


	//----- nvinfo : EIATTR_PARAM_CBANK
	.align		4
        /*0144*/ 	.byte	0x04, 0x0a
        /*0146*/ 	.short	(.L_3772 - .L_3771)
	.align		4
.L_3771:
        /*0148*/ 	.word	index@(.nv.constant0._Z56userbuffers_fp16_sum_inplace_gpu_rr_rs_oop_stride_atomicILi4EEviiiiiiiiiiPPviS0_S0_m)
        /*014c*/ 	.short	0x0380
        /*014e*/ 	.short	0x0050


	//----- nvinfo : EIATTR_SW_WAR
	.align		4
.L_3772:
        /*0150*/ 	.byte	0x04, 0x36
        /*0152*/ 	.short	(.L_3774 - .L_3773)
.L_3773:
        /*0154*/ 	.word	0x00000008
.L_3774:


//--------------------- .nv.info._Z56userbuffers_fp16_sum_inplace_gpu_rr_rs_oop_stride_atomicILi2EEviiiiiiiiiiPPviS0_S0_m --------------------------
	.section	.nv.info._Z56userbuffers_fp16_sum_inplace_gpu_rr_rs_oop_stride_atomicILi2EEviiiiiiiiiiPPviS0_S0_m,"",@"SHT_CUDA_INFO"
	.sectionflags	@""
	.align	4


	//----- nvinfo : EIATTR_CUDA_API_VERSION
	.align		4
        /*0000*/ 	.byte	0x04, 0x37
        /*0002*/ 	.short	(.L_3776 - .L_3775)
.L_3775:
        /*0004*/ 	.word	0x00000082


	//----- nvinfo : EIATTR_KPARAM_INFO
	.align		4
.L_3776:
        /*0008*/ 	.byte	0x04, 0x17
        /*000a*/ 	.short	(.L_3778 - .L_3777)
.L_3777:
        /*000c*/ 	.word	0x00000000
        /*0010*/ 	.short	0x000e
        /*0012*/ 	.short	0x0048
        /*0014*/ 	.byte	0x00, 0xf0, 0x21, 0x00


	//----- nvinfo : EIATTR_KPARAM_INFO
	.align		4
.L_3778:
        /*0018*/ 	.byte	0x04, 0x17
        /*001a*/ 	.short	(.L_3780 - .L_3779)
.L_3779:
        /*001c*/ 	.word	0x00000000
        /*0020*/ 	.short	0x000d
        /*0022*/ 	.short	0x0040
        /*0024*/ 	.byte	0x00, 0xf5, 0x21, 0x00


	//----- nvinfo : EIATTR_KPARAM_INFO
	.align		4
.L_3780:
        /*0028*/ 	.byte	0x04, 0x17
        /*002a*/ 	.short	(.L_3782 - .L_3781)
.L_3781:
        /*002c*/ 	.word	0x00000000
        /*0030*/ 	.short	0x000c
        /*0032*/ 	.short	0x0038
        /*0034*/ 	.byte	0x00, 0xf5, 0x21, 0x00


	//----- nvinfo : EIATTR_KPARAM_INFO
	.align		4
.L_3782:
        /*0038*/ 	.byte	0x04, 0x17
        /*003a*/ 	.short	(.L_3784 - .L_3783)
.L_3783:
        /*003c*/ 	.word	0x00000000
        /*0040*/ 	.short	0x000b
        /*0042*/ 	.short	0x0030
        /*0044*/ 	.byte	0x00, 0xf0, 0x11, 0x00


	//----- nvinfo : EIATTR_KPARAM_INFO
	.align		4
.L_3784:
        /*0048*/ 	.byte	0x04, 0x17
        /*004a*/ 	.short	(.L_3786 - .L_3785)
.L_3785:
        /*004c*/ 	.word	0x00000000
        /*0050*/ 	.short	0x000a
        /*0052*/ 	.short	0x0028
        /*0054*/ 	.byte	0x00, 0xf5, 0x21, 0x00


	//----- nvinfo : EIATTR_KPARAM_INFO
	.align		4
.L_3786:
        /*0058*/ 	.byte	0x04, 0x17
        /*005a*/ 	.short	(.L_3788 - .L_3787)
.L_3787:
        /*005c*/ 	.word	0x00000000
        /*0060*/ 	.short	0x0009
        /*0062*/ 	.short	0x0024
        /*0064*/ 	.byte	0x00, 0xf0, 0x11, 0x00


	//----- nvinfo : EIATTR_KPARAM_INFO
	.align		4
.L_3788:
        /*0068*/ 	.byte	0x04, 0x17
        /*006a*/ 	.short	(.L_3790 - .L_3789)
.L_3789:
        /*006c*/ 	.word	0x00000000
        /*0070*/ 	.short	0x0008
        /*0072*/ 	.short	0x0020
        /*0074*/ 	.byte	0x00, 0xf0, 0x11, 0x00


	//----- nvinfo : EIATTR_KPARAM_INFO
	.align		4
.L_3790:
        /*0078*/ 	.byte	0x04, 0x17
        /*007a*/ 	.short	(.L_3792 - .L_3791)
.L_3791:
        /*007c*/ 	.word	0x00000000
        /*0080*/ 	.short	0x0007
        /*0082*/ 	.short	0x001c
        /*0084*/ 	.byte	0x00, 0xf0, 0x11, 0x00


	//----- nvinfo : EIATTR_KPARAM_INFO
	.align		4
.L_3792:
        /*0088*/ 	.byte	0x04, 0x17
        /*008a*/ 	.short	(.L_3794 - .L_3793)
.L_3793:
        /*008c*/ 	.word	0x00000000
        /*0090*/ 	.short	0x0006
        /*0092*/ 	.short	0x0018
        /*0094*/ 	.byte	0x00, 0xf0, 0x11, 0x00


	//----- nvinfo : EIATTR_KPARAM_INFO
	.align		4
.L_3794:
        /*0098*/ 	.byte	0x04, 0x17
        /*009a*/ 	.short	(.L_3796 - .L_3795)
.L_3795:
        /*009c*/ 	.word	0x00000000
        /*00a0*/ 	.short	0x0005
        /*00a2*/ 	.short	0x0014
        /*00a4*/ 	.byte	0x00, 0xf0, 0x11, 0x00


	//----- nvinfo : EIATTR_KPARAM_INFO
	.align		4
.L_3796:
        /*00a8*/ 	.byte	0x04, 0x17
        /*00aa*/ 	.short	(.L_3798 - .L_3797)
.L_3797:
        /*00ac*/ 	.word	0x00000000
        /*00b0*/ 	.short	0x0004
        /*00b2*/ 	.short	0x0010
        /*00b4*/ 	.byte	0x00, 0xf0, 0x11, 0x00


	//----- nvinfo : EIATTR_KPARAM_INFO
	.align		4
.L_3798:
        /*00b8*/ 	.byte	0x04, 0x17
        /*00ba*/ 	.short	(.L_3800 - .L_3799)
.L_3799:
        /*00bc*/ 	.word	0x00000000
        /*00c0*/ 	.short	0x0003
        /*00c2*/ 	.short	0x000c
        /*00c4*/ 	.byte	0x00, 0xf0, 0x11, 0x00


	//----- nvinfo : EIATTR_KPARAM_INFO
	.align		4
.L_3800:
        /*00c8*/ 	.byte	0x04, 0x17
        /*00ca*/ 	.short	(.L_3802 - .L_3801)
.L_3801:
        /*00cc*/ 	.word	0x00000000
        /*00d0*/ 	.short	0x0002
        /*00d2*/ 	.short	0x0008
        /*00d4*/ 	.byte	0x00, 0xf0, 0x11, 0x00


	//----- nvinfo : EIATTR_KPARAM_INFO
	.align		4
.L_3802:
        /*00d8*/ 	.byte	0x04, 0x17
        /*00da*/ 	.short	(.L_3804 - .L_3803)
.L_3803:
        /*00dc*/ 	.word	0x00000000
        /*00e0*/ 	.short	0x0001
        /*00e2*/ 	.short	0x0004
        /*00e4*/ 	.byte	0x00, 0xf0, 0x11, 0x00


	//----- nvinfo : EIATTR_KPARAM_INFO
	.align		4
.L_3804:
        /*00e8*/ 	.byte	0x04, 0x17
        /*00ea*/ 	.short	(.L_3806 - .L_3805)
.L_3805:
        /*00ec*/ 	.word	0x00000000
        /*00f0*/ 	.short	0x0000
        /*00f2*/ 	.short	0x0000
        /*00f4*/ 	.byte	0x00, 0xf0, 0x11, 0x00


	//----- nvinfo : EIATTR_SPARSE_MMA_MASK
	.align		4
.L_3806:
        /*00f8*/ 	.byte	0x03, 0x50
        /*00fa*/ 	.short	0x0000


	//----- nvinfo : EIATTR_MAXREG_COUNT
	.align		4
        /*00fc*/ 	.byte	0x03, 0x1b
        /*00fe*/ 	.short	0x0040


	//----- nvinfo : EIATTR_NUM_BARRIERS
	.align		4
        /*0100*/ 	.byte	0x02, 0x4c
        /*0102*/ 	.byte	0x01
	.zero		1


	//----- nvinfo : EIATTR_EXTERNS
	.align		4
        /*0104*/ 	.byte	0x04, 0x0f
        /*0106*/ 	.short	(.L_3808 - .L_3807)


	//   ....[0]....
	.align		4
.L_3807:
        /*0108*/ 	.word	index@(vprintf)


	//----- nvinfo : EIATTR_MERCURY_ISA_VERSION
	.align		4
.L_3808:
        /*010c*/ 	.byte	0x03, 0x5f
        /*010e*/ 	.short	0x0101


	//----- nvinfo : EIATTR_VRC_CTA_INIT_COUNT
	.align		4
        /*0110*/ 	.byte	0x02, 0x4a
	.zero		1
	.zero		1


	//----- nvinfo : EIATTR_SYSCALL_OFFSETS
	.align		4
        /*0114*/ 	.byte	0x04, 0x46
        /*0116*/ 	.short	(.L_3810 - .L_3809)


	//   ....[0]....
.L_3809:
        /*0118*/ 	.word	0x00000700


	//----- nvinfo : EIATTR_EXIT_INSTR_OFFSETS
	.align		4
.L_3810:
        /*011c*/ 	.byte	0x04, 0x1c
        /*011e*/ 	.short	(.L_3812 - .L_3811)


	//   ....[0]....
.L_3811:
        /*0120*/ 	.word	0x00000d70


	//   ....[1]....
        /*0124*/ 	.word	0x00000d90


	//----- nvinfo : EIATTR_MAX_THREADS
	.align		4
.L_3812:
        /*0128*/ 	.byte	0x04, 0x05
        /*012a*/ 	.short	(.L_3814 - .L_3813)
.L_3813:
        /*012c*/ 	.word	0x00000400
        /*0130*/ 	.word	0x00000001
        /*0134*/ 	.word	0x00000001


	//----- nvinfo : EIATTR_CRS_STACK_SIZE
	.align		4
.L_3814:
        /*0138*/ 	.byte	0x04, 0x1e
        /*013a*/ 	.short	(.L_3816 - .L_3815)
.L_3815:
        /*013c*/ 	.word	0x00000000


	//----- nvinfo : EIATTR_CBANK_PARAM_SIZE
	.align		4
.L_3816:
        /*0140*/ 	.byte	0x03, 0x19
        /*0142*/ 	.short	0x0050


	//----- nvinfo : EIATTR_PARAM_CBANK
	.align		4
        /*0144*/ 	.byte	0x04, 0x0a
        /*0146*/ 	.short	(.L_3818 - .L_3817)
	.align		4
.L_3817:
        /*0148*/ 	.word	index@(.nv.constant0._Z56userbuffers_fp16_sum_inplace_gpu_rr_rs_oop_stride_atomicILi2EEviiiiiiiiiiPPviS0_S0_m)
        /*014c*/ 	.short	0x0380
        /*014e*/ 	.short	0x0050


	//----- nvinfo : EIATTR_SW_WAR
	.align		4
.L_3818:
        /*0150*/ 	.byte	0x04, 0x36
        /*0152*/ 	.short	(.L_3820 - .L_3819)
.L_3819:
        /*0154*/ 	.word	0x00000008
.L_3820:


//--------------------- .nv.info._Z49userbuffers_fp16_sum_inplace_gpu_rr_rs_oop_strideILi32EEviiiiiiiiiPPviS0_m --------------------------
	.section	.nv.info._Z49userbuffers_fp16_sum_inplace_gpu_rr_rs_oop_strideILi32EEviiiiiiiiiPPviS0_m,"",@"SHT_CUDA_INFO"
	.sectionflags	@""
	.align	4


	//----- nvinfo : EIATTR_CUDA_API_VERSION
	.align		4
        /*0000*/ 	.byte	0x04, 0x37
        /*0002*/ 	.short	(.L_3822 - .L_3821)
.L_3821:
        /*0004*/ 	.word	0x00000082


	//----- nvinfo : EIATTR_KPARAM_INFO
	.align		4
.L_3822:
        /*0008*/ 	.byte	0x04, 0x17
        /*000a*/ 	.short	(.L_3824 - .L_3823)
.L_3823:
        /*000c*/ 	.word	0x00000000
        /*0010*/ 	.short	0x000c
        /*0012*/ 	.short	0x0040
        /*0014*/ 	.byte	0x00, 0xf0, 0x21, 0x00


	//----- nvinfo : EIATTR_KPARAM_INFO
	.align		4
.L_3824:
        /*0018*/ 	.byte	0x04, 0x17
        /*001a*/ 	.short	(.L_3826 - .L_3825)
.L_3825:
        /*001c*/ 	.word	0x00000000
        /*0020*/ 	.short	0x000b
        /*0022*/ 	.short	0x0038
        /*0024*/ 	.byte	0x00, 0xf5, 0x21, 0x00


	//----- nvinfo : EIATTR_KPARAM_INFO
	.align		4
.L_3826:
        /*0028*/ 	.byte	0x04, 0x17
        /*002a*/ 	.short	(.L_3828 - .L_3827)
.L_3827:
        /*002c*/ 	.word	0x00000000
        /*0030*/ 	.short	0x000a
        /*0032*/ 	.short	0x0030
        /*0034*/ 	.byte	0x00, 0xf0, 0x11, 0x00


	//----- nvinfo : EIATTR_KPARAM_INFO
	.align		4
.L_3828:
        /*0038*/ 	.byte	0x04, 0x17
        /*003a*/ 	.short	(.L_3830 - .L_3829)
.L_3829:
        /*003c*/ 	.word	0x00000000
        /*0040*/ 	.short	0x0009
        /*0042*/ 	.short	0x0028
        /*0044*/ 	.byte	0x00, 0xf5, 0x21, 0x00


	//----- nvinfo : EIATTR_KPARAM_INFO
	.align		4
.L_3830:
        /*0048*/ 	.byte	0x04, 0x17
        /*004a*/ 	.short	(.L_3832 - .L_3831)
.L_3831:
        /*004c*/ 	.word	0x00000000
        /*0050*/ 	.short	0x0008
        /*0052*/ 	.short	0x0020
        /*0054*/ 	.byte	0x00, 0xf0, 0x11, 0x00


	//----- nvinfo : EIATTR_KPARAM_INFO
	.align		4
.L_3832:
        /*0058*/ 	.byte	0x04, 0x17
        /*005a*/ 	.short	(.L_3834 - .L_3833)
.L_3833:
        /*005c*/ 	.word	0x00000000
        /*0060*/ 	.short	0x0007
        /*0062*/ 	.short	0x001c
        /*0064*/ 	.byte	0x00, 0xf0, 0x11, 0x00


	//----- nvinfo : EIATTR_KPARAM_INFO
	.align		4
.L_3834:
        /*0068*/ 	.byte	0x04, 0x17
        /*006a*/ 	.short	(.L_3836 - .L_3835)
.L_3835:
        /*006c*/ 	.word	0x00000000
        /*0070*/ 	.short	0x0006
        /*0072*/ 	.short	0x0018
        /*0074*/ 	.byte	0x00, 0xf0, 0x11, 0x00


	//----- nvinfo : EIATTR_KPARAM_INFO
	.align		4
.L_3836:
        /*0078*/ 	.byte	0x04, 0x17
        /*007a*/ 	.short	(.L_3838 - .L_3837)
.L_3837:
        /*007c*/ 	.word	0x00000000
        /*0080*/ 	.short	0x0005
        /*0082*/ 	.short	0x0014
        /*0084*/ 	.byte	0x00, 0xf0, 0x11, 0x00


	//----- nvinfo : EIATTR_KPARAM_INFO
	.align		4
.L_3838:
        /*0088*/ 	.byte	0x04, 0x17
        /*008a*/ 	.short	(.L_3840 - .L_3839)
.L_3839:
        /*008c*/ 	.word	0x00000000
        /*0090*/ 	.short	0x0004
        /*0092*/ 	.short	0x0010
        /*0094*/ 	.byte	0x00, 0xf0, 0x11, 0x00


	//----- nvinfo : EIATTR_KPARAM_INFO
	.align		4
.L_3840:
        /*0098*/ 	.byte	0x04, 0x17
        /*009a*/ 	.short	(.L_3842 - .L_3841)
.L_3841:
        /*009c*/ 	.word	0x00000000
        /*00a0*/ 	.short	0x0003
        /*00a2*/ 	.short	0x000c
        /*00a4*/ 	.byte	0x00, 0xf0, 0x11, 0x00


	//----- nvinfo : EIATTR_KPARAM_INFO
	.align		4
.L_3842:
        /*00a8*/ 	.byte	0x04, 0x17
        /*00aa*/ 	.short	(.L_3844 - .L_3843)
.L_3843:
        /*00ac*/ 	.word	0x00000000
        /*00b0*/ 	.short	0x0002
        /*00b2*/ 	.short	0x0008
        /*00b4*/ 	.byte	0x00, 0xf0, 0x11, 0x00


	//----- nvinfo : EIATTR_KPARAM_INFO
	.align		4
.L_3844:
        /*00b8*/ 	.byte	0x04, 0x17
        /*00ba*/ 	.short	(.L_3846 - .L_3845)
.L_3845:
        /*00bc*/ 	.word	0x00000000
        /*00c0*/ 	.short	0x0001
        /*00c2*/ 	.short	0x0004
        /*00c4*/ 	.byte	0x00, 0xf0, 0x11, 0x00


	//----- nvinfo : EIATTR_KPARAM_INFO
	.align		4
.L_3846:
        /*00c8*/ 	.byte	0x04, 0x17
        /*00ca*/ 	.short	(.L_3848 - .L_3847)
.L_3847:
        /*00cc*/ 	.word	0x00000000
        /*00d0*/ 	.short	0x0000
        /*00d2*/ 	.short	0x0000
        /*00d4*/ 	.byte	0x00, 0xf0, 0x11, 0x00


	//----- nvinfo : EIATTR_SPARSE_MMA_MASK
	.align		4
.L_3848:
        /*00d8*/ 	.byte	0x03, 0x50
        /*00da*/ 	.short	0x0000


	//----- nvinfo : EIATTR_MAXREG_COUNT
	.align		4
        /*00dc*/ 	.byte	0x03, 0x1b
        /*00de*/ 	.short	0x0040


	//----- nvinfo : EIATTR_NUM_BARRIERS
	.align		4
        /*00e0*/ 	.byte	0x02, 0x4c
        /*00e2*/ 	.byte	0x01
	.zero		1


	//----- nvinfo : EIATTR_EXTERNS
	.align		4
        /*00e4*/ 	.byte	0x04, 0x0f
        /*00e6*/ 	.short	(.L_3850 - .L_3849)


	//   ....[0]....
	.align		4
.L_3849:
        /*00e8*/ 	.word	index@(vprintf)


	//----- nvinfo : EIATTR_ANNOTATIONS
	.align		4
.L_3850:
        /*00ec*/ 	.byte	0x04, 0x55
        /*00ee*/ 	.short	(.L_3852 - .L_3851)


	//   ....[0]....
.L_3851:
        /* <DEDUP_REMOVED lines=48> */


	//----- nvinfo : EIATTR_MERCURY_ISA_VERSION
	.align		4
.L_3852:
        /*03d8*/ 	.byte	0x03, 0x5f
        /*03da*/ 	.short	0x0101


	//----- nvinfo : EIATTR_VRC_CTA_INIT_COUNT
	.align		4
        /*03dc*/ 	.byte	0x02, 0x4a
	.zero		1
	.zero		1


	//----- nvinfo : EIATTR_SYSCALL_OFFSETS
	.align		4
        /*03e0*/ 	.byte	0x04, 0x46
        /*03e2*/ 	.short	(.L_3854 - .L_3853)


	//   ....[0]....
.L_3853:
        /*03e4*/ 	.word	0x000004c0


	//----- nvinfo : EIATTR_EXIT_INSTR_OFFSETS
	.align		4
.L_3854:
        /*03e8*/ 	.byte	0x04, 0x1c
        /*03ea*/ 	.short	(.L_3856 - .L_3855)


	//   ....[0]....
.L_3855:
        /*03ec*/ 	.word	0x000021e0


	//   ....[1]....
        /*03f0*/ 	.word	0x00002220


	//----- nvinfo : EIATTR_MAX_THREADS
	.align		4
.L_3856:
        /*03f4*/ 	.byte	0x04, 0x05
        /*03f6*/ 	.short	(.L_3858 - .L_3857)
.L_3857:
        /*03f8*/ 	.word	0x00000400
        /*03fc*/ 	.word	0x00000001
        /*0400*/ 	.word	0x00000001


	//----- nvinfo : EIATTR_CRS_STACK_SIZE
	.align		4
.L_3858:
        /*0404*/ 	.byte	0x04, 0x1e
        /*0406*/ 	.short	(.L_3860 - .L_3859)
.L_3859:
        /*0408*/ 	.word	0x00000000


	//----- nvinfo : EIATTR_CBANK_PARAM_SIZE
	.align		4
.L_3860:
        /*040c*/ 	.byte	0x03, 0x19
        /*040e*/ 	.short	0x0048


	//----- nvinfo : EIATTR_PARAM_CBANK
	.align		4
        /*0410*/ 	.byte	0x04, 0x0a
        /*0412*/ 	.short	(.L_3862 - .L_3861)
	.align		4
.L_3861:
        /*0414*/ 	.word	index@(.nv.constant0._Z49userbuffers_fp16_sum_inplace_gpu_rr_rs_oop_strideILi32EEviiiiiiiiiPPviS0_m)
        /*0418*/ 	.short	0x0380
        /*041a*/ 	.short	0x0048


	//----- nvinfo : EIATTR_SW_WAR
	.align		4
.L_3862:
        /*041c*/ 	.byte	0x04, 0x36
        /*041e*/ 	.short	(.L_3864 - .L_3863)
.L_3863:
        /*0420*/ 	.word	0x00000008
.L_3864:


//--------------------- .nv.info._Z49userbuffers_fp16_sum_inplace_gpu_rr_rs_oop_strideILi16EEviiiiiiiiiPPviS0_m --------------------------
	.section	.nv.info._Z49userbuffers_fp16_sum_inplace_gpu_rr_rs_oop_strideILi16EEviiiiiiiiiPPviS0_m,"",@"SHT_CUDA_INFO"
	.sectionflags	@""
	.align	4


	//----- nvinfo : EIATTR_CUDA_API_VERSION
	.align		4
        /*0000*/ 	.byte	0x04, 0x37
        /*0002*/ 	.short	(.L_3866 - .L_3865)
.L_3865:
        /*0004*/ 	.word	0x00000082


	//----- nvinfo : EIATTR_KPARAM_INFO
	.align		4
.L_3866:
        /*0008*/ 	.byte	0x04, 0x17
        /*000a*/ 	.short	(.L_3868 - .L_3867)
.L_3867:
        /*000c*/ 	.word	0x00000000
        /*0010*/ 	.short	0x000c
        /*0012*/ 	.short	0x0040
        /*0014*/ 	.byte	0x00, 0xf0, 0x21, 0x00


	//----- nvinfo : EIATTR_KPARAM_INFO
	.align		4
.L_3868:
        /*0018*/ 	.byte	0x04, 0x17
        /*001a*/ 	.short	(.L_3870 - .L_3869)
.L_3869:
        /*001c*/ 	.word	0x00000000
        /*0020*/ 	.short	0x000b
        /*0022*/ 	.short	0x0038
        /*0024*/ 	.byte	0x00, 0xf5, 0x21, 0x00


	//----- nvinfo : EIATTR_KPARAM_INFO
	.align		4
.L_3870:
        /*0028*/ 	.byte	0x04, 0x17
        /*002a*/ 	.short	(.L_3872 - .L_3871)
.L_3871:
        /*002c*/ 	.word	0x00000000
        /*0030*/ 	.short	0x000a
        /*0032*/ 	.short	0x0030
        /*0034*/ 	.byte	0x00, 0xf0, 0x11, 0x00


	//----- nvinfo : EIATTR_KPARAM_INFO
	.align		4
.L_3872:
        /*0038*/ 	.byte	0x04, 0x17
        /*003a*/ 	.short	(.L_3874 - .L_3873)
.L_3873:
        /*003c*/ 	.word	0x00000000
        /*0040*/ 	.short	0x0009
        /*0042*/ 	.short	0x0028
        /*0044*/ 	.byte	0x00, 0xf5, 0x21, 0x00


	//----- nvinfo : EIATTR_KPARAM_INFO
	.align		4
.L_3874:
        /*0048*/ 	.byte	0x04, 0x17
        /*004a*/ 	.short	(.L_3876 - .L_3875)
.L_3875:
        /*004c*/ 	.word	0x00000000
        /*0050*/ 	.short	0x0008
        /*0052*/ 	.short	0x0020
        /*0054*/ 	.byte	0x00, 0xf0, 0x11, 0x00


	//----- nvinfo : EIATTR_KPARAM_INFO
	.align		4
.L_3876:
        /*0058*/ 	.byte	0x04, 0x17
        /*005a*/ 	.short	(.L_3878 - .L_3877)
.L_3877:
        /*005c*/ 	.word	0x00000000
        /*0060*/ 	.short	0x0007
        /*0062*/ 	.short	0x001c
        /*0064*/ 	.byte	0x00, 0xf0, 0x11, 0x00


	//----- nvinfo : EIATTR_KPARAM_INFO
	.align		4
.L_3878:
        /*0068*/ 	.byte	0x04, 0x17
        /*006a*/ 	.short	(.L_3880 - .L_3879)
.L_3879:
        /*006c*/ 	.word	0x00000000
        /*0070*/ 	.short	0x0006
        /*0072*/ 	.short	0x0018
        /*0074*/ 	.byte	0x00, 0xf0, 0x11, 0x00


	//----- nvinfo : EIATTR_KPARAM_INFO
	.align		4
.L_3880:
        /*0078*/ 	.byte	0x04, 0x17
        /*007a*/ 	.short	(.L_3882 - .L_3881)
.L_3881:
        /*007c*/ 	.word	0x00000000
        /*0080*/ 	.short	0x0005
        /*0082*/ 	.short	0x0014
        /*0084*/ 	.byte	0x00, 0xf0, 0x11, 0x00


	//----- nvinfo : EIATTR_KPARAM_INFO
	.align		4
.L_3882:
        /*0088*/ 	.byte	0x04, 0x17
        /*008a*/ 	.short	(.L_3884 - .L_3883)
.L_3883:
        /*008c*/ 	.word	0x00000000
        /*0090*/ 	.short	0x0004
        /*0092*/ 	.short	0x0010
        /*0094*/ 	.byte	0x00, 0xf0, 0x11, 0x00


	//----- nvinfo : EIATTR_KPARAM_INFO
	.align		4
.L_3884:
        /*0098*/ 	.byte	0x04, 0x17
        /*009a*/ 	.short	(.L_3886 - .L_3885)
.L_3885:
        /*009c*/ 	.word	0x00000000
        /*00a0*/ 	.short	0x0003
        /*00a2*/ 	.short	0x000c
        /*00a4*/ 	.byte	0x00, 0xf0, 0x11, 0x00


	//----- nvinfo : EIATTR_KPARAM_INFO
	.align		4
.L_3886:
        /*00a8*/ 	.byte	0x04, 0x17
        /*00aa*/ 	.short	(.L_3888 - .L_3887)
.L_3887:
        /*00ac*/ 	.word	0x00000000
        /*00b0*/ 	.short	0x0002
        /*00b2*/ 	.short	0x0008
        /*00b4*/ 	.byte	0x00, 0xf0, 0x11, 0x00


	//----- nvinfo : EIATTR_KPARAM_INFO
	.align		4
.L_3888:
        /*00b8*/ 	.byte	0x04, 0x17
        /*00ba*/ 	.short	(.L_3890 - .L_3889)
.L_3889:
        /*00bc*/ 	.word	0x00000000
        /*00c0*/ 	.short	0x0001
        /*00c2*/ 	.short	0x0004
        /*00c4*/ 	.byte	0x00, 0xf0, 0x11, 0x00


	//----- nvinfo : EIATTR_KPARAM_INFO
	.align		4
.L_3890:
        /*00c8*/ 	.byte	0x04, 0x17
        /*00ca*/ 	.short	(.L_3892 - .L_3891)
.L_3891:
        /*00cc*/ 	.word	0x00000000
        /*00d0*/ 	.short	0x0000
        /*00d2*/ 	.short	0x0000
        /*00d4*/ 	.byte	0x00, 0xf0, 0x11, 0x00


	//----- nvinfo : EIATTR_SPARSE_MMA_MASK
	.align		4
.L_3892:
        /*00d8*/ 	.byte	0x03, 0x50
        /*00da*/ 	.short	0x0000


	//----- nvinfo : EIATTR_MAXREG_COUNT
	.align		4
        /*00dc*/ 	.byte	0x03, 0x1b
        /*00de*/ 	.short	0x0040


	//----- nvinfo : EIATTR_NUM_BARRIERS
	.align		4
        /*00e0*/ 	.byte	0x02, 0x4c
        /*00e2*/ 	.byte	0x01
	.zero		1


	//----- nvinfo : EIATTR_EXTERNS
	.align		4
        /*00e4*/ 	.byte	0x04, 0x0f
        /*00e6*/ 	.short	(.L_3894 - .L_3893)


	//   ....[0]....
	.align		4
.L_3893:
        /*00e8*/ 	.word	index@(vprintf)


	//----- nvinfo : EIATTR_MERCURY_ISA_VERSION
	.align		4
.L_3894:
        /*00ec*/ 	.byte	0x03, 0x5f
        /*00ee*/ 	.short	0x0101


	//----- nvinfo : EIATTR_VRC_CTA_INIT_COUNT
	.align		4
        /*00f0*/ 	.byte	0x02, 0x4a
	.zero		1
	.zero		1


	//----- nvinfo : EIATTR_SYSCALL_OFFSETS
	.align		4
        /*00f4*/ 	.byte	0x04, 0x46
        /*00f6*/ 	.short	(.L_3896 - .L_3895)


	//   ....[0]....
.L_3895:
        /*00f8*/ 	.word	0x00000490


	//----- nvinfo : EIATTR_EXIT_INSTR_OFFSETS
	.align		4
.L_3896:
        /*00fc*/ 	.byte	0x04, 0x1c
        /*00fe*/ 	.short	(.L_3898 - .L_3897)


	//   ....[0]....
.L_3897:
        /*0100*/ 	.word	0x000012f0


	//   ....[1]....
        /*0104*/ 	.word	0x00001310


	//----- nvinfo : EIATTR_MAX_THREADS
	.align		4
.L_3898:
        /*0108*/ 	.byte	0x04, 0x05
        /*010a*/ 	.short	(.L_3900 - .L_3899)
.L_3899:
        /*010c*/ 	.word	0x00000400
        /*0110*/ 	.word	0x00000001
        /*0114*/ 	.word	0x00000001


	//----- nvinfo : EIATTR_CRS_STACK_SIZE
	.align		4
.L_3900:
        /*0118*/ 	.byte	0x04, 0x1e
        /*011a*/ 	.short	(.L_3902 - .L_3901)
.L_3901:
        /*011c*/ 	.word	0x00000000


	//----- nvinfo : EIATTR_CBANK_PARAM_SIZE
	.align		4
.L_3902:
        /*0120*/ 	.byte	0x03, 0x19
        /*0122*/ 	.short	0x0048


	//----- nvinfo : EIATTR_PARAM_CBANK
	.align		4
        /*0124*/ 	.byte	0x04, 0x0a
        /*0126*/ 	.short	(.L_3904 - .L_3903)
	.align		4
.L_3903:
        /*0128*/ 	.word	index@(.nv.constant0._Z49userbuffers_fp16_sum_inplace_gpu_rr_rs_oop_strideILi16EEviiiiiiiiiPPviS0_m)
        /*012c*/ 	.short	0x0380
        /*012e*/ 	.short	0x0048


	//----- nvinfo : EIATTR_SW_WAR
	.align		4
.L_3904:
        /*0130*/ 	.byte	0x04, 0x36
        /*0132*/ 	.short	(.L_3906 - .L_3905)
.L_3905:
        /*0134*/ 	.word	0x00000008
.L_3906:


//--------------------- .nv.info._Z49userbuffers_fp16_sum_inplace_gpu_rr_rs_oop_strideILi8EEviiiiiiiiiPPviS0_m --------------------------
	.section	.nv.info._Z49userbuffers_fp16_sum_inplace_gpu_rr_rs_oop_strideILi8EEviiiiiiiiiPPviS0_m,"",@"SHT_CUDA_INFO"
	.sectionflags	@""
	.align	4


	//----- nvinfo : EIATTR_CUDA_API_VERSION
	.align		4
        /*0000*/ 	.byte	0x04, 0x37
        /*0002*/ 	.short	(.L_3908 - .L_3907)
.L_3907:
        /*0004*/ 	.word	0x00000082


	//----- nvinfo : EIATTR_KPARAM_INFO
	.align		4
.L_3908:
        /*0008*/ 	.byte	0x04, 0x17
        /*000a*/ 	.short	(.L_3910 - .L_3909)
.L_3909:
        /*000c*/ 	.word	0x00000000
        /*0010*/ 	.short	0x000c
        /*0012*/ 	.short	0x0040
        /*0014*/ 	.byte	0x00, 0xf0, 0x21, 0x00


	//----- nvinfo : EIATTR_KPARAM_INFO
	.align		4
.L_3910:
        /*0018*/ 	.byte	0x04, 0x17
        /*001a*/ 	.short	(.L_3912 - .L_3911)
.L_3911:
        /*001c*/ 	.word	0x00000000
        /*0020*/ 	.short	0x000b
        /*0022*/ 	.short	0x0038
        /*0024*/ 	.byte	0x00, 0xf5, 0x21, 0x00


	//----- nvinfo : EIATTR_KPARAM_INFO
	.align		4
.L_3912:
        /*0028*/ 	.byte	0x04, 0x17
        /*002a*/ 	.short	(.L_3914 - .L_3913)
.L_3913:
        /*002c*/ 	.word	0x00000000
        /*0030*/ 	.short	0x000a
        /*0032*/ 	.short	0x0030
        /*0034*/ 	.byte	0x00, 0xf0, 0x11, 0x00


	//----- nvinfo : EIATTR_KPARAM_INFO
	.align		4
.L_3914:
        /*0038*/ 	.byte	0x04, 0x17
        /*003a*/ 	.short	(.L_3916 - .L_3915)
.L_3915:
        /*003c*/ 	.word	0x00000000
        /*0040*/ 	.short	0x0009
        /*0042*/ 	.short	0x0028
        /*0044*/ 	.byte	0x00, 0xf5, 0x21, 0x00


	//----- nvinfo : EIATTR_KPARAM_INFO
	.align		4
.L_3916:
        /*0048*/ 	.byte	0x04, 0x17
        /*004a*/ 	.short	(.L_3918 - .L_3917)
.L_3917:
        /*004c*/ 	.word	0x00000000
        /*0050*/ 	.short	0x0008
        /*0052*/ 	.short	0x0020
        /*0054*/ 	.byte	0x00, 0xf0, 0x11, 0x00


	//----- nvinfo : EIATTR_KPARAM_INFO
	.align		4
.L_3918:
        /*0058*/ 	.byte	0x04, 0x17
        /*005a*/ 	.short	(.L_3920 - .L_3919)
.L_3919:
        /*005c*/ 	.word	0x00000000
        /*0060*/ 	.short	0x0007
        /*0062*/ 	.short	0x001c
        /*0064*/ 	.byte	0x00, 0xf0, 0x11, 0x00


	//----- nvinfo : EIATTR_KPARAM_INFO
	.align		4
.L_3920:
        /*0068*/ 	.byte	0x04, 0x17
        /*006a*/ 	.short	(.L_3922 - .L_3921)
.L_3921:
        /*006c*/ 	.word	0x00000000
        /*0070*/ 	.short	0x0006
        /*0072*/ 	.short	0x0018
        /*0074*/ 	.byte	0x00, 0xf0, 0x11, 0x00


	//----- nvinfo : EIATTR_KPARAM_INFO
	.align		4
.L_3922:
        /*0078*/ 	.byte	0x04, 0x17
        /*007a*/ 	.short	(.L_3924 - .L_3923)
.L_3923:
        /*007c*/ 	.word	0x00000000
        /*0080*/ 	.short	0x0005
        /*0082*/ 	.short	0x0014
        /*0084*/ 	.byte	0x00, 0xf0, 0x11, 0x00


	//----- nvinfo : EIATTR_KPARAM_INFO
	.align		4
.L_3924:
        /*0088*/ 	.byte	0x04, 0x17
        /*008a*/ 	.short	(.L_3926 - .L_3925)
.L_3925:
        /*008c*/ 	.word	0x00000000
        /*0090*/ 	.short	0x0004
        /*0092*/ 	.short	0x0010
        /*0094*/ 	.byte	0x00, 0xf0, 0x11, 0x00


	//----- nvinfo : EIATTR_KPARAM_INFO
	.align		4
.L_3926:
        /*0098*/ 	.byte	0x04, 0x17
        /*009a*/ 	.short	(.L_3928 - .L_3927)
.L_3927:
        /*009c*/ 	.word	0x00000000
        /*00a0*/ 	.short	0x0003
        /*00a2*/ 	.short	0x000c
        /*00a4*/ 	.byte	0x00, 0xf0, 0x11, 0x00


	//----- nvinfo : EIATTR_KPARAM_INFO
	.align		4
.L_3928:
        /*00a8*/ 	.byte	0x04, 0x17
        /*00aa*/ 	.short	(.L_3930 - .L_3929)
.L_3929:
        /*00ac*/ 	.word	0x00000000
        /*00b0*/ 	.short	0x0002
        /*00b2*/ 	.short	0x0008
        /*00b4*/ 	.byte	0x00, 0xf0, 0x11, 0x00


	//----- nvinfo : EIATTR_KPARAM_INFO
	.align		4
.L_3930:
        /*00b8*/ 	.byte	0x04, 0x17
        /*00ba*/ 	.short	(.L_3932 - .L_3931)
.L_3931:
        /*00bc*/ 	.word	0x00000000
        /*00c0*/ 	.short	0x0001
        /*00c2*/ 	.short	0x0004
        /*00c4*/ 	.byte	0x00, 0xf0, 0x11, 0x00


	//----- nvinfo : EIATTR_KPARAM_INFO
	.align		4
.L_3932:
        /*00c8*/ 	.byte	0x04, 0x17
        /*00ca*/ 	.short	(.L_3934 - .L_3933)
.L_3933:
        /*00cc*/ 	.word	0x00000000
        /*00d0*/ 	.short	0x0000
        /*00d2*/ 	.short	0x0000
        /*00d4*/ 	.byte	0x00, 0xf0, 0x11, 0x00


	//----- nvinfo : EIATTR_SPARSE_MMA_MASK
	.align		4
.L_3934:
        /*00d8*/ 	.byte	0x03, 0x50
        /*00da*/ 	.short	0x0000


	//----- nvinfo : EIATTR_MAXREG_COUNT
	.align		4
        /*00dc*/ 	.byte	0x03, 0x1b
        /*00de*/ 	.short	0x0040


	//----- nvinfo : EIATTR_NUM_BARRIERS
	.align		4
        /*00e0*/ 	.byte	0x02, 0x4c
        /*00e2*/ 	.byte	0x01
	.zero		1


	//----- nvinfo : EIATTR_EXTERNS
	.align		4
        /*00e4*/ 	.byte	0x04, 0x0f
        /*00e6*/ 	.short	(.L_3936 - .L_3935)


	//   ....[0]....
	.align		4
.L_3935:
        /*00e8*/ 	.word	index@(vprintf)


	//----- nvinfo : EIATTR_MERCURY_ISA_VERSION
	.align		4
.L_3936:
        /*00ec*/ 	.byte	0x03, 0x5f
        /*00ee*/ 	.short	0x0101


	//----- nvinfo : EIATTR_VRC_CTA_INIT_COUNT
	.align		4
        /*00f0*/ 	.byte	0x02, 0x4a
	.zero		1
	.zero		1


	//----- nvinfo : EIATTR_SYSCALL_OFFSETS
	.align		4
        /*00f4*/ 	.byte	0x04, 0x46
        /*00f6*/ 	.short	(.L_3938 - .L_3937)


	//   ....[0]....
.L_3937:
        /*00f8*/ 	.word	0x00000490


	//----- nvinfo : EIATTR_EXIT_INSTR_OFFSETS
	.align		4
.L_3938:
        /*00fc*/ 	.byte	0x04, 0x1c
        /*00fe*/ 	.short	(.L_3940 - .L_3939)


	//   ....[0]....
.L_3939:
        /*0100*/ 	.word	0x00000e60


	//   ....[1]....
        /*0104*/ 	.word	0x00000e80


	//----- nvinfo : EIATTR_MAX_THREADS
	.align		4
.L_3940:
        /*0108*/ 	.byte	0x04, 0x05
        /*010a*/ 	.short	(.L_3942 - .L_3941)
.L_3941:
        /*010c*/ 	.word	0x00000400
        /*0110*/ 	.word	0x00000001
        /*0114*/ 	.word	0x00000001


	//----- nvinfo : EIATTR_CRS_STACK_SIZE
	.align		4
.L_3942:
        /*0118*/ 	.byte	0x04, 0x1e
        /*011a*/ 	.short	(.L_3944 - .L_3943)
.L_3943:
        /*011c*/ 	.word	0x00000000


	//----- nvinfo : EIATTR_CBANK_PARAM_SIZE
	.align		4
.L_3944:
        /*0120*/ 	.byte	0x03, 0x19
        /*0122*/ 	.short	0x0048


	//----- nvinfo : EIATTR_PARAM_CBANK
	.align		4
        /*0124*/ 	.byte	0x04, 0x0a
        /*0126*/ 	.short	(.L_3946 - .L_3945)
	.align		4
.L_3945:
        /*0128*/ 	.word	index@(.nv.constant0._Z49userbuffers_fp16_sum_inplace_gpu_rr_rs_oop_strideILi8EEviiiiiiiiiPPviS0_m)
        /*012c*/ 	.short	0x0380
        /*012e*/ 	.short	0x0048


	//----- nvinfo : EIATTR_SW_WAR
	.align		4
.L_3946:
        /*0130*/ 	.byte	0x04, 0x36
        /*0132*/ 	.short	(.L_3948 - .L_3947)
.L_3947:
        /*0134*/ 	.word	0x00000008
.L_3948:


//--------------------- .nv.info._Z49userbuffers_fp16_sum_inplace_gpu_rr_rs_oop_strideILi4EEviiiiiiiiiPPviS0_m --------------------------
	.section	.nv.info._Z49userbuffers_fp16_sum_inplace_gpu_rr_rs_oop_strideILi4EEviiiiiiiiiPPviS0_m,"",@"SHT_CUDA_INFO"
	.sectionflags	@""
	.align	4


	//----- nvinfo : EIATTR_CUDA_API_VERSION
	.align		4
        /*0000*/ 	.byte	0x04, 0x37
        /*0002*/ 	.short	(.L_3950 - .L_3949)
.L_3949:
        /*0004*/ 	.word	0x00000082


	//----- nvinfo : EIATTR_KPARAM_INFO
	.align		4
.L_3950:
        /*0008*/ 	.byte	0x04, 0x17
        /*000a*/ 	.short	(.L_3952 - .L_3951)
.L_3951:
        /*000c*/ 	.word	0x00000000
        /*0010*/ 	.short	0x000c
        /*0012*/ 	.short	0x0040
        /*0014*/ 	.byte	0x00, 0xf0, 0x21, 0x00


	//----- nvinfo : EIATTR_KPARAM_INFO
	.align		4
.L_3952:
        /*0018*/ 	.byte	0x04, 0x17
        /*001a*/ 	.short	(.L_3954 - .L_3953)
.L_3953:
        /*001c*/ 	.word	0x00000000
        /*0020*/ 	.short	0x000b
        /*0022*/ 	.short	0x0038
        /*0024*/ 	.byte	0x00, 0xf5, 0x21, 0x00


	//----- nvinfo : EIATTR_KPARAM_INFO
	.align		4
.L_3954:
        /*0028*/ 	.byte	0x04, 0x17
        /*002a*/ 	.short	(.L_3956 - .L_3955)
.L_3955:
        /*002c*/ 	.word	0x00000000
        /*0030*/ 	.short	0x000a
        /*0032*/ 	.short	0x0030
        /*0034*/ 	.byte	0x00, 0xf0, 0x11, 0x00


	//----- nvinfo : EIATTR_KPARAM_INFO
	.align		4
.L_3956:
        /*0038*/ 	.byte	0x04, 0x17
        /*003a*/ 	.short	(.L_3958 - .L_3957)
.L_3957:
        /*003c*/ 	.word	0x00000000
        /*0040*/ 	.short	0x0009
        /*0042*/ 	.short	0x0028
        /*0044*/ 	.byte	0x00, 0xf5, 0x21, 0x00


	//----- nvinfo : EIATTR_KPARAM_INFO
	.align		4
.L_3958:
        /*0048*/ 	.byte	0x04, 0x17
        /*004a*/ 	.short	(.L_3960 - .L_3959)
.L_3959:
        /*004c*/ 	.word	0x00000000
        /*0050*/ 	.short	0x0008
        /*0052*/ 	.short	0x0020
        /*0054*/ 	.byte	0x00, 0xf0, 0x11, 0x00


	//----- nvinfo : EIATTR_KPARAM_INFO
	.align		4
.L_3960:
        /*0058*/ 	.byte	0x04, 0x17
        /*005a*/ 	.short	(.L_3962 - .L_3961)
.L_3961:
        /*005c*/ 	.word	0x00000000
        /*0060*/ 	.short	0x0007
        /*0062*/ 	.short	0x001c
        /*0064*/ 	.byte	0x00, 0xf0, 0x11, 0x00


	//----- nvinfo : EIATTR_KPARAM_INFO
	.align		4
.L_3962:
        /*0068*/ 	.byte	0x04, 0x17
        /*006a*/ 	.short	(.L_3964 - .L_3963)
.L_3963:
        /*006c*/ 	.word	0x00000000
        /*0070*/ 	.short	0x0006
        /*0072*/ 	.short	0x0018
        /*0074*/ 	.byte	0x00, 0xf0, 0x11, 0x00


	//----- nvinfo : EIATTR_KPARAM_INFO
	.align		4
.L_3964:
        /*0078*/ 	.byte	0x04, 0x17
        /*007a*/ 	.short	(.L_3966 - .L_3965)
.L_3965:
        /*007c*/ 	.word	0x00000000
        /*0080*/ 	.short	0x0005
        /*0082*/ 	.short	0x0014
        /*0084*/ 	.byte	0x00, 0xf0, 0x11, 0x00


	//----- nvinfo : EIATTR_KPARAM_INFO
	.align		4
.L_3966:
        /*0088*/ 	.byte	0x04, 0x17
        /*008a*/ 	.short	(.L_3968 - .L_3967)
.L_3967:
        /*008c*/ 	.word	0x00000000
        /*0090*/ 	.short	0x0004
        /*0092*/ 	.short	0x0010
        /*0094*/ 	.byte	0x00, 0xf0, 0x11, 0x00


	//----- nvinfo : EIATTR_KPARAM_INFO
	.align		4
.L_3968:
        /*0098*/ 	.byte	0x04, 0x17
        /*009a*/ 	.short	(.L_3970 - .L_3969)
.L_3969:
        /*009c*/ 	.word	0x00000000
        /*00a0*/ 	.short	0x0003
        /*00a2*/ 	.short	0x000c
        /*00a4*/ 	.byte	0x00, 0xf0, 0x11, 0x00


	//----- nvinfo : EIATTR_KPARAM_INFO
	.align		4
.L_3970:
        /*00a8*/ 	.byte	0x04, 0x17
        /*00aa*/ 	.short	(.L_3972 - .L_3971)
.L_3971:
        /*00ac*/ 	.word	0x00000000
        /*00b0*/ 	.short	0x0002
        /*00b2*/ 	.short	0x0008
        /*00b4*/ 	.byte	0x00, 0xf0, 0x11, 0x00


	//----- nvinfo : EIATTR_KPARAM_INFO
	.align		4
.L_3972:
        /*00b8*/ 	.byte	0x04, 0x17
        /*00ba*/ 	.short	(.L_3974 - .L_3973)
.L_3973:
        /*00bc*/ 	.word	0x00000000
        /*00c0*/ 	.short	0x0001
        /*00c2*/ 	.short	0x0004
        /*00c4*/ 	.byte	0x00, 0xf0, 0x11, 0x00


	//----- nvinfo : EIATTR_KPARAM_INFO
	.align		4
.L_3974:
        /*00c8*/ 	.byte	0x04, 0x17
        /*00ca*/ 	.short	(.L_3976 - .L_3975)
.L_3975:
        /*00cc*/ 	.word	0x00000000
        /*00d0*/ 	.short	0x0000
        /*00d2*/ 	.short	0x0000
        /*00d4*/ 	.byte	0x00, 0xf0, 0x11, 0x00


	//----- nvinfo : EIATTR_SPARSE_MMA_MASK
	.align		4
.L_3976:
        /*00d8*/ 	.byte	0x03, 0x50
        /*00da*/ 	.short	0x0000


	//----- nvinfo : EIATTR_MAXREG_COUNT
	.align		4
        /*00dc*/ 	.byte	0x03, 0x1b
        /*00de*/ 	.short	0x0040


	//----- nvinfo : EIATTR_NUM_BARRIERS
	.align		4
        /*00e0*/ 	.byte	0x02, 0x4c
        /*00e2*/ 	.byte	0x01
	.zero		1


	//----- nvinfo : EIATTR_EXTERNS
	.align		4
        /*00e4*/ 	.byte	0x04, 0x0f
        /*00e6*/ 	.short	(.L_3978 - .L_3977)


	//   ....[0]....
	.align		4
.L_3977:
        /*00e8*/ 	.word	index@(vprintf)


	//----- nvinfo : EIATTR_MERCURY_ISA_VERSION
	.align		4
.L_3978:
        /*00ec*/ 	.byte	0x03, 0x5f
        /*00ee*/ 	.short	0x0101


	//----- nvinfo : EIATTR_VRC_CTA_INIT_COUNT
	.align		4
        /*00f0*/ 	.byte	0x02, 0x4a
	.zero		1
	.zero		1


	//----- nvinfo : EIATTR_SYSCALL_OFFSETS
	.align		4
        /*00f4*/ 	.byte	0x04, 0x46
        /*00f6*/ 	.short	(.L_3980 - .L_3979)


	//   ....[0]....
.L_3979:
        /*00f8*/ 	.word	0x00000490


	//----- nvinfo : EIATTR_EXIT_INSTR_OFFSETS
	.align		4
.L_3980:
        /*00fc*/ 	.byte	0x04, 0x1c
        /*00fe*/ 	.short	(.L_3982 - .L_3981)


	//   ....[0]....
.L_3981:
        /*0100*/ 	.word	0x00000c30


	//   ....[1]....
        /*0104*/ 	.word	0x00000c50


	//----- nvinfo : EIATTR_MAX_THREADS
	.align		4
.L_3982:
        /*0108*/ 	.byte	0x04, 0x05
        /*010a*/ 	.short	(.L_3984 - .L_3983)
.L_3983:
        /*010c*/ 	.word	0x00000400
        /*0110*/ 	.word	0x00000001
        /*0114*/ 	.word	0x00000001


	//----- nvinfo : EIATTR_CRS_STACK_SIZE
	.align		4
.L_3984:
        /*0118*/ 	.byte	0x04, 0x1e
        /*011a*/ 	.short	(.L_3986 - .L_3985)
.L_3985:
        /*011c*/ 	.word	0x00000000


	//----- nvinfo : EIATTR_CBANK_PARAM_SIZE
	.align		4
.L_3986:
        /*0120*/ 	.byte	0x03, 0x19
        /*0122*/ 	.short	0x0048


	//----- nvinfo : EIATTR_PARAM_CBANK
	.align		4
        /*0124*/ 	.byte	0x04, 0x0a
        /*0126*/ 	.short	(.L_3988 - .L_3987)
	.align		4
.L_3987:
        /*0128*/ 	.word	index@(.nv.constant0._Z49userbuffers_fp16_sum_inplace_gpu_rr_rs_oop_strideILi4EEviiiiiiiiiPPviS0_m)
        /*012c*/ 	.short	0x0380
        /*012e*/ 	.short	0x0048


	//----- nvinfo : EIATTR_SW_WAR
	.align		4
.L_3988:
        /*0130*/ 	.byte	0x04, 0x36
        /*0132*/ 	.short	(.L_3990 - .L_3989)
.L_3989:
        /*0134*/ 	.word	0x00000008
.L_3990:


//--------------------- .nv.info._Z49userbuffers_fp16_sum_inplace_gpu_rr_rs_oop_strideILi2EEviiiiiiiiiPPviS0_m --------------------------
	.section	.nv.info._Z49userbuffers_fp16_sum_inplace_gpu_rr_rs_oop_strideILi2EEviiiiiiiiiPPviS0_m,"",@"SHT_CUDA_INFO"
	.sectionflags	@""
	.align	4


	//----- nvinfo : EIATTR_CUDA_API_VERSION
	.align		4
        /*0000*/ 	.byte	0x04, 0x37
        /*0002*/ 	.short	(.L_3992 - .L_3991)
.L_3991:
        /*0004*/ 	.word	0x00000082


	//----- nvinfo : EIATTR_KPARAM_INFO
	.align		4
.L_3992:
        /*0008*/ 	.byte	0x04, 0x17
        /*000a*/ 	.short	(.L_3994 - .L_3993)
.L_3993:
        /*000c*/ 	.word	0x00000000
        /*0010*/ 	.short	0x000c
        /*0012*/ 	.short	0x0040
        /*0014*/ 	.byte	0x00, 0xf0, 0x21, 0x00


	//----- nvinfo : EIATTR_KPARAM_INFO
	.align		4
.L_3994:
        /*0018*/ 	.byte	0x04, 0x17
        /*001a*/ 	.short	(.L_3996 - .L_3995)
.L_3995:
        /*001c*/ 	.word	0x00000000
        /*0020*/ 	.short	0x000b
        /*0022*/ 	.short	0x0038
        /*0024*/ 	.byte	0x00, 0xf5, 0x21, 0x00


	//----- nvinfo : EIATTR_KPARAM_INFO
	.align		4
.L_3996:
        /*0028*/ 	.byte	0x04, 0x17
        /*002a*/ 	.short	(.L_3998 - .L_3997)
.L_3997:
        /*002c*/ 	.word	0x00000000
        /*0030*/ 	.short	0x000a
        /*0032*/ 	.short	0x0030
        /*0034*/ 	.byte	0x00, 0xf0, 0x11, 0x00


	//----- nvinfo : EIATTR_KPARAM_INFO
	.align		4
.L_3998:
        /*0038*/ 	.byte	0x04, 0x17
        /*003a*/ 	.short	(.L_4000 - .L_3999)
.L_3999:
        /*003c*/ 	.word	0x00000000
        /*0040*/ 	.short	0x0009
        /*0042*/ 	.short	0x0028
        /*0044*/ 	.byte	0x00, 0xf5, 0x21, 0x00


	//----- nvinfo : EIATTR_KPARAM_INFO
	.align		4
.L_4000:
        /*0048*/ 	.byte	0x04, 0x17
        /*004a*/ 	.short	(.L_4002 - .L_4001)
.L_4001:
        /*004c*/ 	.word	0x00000000
        /*0050*/ 	.short	0x0008
        /*0052*/ 	.short	0x0020
        /*0054*/ 	.byte	0x00, 0xf0, 0x11, 0x00


	//----- nvinfo : EIATTR_KPARAM_INFO
	.align		4
.L_4002:
        /*0058*/ 	.byte	0x04, 0x17
        /*005a*/ 	.short	(.L_4004 - .L_4003)
.L_4003:
        /*005c*/ 	.word	0x00000000
        /*0060*/ 	.short	0x0007
        /*0062*/ 	.short	0x001c
        /*0064*/ 	.byte	0x00, 0xf0, 0x11, 0x00


	//----- nvinfo : EIATTR_KPARAM_INFO
	.align		4
.L_4004:
        /*0068*/ 	.byte	0x04, 0x17
        /*006a*/ 	.short	(.L_4006 - .L_4005)
.L_4005:
        /*006c*/ 	.word	0x00000000
        /*0070*/ 	.short	0x0006
        /*0072*/ 	.short	0x0018
        /*0074*/ 	.byte	0x00, 0xf0, 0x11, 0x00


	//----- nvinfo : EIATTR_KPARAM_INFO
	.align		4
.L_4006:
        /*0078*/ 	.byte	0x04, 0x17
        /*007a*/ 	.short	(.L_4008 - .L_4007)
.L_4007:
        /*007c*/ 	.word	0x00000000
        /*0080*/ 	.short	0x0005
        /*0082*/ 	.short	0x0014
        /*0084*/ 	.byte	0x00, 0xf0, 0x11, 0x00


	//----- nvinfo : EIATTR_KPARAM_INFO
	.align		4
.L_4008:
        /*0088*/ 	.byte	0x04, 0x17
        /*008a*/ 	.short	(.L_4010 - .L_4009)
.L_4009:
        /*008c*/ 	.word	0x00000000
        /*0090*/ 	.short	0x0004
        /*0092*/ 	.short	0x0010
        /*0094*/ 	.byte	0x00, 0xf0, 0x11, 0x00


	//----- nvinfo : EIATTR_KPARAM_INFO
	.align		4
.L_4010:
        /*0098*/ 	.byte	0x04, 0x17
        /*009a*/ 	.short	(.L_4012 - .L_4011)
.L_4011:
        /*009c*/ 	.word	0x00000000
        /*00a0*/ 	.short	0x0003
        /*00a2*/ 	.short	0x000c
        /*00a4*/ 	.byte	0x00, 0xf0, 0x11, 0x00


	//----- nvinfo : EIATTR_KPARAM_INFO
	.align		4
.L_4012:
        /*00a8*/ 	.byte	0x04, 0x17
        /*00aa*/ 	.short	(.L_4014 - .L_4013)
.L_4013:
        /*00ac*/ 	.word	0x00000000
        /*00b0*/ 	.short	0x0002
        /*00b2*/ 	.short	0x0008
        /*00b4*/ 	.byte	0x00, 0xf0, 0x11, 0x00


	//----- nvinfo : EIATTR_KPARAM_INFO
	.align		4
.L_4014:
        /*00b8*/ 	.byte	0x04, 0x17
        /*00ba*/ 	.short	(.L_4016 - .L_4015)
.L_4015:
        /*00bc*/ 	.word	0x00000000
        /*00c0*/ 	.short	0x0001
        /*00c2*/ 	.short	0x0004
        /*00c4*/ 	.byte	0x00, 0xf0, 0x11, 0x00


	//----- nvinfo : EIATTR_KPARAM_INFO
	.align		4
.L_4016:
        /*00c8*/ 	.byte	0x04, 0x17
        /*00ca*/ 	.short	(.L_4018 - .L_4017)
.L_4017:
        /*00cc*/ 	.word	0x00000000
        /*00d0*/ 	.short	0x0000
        /*00d2*/ 	.short	0x0000
        /*00d4*/ 	.byte	0x00, 0xf0, 0x11, 0x00


	//----- nvinfo : EIATTR_SPARSE_MMA_MASK
	.align		4
.L_4018:
        /*00d8*/ 	.byte	0x03, 0x50
        /*00da*/ 	.short	0x0000


	//----- nvinfo : EIATTR_MAXREG_COUNT
	.align		4
        /*00dc*/ 	.byte	0x03, 0x1b
        /*00de*/ 	.short	0x0040


	//----- nvinfo : EIATTR_NUM_BARRIERS
	.align		4
        /*00e0*/ 	.byte	0x02, 0x4c
        /*00e2*/ 	.byte	0x01
	.zero		1


	//----- nvinfo : EIATTR_EXTERNS
	.align		4
        /*00e4*/ 	.byte	0x04, 0x0f
        /*00e6*/ 	.short	(.L_4020 - .L_4019)


	//   ....[0]....
	.align		4
.L_4019:
        /*00e8*/ 	.word	index@(vprintf)


	//----- nvinfo : EIATTR_MERCURY_ISA_VERSION
	.align		4
.L_4020:
        /*00ec*/ 	.byte	0x03, 0x5f
        /*00ee*/ 	.short	0x0101


	//----- nvinfo : EIATTR_VRC_CTA_INIT_COUNT
	.align		4
        /*00f0*/ 	.byte	0x02, 0x4a
	.zero		1
	.zero		1


	//----- nvinfo : EIATTR_SYSCALL_OFFSETS
	.align		4
        /*00f4*/ 	.byte	0x04, 0x46
        /*00f6*/ 	.short	(.L_4022 - .L_4021)


	//   ....[0]....
.L_4021:
        /*00f8*/ 	.word	0x00000490


	//----- nvinfo : EIATTR_EXIT_INSTR_OFFSETS
	.align		4
.L_4022:
        /*00fc*/ 	.byte	0x04, 0x1c
        /*00fe*/ 	.short	(.L_4024 - .L_4023)


	//   ....[0]....
.L_4023:
        /*0100*/ 	.word	0x00000b00


	//   ....[1]....
        /*0104*/ 	.word	0x00000b20


	//----- nvinfo : EIATTR_MAX_THREADS
	.align		4
.L_4024:
        /*0108*/ 	.byte	0x04, 0x05
        /*010a*/ 	.short	(.L_4026 - .L_4025)
.L_4025:
        /*010c*/ 	.word	0x00000400
        /*0110*/ 	.word	0x00000001
        /*0114*/ 	.word	0x00000001


	//----- nvinfo : EIATTR_CRS_STACK_SIZE
	.align		4
.L_4026:
        /*0118*/ 	.byte	0x04, 0x1e
        /*011a*/ 	.short	(.L_4028 - .L_4027)
.L_4027:
        /*011c*/ 	.word	0x00000000


	//----- nvinfo : EIATTR_CBANK_PARAM_SIZE
	.align		4
.L_4028:
        /*0120*/ 	.byte	0x03, 0x19
        /*0122*/ 	.short	0x0048


	//----- nvinfo : EIATTR_PARAM_CBANK
	.align		4
        /*0124*/ 	.byte	0x04, 0x0a
        /*0126*/ 	.short	(.L_4030 - .L_4029)
	.align		4
.L_4029:
        /*0128*/ 	.word	index@(.nv.constant0._Z49userbuffers_fp16_sum_inplace_gpu_rr_rs_oop_strideILi2EEviiiiiiiiiPPviS0_m)
        /*012c*/ 	.short	0x0380
        /*012e*/ 	.short	0x0048


	//----- nvinfo : EIATTR_SW_WAR
	.align		4
.L_4030:
        /*0130*/ 	.byte	0x04, 0x36
        /*0132*/ 	.short	(.L_4032 - .L_4031)
.L_4031:
        /*0134*/ 	.word	0x00000008
.L_4032:


//--------------------- .nv.callgraph             --------------------------
	.section	.nv.callgraph,"",@"SHT_CUDA_CALLGRAPH"
	.align	4
	.sectionentsize	8
	.align		4
        /*0000*/ 	.word	0x00000000
	.align		4
        /*0004*/ 	.word	0xffffffff
	.align		4
        /*0008*/ 	.word	index@(_Z53userbuffers_fp16_sum_inplace_gpu_rr_rs_oop_atomic_fp8ILi32E13__nv_fp8_e5m2EviiiiiiiiiiPPviS1_PfS1_iim)
	.align		4
        /*000c*/ 	.word	index@(vprintf)
	.align		4
        /*0010*/ 	.word	index@(_Z53userbuffers_fp16_sum_inplace_gpu_rr_rs_oop_atomic_fp8ILi16E13__nv_fp8_e5m2EviiiiiiiiiiPPviS1_PfS1_iim)
	.align		4
        /*0014*/ 	.word	index@(vprintf)
	.align		4
        /*0018*/ 	.word	index@(_Z53userbuffers_fp16_sum_inplace_gpu_rr_rs_oop_atomic_fp8ILi8E13__nv_fp8_e5m2EviiiiiiiiiiPPviS1_PfS1_iim)
	.align		4
        /*001c*/ 	.word	index@(vprintf)
	.align		4
        /*0020*/ 	.word	index@(_Z53userbuffers_fp16_sum_inplace_gpu_rr_rs_oop_atomic_fp8ILi4E13__nv_fp8_e5m2EviiiiiiiiiiPPviS1_PfS1_iim)
	.align		4
        /*0024*/ 	.word	index@(vprintf)
	.align		4
        /*0028*/ 	.word	index@(_Z53userbuffers_fp16_sum_inplace_gpu_rr_rs_oop_atomic_fp8ILi2E13__nv_fp8_e5m2EviiiiiiiiiiPPviS1_PfS1_iim)
	.align		4
        /*002c*/ 	.word	index@(vprintf)
	.align		4
        /*0030*/ 	.word	index@(_Z53userbuffers_fp16_sum_inplace_gpu_rr_rs_oop_atomic_fp8ILi32E13__nv_fp8_e4m3EviiiiiiiiiiPPviS1_PfS1_iim)
	.align		4
        /*0034*/ 	.word	index@(vprintf)
	.align		4
        /*0038*/ 	.word	index@(_Z53userbuffers_fp16_sum_inplace_gpu_rr_rs_oop_atomic_fp8ILi16E13__nv_fp8_e4m3EviiiiiiiiiiPPviS1_PfS1_iim)
	.align		4
        /*003c*/ 	.word	index@(vprintf)
	.align		4
        /*0040*/ 	.word	index@(_Z53userbuffers_fp16_sum_inplace_gpu_rr_rs_oop_atomic_fp8ILi8E13__nv_fp8_e4m3EviiiiiiiiiiPPviS1_PfS1_iim)
	.align		4
        /*0044*/ 	.word	index@(vprintf)
	.align		4
        /*0048*/ 	.word	index@(_Z53userbuffers_fp16_sum_inplace_gpu_rr_rs_oop_atomic_fp8ILi4E13__nv_fp8_e4m3EviiiiiiiiiiPPviS1_PfS1_iim)
	.align		4
        /*004c*/ 	.word	index@(vprintf)
	.align		4
        /*0050*/ 	.word	index@(_Z53userbuffers_fp16_sum_inplace_gpu_rr_rs_oop_atomic_fp8ILi2E13__nv_fp8_e4m3EviiiiiiiiiiPPviS1_PfS1_iim)
	.align		4
        /*0054*/ 	.word	index@(vprintf)
	.align		4
        /*0058*/ 	.word	index@(_Z46userbuffers_fp16_sum_inplace_gpu_rr_rs_oop_fp8ILi32E13__nv_fp8_e4m3EviiiiiiiiiPPviS1_Pfm)
	.align		4
        /*005c*/ 	.word	index@(vprintf)
	.align		4
        /*0060*/ 	.word	index@(_Z46userbuffers_fp16_sum_inplace_gpu_rr_rs_oop_fp8ILi16E13__nv_fp8_e4m3EviiiiiiiiiPPviS1_Pfm)
	.align		4
        /*0064*/ 	.word	index@(vprintf)
	.align		4
        /*0068*/ 	.word	index@(_Z46userbuffers_fp16_sum_inplace_gpu_rr_rs_oop_fp8ILi8E13__nv_fp8_e4m3EviiiiiiiiiPPviS1_Pfm)
	.align		4
        /*006c*/ 	.word	index@(vprintf)
	.align		4
        /*0070*/ 	.word	index@(_Z46userbuffers_fp16_sum_inplace_gpu_rr_rs_oop_fp8ILi4E13__nv_fp8_e4m3EviiiiiiiiiPPviS1_Pfm)
	.align		4
        /*0074*/ 	.word	index@(vprintf)
	.align		4
        /*0078*/ 	.word	index@(_Z46userbuffers_fp16_sum_inplace_gpu_rr_rs_oop_fp8ILi2E13__nv_fp8_e4m3EviiiiiiiiiPPviS1_Pfm)
	.align		4
        /*007c*/ 	.word	index@(vprintf)
	.align		4
        /*0080*/ 	.word	index@(_Z46userbuffers_fp16_sum_inplace_gpu_rr_rs_oop_fp8ILi32E13__nv_fp8_e5m2EviiiiiiiiiPPviS1_Pfm)
	.align		4
        /*0084*/ 	.word	index@(vprintf)
	.align		4
        /*0088*/ 	.word	index@(_Z46userbuffers_fp16_sum_inplace_gpu_rr_rs_oop_fp8ILi16E13__nv_fp8_e5m2EviiiiiiiiiPPviS1_Pfm)
	.align		4
        /*008c*/ 	.word	index@(vprintf)
	.align		4
        /*0090*/ 	.word	index@(_Z46userbuffers_fp16_sum_inplace_gpu_rr_rs_oop_fp8ILi8E13__nv_fp8_e5m2EviiiiiiiiiPPviS1_Pfm)
	.align		4
        /*0094*/ 	.word	index@(vprintf)
	.align		4
        /*0098*/ 	.word	index@(_Z46userbuffers_fp16_sum_inplace_gpu_rr_rs_oop_fp8ILi4E13__nv_fp8_e5m2EviiiiiiiiiPPviS1_Pfm)
	.align		4
        /*009c*/ 	.word	index@(vprintf)
	.align		4
        /*00a0*/ 	.word	index@(_Z46userbuffers_fp16_sum_inplace_gpu_rr_rs_oop_fp8ILi2E13__nv_fp8_e5m2EviiiiiiiiiPPviS1_Pfm)
	.align		4
        /*00a4*/ 	.word	index@(vprintf)
	.align		4
        /*00a8*/ 	.word	index@(_Z37kuserbuffers_pushsendrecv_multiatomicPiS_P4int4S1_iiiS_S_iPviiibmii)
	.align		4
        /*00ac*/ 	.word	index@(vprintf)
	.align		4
        /*00b0*/ 	.word	index@(_Z32kuserbuffers_pushsendrecv_atomicPiS_P4int4S1_iiiS_S_iPvmiiS_S_)
	.align		4
        /*00b4*/ 	.word	index@(vprintf)
	.align		4
        /*00b8*/ 	.word	index@(_Z25kuserbuffers_pushsendrecvPiS_P4int4S1_iiiS_S_imiiS_S_)
	.align		4
        /*00bc*/ 	.word	index@(vprintf)
	.align		4
        /*00c0*/ 	.word	index@(_Z21kuserbuffers_pushrecviiiiPiS_imS_S_)
	.align		4
        /*00c4*/ 	.word	index@(vprintf)
	.align		4
        /*00c8*/ 	.word	index@(_Z21kuserbuffers_pullrecviiiiPiS_P4int4S1_im)
	.align		4
        /*00cc*/ 	.word	index@(vprintf)
	.align		4
        /*00d0*/ 	.word	index@(_Z42userbuffers_fp16_sum_inplace_gpu_rr_rs_oopILi32EEviiiiiiiiiPPviS0_m)
	.align		4
        /*00d4*/ 	.word	index@(vprintf)
	.align		4
        /*00d8*/ 	.word	index@(_Z42userbuffers_fp16_sum_inplace_gpu_rr_rs_oopILi16EEviiiiiiiiiPPviS0_m)
	.align		4
        /*00dc*/ 	.word	index@(vprintf)
	.align		4
        /*00e0*/ 	.word	index@(_Z42userbuffers_fp16_sum_inplace_gpu_rr_rs_oopILi8EEviiiiiiiiiPPviS0_m)
	.align		4
        /*00e4*/ 	.word	index@(vprintf)
	.align		4
        /*00e8*/ 	.word	index@(_Z42userbuffers_fp16_sum_inplace_gpu_rr_rs_oopILi4EEviiiiiiiiiPPviS0_m)
	.align		4
        /*00ec*/ 	.word	index@(vprintf)
	.align		4
        /*00f0*/ 	.word	index@(_Z42userbuffers_fp16_sum_inplace_gpu_rr_rs_oopILi2EEviiiiiiiiiPPviS0_m)
	.align		4
        /*00f4*/ 	.word	index@(vprintf)
	.align		4
        /*00f8*/ 	.word	index@(_Z42userbuffers_fp16_sum_inplace_gpu_mc_rs_oopILi32EEviiiiiiiiiPPviS0_P6float4m)
	.align		4
        /*00fc*/ 	.word	index@(vprintf)
	.align		4
        /*0100*/ 	.word	index@(_Z42userbuffers_fp16_sum_inplace_gpu_mc_rs_oopILi16EEviiiiiiiiiPPviS0_P6float4m)
	.align		4
        /*0104*/ 	.word	index@(vprintf)
	.align		4
        /*0108*/ 	.word	index@(_Z42userbuffers_fp16_sum_inplace_gpu_mc_rs_oopILi8EEviiiiiiiiiPPviS0_P6float4m)
	.align		4
        /*010c*/ 	.word	index@(vprintf)
	.align		4
        /*0110*/ 	.word	index@(_Z42userbuffers_fp16_sum_inplace_gpu_mc_rs_oopILi4EEviiiiiiiiiPPviS0_P6float4m)
	.align		4
        /*0114*/ 	.word	index@(vprintf)
	.align		4
        /*0118*/ 	.word	index@(_Z42userbuffers_fp16_sum_inplace_gpu_mc_rs_oopILi2EEviiiiiiiiiPPviS0_P6float4m)
	.align		4
        /*011c*/ 	.word	index@(vprintf)
	.align		4
        /*0120*/ 	.word	index@(_Z38userbuffers_fp16_sum_inplace_gpu_rr_rsILi32EEviiiiiiiPPvim)
	.align		4
        /*0124*/ 	.word	index@(vprintf)
	.align		4
        /*0128*/ 	.word	index@(_Z38userbuffers_fp16_sum_inplace_gpu_rr_rsILi16EEviiiiiiiPPvim)
	.align		4
        /*012c*/ 	.word	index@(vprintf)
	.align		4
        /*0130*/ 	.word	index@(_Z38userbuffers_fp16_sum_inplace_gpu_rr_rsILi8EEviiiiiiiPPvim)
	.align		4
        /*0134*/ 	.word	index@(vprintf)
	.align		4
        /*0138*/ 	.word	index@(_Z38userbuffers_fp16_sum_inplace_gpu_rr_rsILi4EEviiiiiiiPPvim)
	.align		4
        /*013c*/ 	.word	index@(vprintf)
	.align		4
        /*0140*/ 	.word	index@(_Z38userbuffers_fp16_sum_inplace_gpu_rr_rsILi2EEviiiiiiiPPvim)
	.align		4
        /*0144*/ 	.word	index@(vprintf)
	.align		4
        /*0148*/ 	.word	index@(_Z38userbuffers_fp16_sum_inplace_gpu_mc_rsILi32EEviiiiiiiPPviP6float4m)
	.align		4
        /*014c*/ 	.word	index@(vprintf)
	.align		4
        /*0150*/ 	.word	index@(_Z38userbuffers_fp16_sum_inplace_gpu_mc_rsILi16EEviiiiiiiPPviP6float4m)
	.align		4
        /*0154*/ 	.word	index@(vprintf)
	.align		4
        /*0158*/ 	.word	index@(_Z38userbuffers_fp16_sum_inplace_gpu_mc_rsILi8EEviiiiiiiPPviP6float4m)
	.align		4
        /*015c*/ 	.word	index@(vprintf)
	.align		4
        /*0160*/ 	.word	index@(_Z38userbuffers_fp16_sum_inplace_gpu_mc_rsILi4EEviiiiiiiPPviP6float4m)
	.align		4
        /*0164*/ 	.word	index@(vprintf)
	.align		4
        /*0168*/ 	.word	index@(_Z38userbuffers_fp16_sum_inplace_gpu_mc_rsILi2EEviiiiiiiPPviP6float4m)
	.align		4
        /*016c*/ 	.word	index@(vprintf)
	.align		4
        /*0170*/ 	.word	index@(_Z38userbuffers_fp16_sum_inplace_gpu_rw_agILi32EEviiiiiiiPPvim)
	.align		4
        /*0174*/ 	.word	index@(vprintf)
	.align		4
        /*0178*/ 	.word	index@(_Z38userbuffers_fp16_sum_inplace_gpu_rr_agILi32EEviiiiiiiPPvim)
	.align		4
        /*017c*/ 	.word	index@(vprintf)
	.align		4
        /*0180*/ 	.word	index@(_Z38userbuffers_fp16_sum_inplace_gpu_rw_agILi16EEviiiiiiiPPvim)
	.align		4
        /*0184*/ 	.word	index@(vprintf)
	.align		4
        /*0188*/ 	.word	index@(_Z38userbuffers_fp16_sum_inplace_gpu_rr_agILi16EEviiiiiiiPPvim)
	.align		4
        /*018c*/ 	.word	index@(vprintf)
	.align		4
        /*0190*/ 	.word	index@(_Z38userbuffers_fp16_sum_inplace_gpu_rw_agILi8EEviiiiiiiPPvim)
	.align		4
        /*0194*/ 	.word	index@(vprintf)
	.align		4
        /*0198*/ 	.word	index@(_Z38userbuffers_fp16_sum_inplace_gpu_rr_agILi8EEviiiiiiiPPvim)
	.align		4
        /*019c*/ 	.word	index@(vprintf)
	.align		4
        /*01a0*/ 	.word	index@(_Z38userbuffers_fp16_sum_inplace_gpu_rw_agILi4EEviiiiiiiPPvim)
	.align		4
        /*01a4*/ 	.word	index@(vprintf)
	.align		4
        /*01a8*/ 	.word	index@(_Z38userbuffers_fp16_sum_inplace_gpu_rr_agILi4EEviiiiiiiPPvim)
	.align		4
        /*01ac*/ 	.word	index@(vprintf)
	.align		4
        /*01b0*/ 	.word	index@(_Z38userbuffers_fp16_sum_inplace_gpu_rw_agILi2EEviiiiiiiPPvim)
	.align		4
        /*01b4*/ 	.word	index@(vprintf)
	.align		4
        /*01b8*/ 	.word	index@(_Z38userbuffers_fp16_sum_inplace_gpu_rr_agILi2EEviiiiiiiPPvim)
	.align		4
        /*01bc*/ 	.word	index@(vprintf)
	.align		4
        /*01c0*/ 	.word	index@(_Z38userbuffers_fp16_sum_inplace_gpu_mc_agILi32EEviiiiiiiPPviP5uint4m)
	.align		4
        /*01c4*/ 	.word	index@(vprintf)
	.align		4
        /*01c8*/ 	.word	index@(_Z38userbuffers_fp16_sum_inplace_gpu_mc_agILi16EEviiiiiiiPPviP5uint4m)
	.align		4
        /*01cc*/ 	.word	index@(vprintf)
	.align		4
        /*01d0*/ 	.word	index@(_Z38userbuffers_fp16_sum_inplace_gpu_mc_agILi8EEviiiiiiiPPviP5uint4m)
	.align		4
        /*01d4*/ 	.word	index@(vprintf)
	.align		4
        /*01d8*/ 	.word	index@(_Z38userbuffers_fp16_sum_inplace_gpu_mc_agILi4EEviiiiiiiPPviP5uint4m)
	.align		4
        /*01dc*/ 	.word	index@(vprintf)
	.align		4
        /*01e0*/ 	.word	index@(_Z38userbuffers_fp16_sum_inplace_gpu_mc_agILi2EEviiiiiiiPPviP5uint4m)
	.align		4
        /*01e4*/ 	.word	index@(vprintf)
	.align		4
        /*01e8*/ 	.word	index@(_Z61userbuffers_fp16_sum_inplace_gpu_rr_rs_oop_stride_multiatomicILi32EEviiiiiiiiiiPPviS0_S0_m)
	.align		4
        /*01ec*/ 	.word	index@(vprintf)
	.align		4
        /*01f0*/ 	.word	index@(_Z61userbuffers_fp16_sum_inplace_gpu_rr_rs_oop_stride_multiatomicILi16EEviiiiiiiiiiPPviS0_S0_m)
	.align		4
        /*01f4*/ 	.word	index@(vprintf)
	.align		4
        /*01f8*/ 	.word	index@(_Z61userbuffers_fp16_sum_inplace_gpu_rr_rs_oop_stride_multiatomicILi8EEviiiiiiiiiiPPviS0_S0_m)
	.align		4
        /*01fc*/ 	.word	index@(vprintf)
	.align		4
        /*0200*/ 	.word	index@(_Z61userbuffers_fp16_sum_inplace_gpu_rr_rs_oop_stride_multiatomicILi4EEviiiiiiiiiiPPviS0_S0_m)
	.align		4
        /*0204*/ 	.word	index@(vprintf)
	.align		4
        /*0208*/ 	.word	index@(_Z61userbuffers_fp16_sum_inplace_gpu_rr_rs_oop_stride_multiatomicILi2EEviiiiiiiiiiPPviS0_S0_m)
	.align		4
        /*020c*/ 	.word	index@(vprintf)
	.align		4
        /*0210*/ 	.word	index@(_Z56userbuffers_fp16_sum_inplace_gpu_rr_rs_oop_stride_atomicILi32EEviiiiiiiiiiPPviS0_S0_m)
	.align		4
        /*0214*/ 	.word	index@(vprintf)
	.align		4
        /*0218*/ 	.word	index@(_Z56userbuffers_fp16_sum_inplace_gpu_rr_rs_oop_stride_atomicILi16EEviiiiiiiiiiPPviS0_S0_m)
	.align		4
        /*021c*/ 	.word	index@(vprintf)
	.align		4
        /*0220*/ 	.word	index@(_Z56userbuffers_fp16_sum_inplace_gpu_rr_rs_oop_stride_atomicILi8EEviiiiiiiiiiPPviS0_S0_m)
	.align		4
        /*0224*/ 	.word	index@(vprintf)
	.align		4
        /*0228*/ 	.word	index@(_Z56userbuffers_fp16_sum_inplace_gpu_rr_rs_oop_stride_atomicILi4EEviiiiiiiiiiPPviS0_S0_m)
	.align		4
        /*022c*/ 	.word	index@(vprintf)
	.align		4
        /*0230*/ 	.word	index@(_Z56userbuffers_fp16_sum_inplace_gpu_rr_rs_oop_stride_atomicILi2EEviiiiiiiiiiPPviS0_S0_m)
	.align		4
        /*0234*/ 	.word	index@(vprintf)
	.align		4
        /*0238*/ 	.word	index@(_Z49userbuffers_fp16_sum_inplace_gpu_rr_rs_oop_strideILi32EEviiiiiiiiiPPviS0_m)
	.align		4
        /*023c*/ 	.word	index@(vprintf)
	.align		4
        /*0240*/ 	.word	index@(_Z49userbuffers_fp16_sum_inplace_gpu_rr_rs_oop_strideILi16EEviiiiiiiiiPPviS0_m)
	.align		4
        /*0244*/ 	.word	index@(vprintf)
	.align		4
        /*0248*/ 	.word	index@(_Z49userbuffers_fp16_sum_inplace_gpu_rr_rs_oop_strideILi8EEviiiiiiiiiPPviS0_m)
	.align		4
        /*024c*/ 	.word	index@(vprintf)
	.align		4
        /*0250*/ 	.word	index@(_Z49userbuffers_fp16_sum_inplace_gpu_rr_rs_oop_strideILi4EEviiiiiiiiiPPviS0_m)
	.align		4
        /*0254*/ 	.word	index@(vprintf)
	.align		4
        /*0258*/ 	.word	index@(_Z49userbuffers_fp16_sum_inplace_gpu_rr_rs_oop_strideILi2EEviiiiiiiiiPPviS0_m)
	.align		4
        /*025c*/ 	.word	index@(vprintf)
	.align		4
        /*0260*/ 	.word	0x00000000
	.align		4
        /*0264*/ 	.word	0xfffffffe
	.align		4
        /*0268*/ 	.word	0x00000000
	.align		4
        /*026c*/ 	.word	0xfffffffd
	.align		4
        /*0270*/ 	.word	0x00000000
	.align		4
        /*0274*/ 	.word	0xfffffffc


//--------------------- .nv.constant4             --------------------------
	.section	.nv.constant4,"a",@progbits
	.align	8
	.align		8
.nv.constant4:
        /*0000*/ 	.dword	__unnamed_1
	.align		8
        /*0008*/ 	.dword	__unnamed_2
	.align		8
        /*0010*/ 	.dword	__unnamed_3
	.align		8
        /*0018*/ 	.dword	__unnamed_4
	.align		8
        /*0020*/ 	.dword	__unnamed_5
	.align		8
        /*0028*/ 	.dword	__unnamed_6
	.align		8
        /*0030*/ 	.dword	__unnamed_7
	.align		8
        /*0038*/ 	.dword	__unnamed_8
	.align		8
        /*0040*/ 	.dword	__unnamed_9
	.align		8
        /*0048*/ 	.dword	__unnamed_10
	.align		8
        /*0050*/ 	.dword	__unnamed_11
	.align		8
        /*0058*/ 	.dword	__unnamed_12
	.align		8
        /*0060*/ 	.dword	__unnamed_13
	.align		8
        /*0068*/ 	.dword	__unnamed_14
	.align		8
        /*0070*/ 	.dword	__unnamed_15
	.align		8
        /*0078*/ 	.dword	__unnamed_16
	.align		8
        /*0080*/ 	.dword	__unnamed_17
	.align		8
        /*0088*/ 	.dword	__unnamed_18
	.align		8
        /*0090*/ 	.dword	__unnamed_19
	.align		8
        /*0098*/ 	.dword	__unnamed_20
	.align		8
        /*00a0*/ 	.dword	__unnamed_21
	.align		8
        /*00a8*/ 	.dword	__unnamed_22
	.align		8
        /*00b0*/ 	.dword	__unnamed_23
	.align		8
        /*00b8*/ 	.dword	__unnamed_24
	.align		8
        /*00c0*/ 	.dword	__unnamed_25
	.align		8
        /*00c8*/ 	.dword	__unnamed_26
	.align		8
        /*00d0*/ 	.dword	__unnamed_27
	.align		8
        /*00d8*/ 	.dword	__unnamed_28
	.align		8
        /*00e0*/ 	.dword	__unnamed_29
	.align		8
        /*00e8*/ 	.dword	__unnamed_30
	.align		8
        /*00f0*/ 	.dword	__unnamed_31
	.align		8
        /*00f8*/ 	.dword	__unnamed_32
	.align		8
        /*0100*/ 	.dword	__unnamed_33
	.align		8
        /*0108*/ 	.dword	__unnamed_34
	.align		8
        /*0110*/ 	.dword	__unnamed_35
	.align		8
        /*0118*/ 	.dword	__unnamed_36
	.align		8
        /*0120*/ 	.dword	__unnamed_37
	.align		8
        /*0128*/ 	.dword	__unnamed_38
	.align		8
        /*0130*/ 	.dword	__unnamed_39
	.align		8
        /*0138*/ 	.dword	__unnamed_40
	.align		8
        /*0140*/ 	.dword	__unnamed_41
	.align		8
        /*0148*/ 	.dword	__unnamed_42
	.align		8
        /*0150*/ 	.dword	__unnamed_43
	.align		8
        /*0158*/ 	.dword	__unnamed_44
	.align		8
        /*0160*/ 	.dword	__unnamed_45
	.align		8
        /*0168*/ 	.dword	__unnamed_46
	.align		8
        /*0170*/ 	.dword	__unnamed_47
	.align		8
        /*0178*/ 	.dword	__unnamed_48
	.align		8
        /*0180*/ 	.dword	__unnamed_49
	.align		8
        /*0188*/ 	.dword	__unnamed_50
	.align		8
        /*0190*/ 	.dword	__unnamed_51
	.align		8
        /*0198*/ 	.dword	__unnamed_52
	.align		8
        /*01a0*/ 	.dword	__unnamed_53
	.align		8
        /*01a8*/ 	.dword	__unnamed_54
	.align		8
        /*01b0*/ 	.dword	__unnamed_55
	.align		8
        /*01b8*/ 	.dword	__unnamed_56
	.align		8
        /*01c0*/ 	.dword	__unnamed_57
	.align		8
        /*01c8*/ 	.dword	__unnamed_58
	.align		8
        /*01d0*/ 	.dword	__unnamed_59
	.align		8
        /*01d8*/ 	.dword	__unnamed_60
	.align		8
        /*01e0*/ 	.dword	__unnamed_61
	.align		8
        /*01e8*/ 	.dword	__unnamed_62
	.align		8
        /*01f0*/ 	.dword	__unnamed_63
	.align		8
        /*01f8*/ 	.dword	__unnamed_64
	.align		8
        /*0200*/ 	.dword	__unnamed_65
	.align		8
        /*0208*/ 	.dword	__unnamed_66
	.align		8
        /*0210*/ 	.dword	__unnamed_67
	.align		8
        /*0218*/ 	.dword	__unnamed_68
	.align		8
        /*0220*/ 	.dword	__unnamed_69
	.align		8
        /*0228*/ 	.dword	__unnamed_70
	.align		8
        /*0230*/ 	.dword	__unnamed_71
	.align		8
        /*0238*/ 	.dword	__unnamed_72
	.align		8
        /*0240*/ 	.dword	__unnamed_73
	.align		8
        /*0248*/ 	.dword	__unnamed_74
	.align		8
        /*0250*/ 	.dword	__unnamed_75
	.align		8
        /*0258*/ 	.dword	$str
	.align		8
        /*0260*/ 	.dword	$str$1
	.align		8
        /*0268*/ 	.dword	$str$2
	.align		8
        /*0270*/ 	.dword	$str$3
	.align		8
        /*0278*/ 	.dword	$str$4
	.align		8
        /*0280*/ 	.dword	$str$5
	.align		8
        /*0288*/ 	.dword	$str$6
	.align		8
        /*0290*/ 	.dword	$str$7
	.align		8
        /*0298*/ 	.dword	$str$8
	.align		8
        /*02a0*/ 	.dword	$str$9
	.align		8
        /*02a8*/ 	.dword	vprintf


//--------------------- .text._Z27reduce_fp8_in_bf16_out_cudaI13__nv_fp8_e5m2Li32EEvPvS1_PKfiiii --------------------------
	.section	.text._Z27reduce_fp8_in_bf16_out_cudaI13__nv_fp8_e5m2Li32EEvPvS1_PKfiiii,"ax",@progbits
	.align	128
        .global         _Z27reduce_fp8_in_bf16_out_cudaI13__nv_fp8_e5m2Li32EEvPvS1_PKfiiii
        .type           _Z27reduce_fp8_in_bf16_out_cudaI13__nv_fp8_e5m2Li32EEvPvS1_PKfiiii,@function
        .size           _Z27reduce_fp8_in_bf16_out_cudaI13__nv_fp8_e5m2Li32EEvPvS1_PKfiiii,(.L_x_932 - _Z27reduce_fp8_in_bf16_out_cudaI13__nv_fp8_e5m2Li32EEvPvS1_PKfiiii)
        .other          _Z27reduce_fp8_in_bf16_out_cudaI13__nv_fp8_e5m2Li32EEvPvS1_PKfiiii,@"STO_CUDA_ENTRY STV_DEFAULT"
_Z27reduce_fp8_in_bf16_out_cudaI13__nv_fp8_e5m2Li32EEvPvS1_PKfiiii:
.text._Z27reduce_fp8_in_bf16_out_cudaI13__nv_fp8_e5m2Li32EEvPvS1_PKfiiii:
[----:B------:R-:W-:Y:S01]  /*0000*/  LDC R1, c[0x0][0x37c] ;  /* 0x0000df00ff017b82 */ /* 0x000fe20000000800 */
[----:B------:R-:W0:Y:S01]  /*0010*/  S2R R23, SR_TID.X ;  /* 0x0000000000177919 */ /* 0x000e220000002100 */
[----:B------:R-:W0:Y:S01]  /*0020*/  LDCU UR4, c[0x0][0x360] ;  /* 0x00006c00ff0477ac */ /* 0x000e220008000800 */
[----:B------:R-:W0:Y:S01]  /*0030*/  S2R R0, SR_CTAID.X ;  /* 0x0000000000007919 */ /* 0x000e220000002500 */
[----:B------:R-:W1:Y:S01]  /*0040*/  LDCU UR5, c[0x0][0x3a0] ;  /* 0x00007400ff0577ac */ /* 0x000e620008000800 */
[----:B0-----:R-:W-:Y:S01]  /*0050*/  IMAD R23, R0, UR4, R23 ;  /* 0x0000000400177c24 */ /* 0x001fe2000f8e0217 */
[----:B-1----:R-:W-:-:S04]  /*0060*/  USHF.R.S32.HI UR4, URZ, 0x1f, UR5 ;  /* 0x0000001fff047899 */ /* 0x002fc80008011405 */
[----:B------:R-:W-:-:S04]  /*0070*/  ISETP.GE.U32.AND P0, PT, R23, UR5, PT ;  /* 0x0000000517007c0c */ /* 0x000fc8000bf06070 */
[----:B------:R-:W-:-:S13]  /*0080*/  ISETP.GE.U32.AND.EX P0, PT, RZ, UR4, PT, P0 ;  /* 0x00000004ff007c0c */ /* 0x000fda000bf06100 */
[----:B------:R-:W-:Y:S05]  /*0090*/  @P0 EXIT ;  /* 0x000000000000094d */ /* 0x000fea0003800000 */
[----:B------:R-:W0:Y:S01]  /*00a0*/  LDCU.64 UR8, c[0x0][0x380] ;  /* 0x00007000ff0877ac */ /* 0x000e220008000a00 */
[----:B------:R-:W1:Y:S01]  /*00b0*/  LDCU.64 UR6, c[0x0][0x358] ;  /* 0x00006b00ff0677ac */ /* 0x000e620008000a00 */
[----:B------:R-:W2:Y:S01]  /*00c0*/  LDC.64 R14, c[0x0][0x390] ;  /* 0x0000e400ff0e7b82 */ /* 0x000ea20000000a00 */
[----:B------:R-:W3:Y:S01]  /*00d0*/  LDCU UR4, c[0x0][0x398] ;  /* 0x00007300ff0477ac */ /* 0x000ee20008000800 */
[----:B0-----:R-:W-:-:S04]  /*00e0*/  LEA R2, P0, R23, UR8, 0x5 ;  /* 0x0000000817027c11 */ /* 0x001fc8000f8028ff */
[----:B------:R-:W-:-:S05]  /*00f0*/  LEA.HI.X R3, R23, UR9, RZ, 0x5, P0 ;  /* 0x0000000917037c11 */ /* 0x000fca00080f2cff */
[----:B-1----:R-:W4:Y:S04]  /*0100*/  LDG.E.128 R8, desc[UR6][R2.64] ;  /* 0x0000000602087981 */ /* 0x002f28000c1e1d00 */
[----:B------:R-:W5:Y:S04]  /*0110*/  LDG.E.128 R4, desc[UR6][R2.64+0x10] ;  /* 0x0000100602047981 */ /* 0x000f68000c1e1d00 */
[----:B--2---:R-:W2:Y:S01]  /*0120*/  LDG.E R29, desc[UR6][R14.64] ;  /* 0x000000060e1d7981 */ /* 0x004ea2000c1e1900 */
[----:B---3--:R-:W-:Y:S01]  /*0130*/  UISETP.GE.AND UP0, UPT, UR4, 0x2, UPT ;  /* 0x000000020400788c */ /* 0x008fe2000bf06270 */
[----:B----4-:R-:W-:-:S02]  /*0140*/  LOP3.LUT R0, R8, 0xff, RZ, 0xc0, !PT ;  /* 0x000000ff08007812 */ /* 0x010fc400078ec0ff */
[C---:B------:R-:W-:Y:S02]  /*0150*/  LOP3.LUT R39, R8.reuse, 0xffff, RZ, 0xc0, !PT ;  /* 0x0000ffff08277812 */ /* 0x040fe400078ec0ff */
[----:B------:R-:W-:Y:S02]  /*0160*/  F2FP.F16.E5M2.UNPACK_B R0, R0 ;  /* 0x00000000ff00723e */ /* 0x000fe400020004ff */
[----:B------:R-:W-:Y:S02]  /*0170*/  SHF.R.U32.HI R24, RZ, 0x18, R9 ;  /* 0x00000018ff187819 */ /* 0x000fe40000011609 */
[----:B------:R-:W-:Y:S01]  /*0180*/  PRMT R36, R8, 0x7632, R36 ;  /* 0x0000763208247816 */ /* 0x000fe20000000024 */
[----:B------:R-:W-:Y:S01]  /*0190*/  HADD2.F32 R26, -RZ, R0.H0_H0 ;  /* 0x20000000ff1a7230 */ /* 0x000fe20000004100 */
[----:B------:R-:W-:Y:S02]  /*01a0*/  SHF.R.U32.HI R0, RZ, 0x8, R39 ;  /* 0x00000008ff007819 */ /* 0x000fe40000011627 */
[----:B------:R-:W-:-:S02]  /*01b0*/  F2FP.F16.E5M2.UNPACK_B R24, R24 ;  /* 0x00000018ff18723e */ /* 0x000fc400020004ff */
[----:B------:R-:W-:Y:S01]  /*01c0*/  LOP3.LUT R40, R9, 0xffff, RZ, 0xc0, !PT ;  /* 0x0000ffff09287812 */ /* 0x000fe200078ec0ff */
[----:B--2---:R-:W-:Y:S01]  /*01d0*/  FMUL R26, R29, R26 ;  /* 0x0000001a1d1a7220 */ /* 0x004fe20000400000 */
[C---:B------:R-:W-:Y:S01]  /*01e0*/  PRMT R12, R9.reuse, 0x7632, R12 ;  /* 0x00007632090c7816 */ /* 0x040fe2000000000c */
[----:B------:R-:W-:Y:S01]  /*01f0*/  HADD2.F32 R34, -RZ, R24.H0_H0 ;  /* 0x20000018ff227230 */ /* 0x000fe20000004100 */
[----:B------:R-:W-:Y:S02]  /*0200*/  LOP3.LUT R22, R9, 0xff, RZ, 0xc0, !PT ;  /* 0x000000ff09167812 */ /* 0x000fe400078ec0ff */
[C---:B-----5:R-:W-:Y:S02]  /*0210*/  LOP3.LUT R19, R5.reuse, 0xffff, RZ, 0xc0, !PT ;  /* 0x0000ffff05137812 */ /* 0x060fe400078ec0ff */
[----:B------:R-:W-:Y:S01]  /*0220*/  PRMT R18, R5, 0x7632, R18 ;  /* 0x0000763205127816 */ /* 0x000fe20000000012 */
[----:B------:R-:W-:Y:S01]  /*0230*/  FMUL R34, R29, R34 ;  /* 0x000000221d227220 */ /* 0x000fe20000400000 */
[----:B------:R-:W-:-:S02]  /*0240*/  LOP3.LUT R20, R5, 0xff, RZ, 0xc0, !PT ;  /* 0x000000ff05147812 */ /* 0x000fc400078ec0ff */
[----:B------:R-:W-:Y:S02]  /*0250*/  SHF.R.U32.HI R21, RZ, 0x18, R5 ;  /* 0x00000018ff157819 */ /* 0x000fe40000011605 */
[----:B------:R-:W-:Y:S02]  /*0260*/  LOP3.LUT R37, R11, 0xff, RZ, 0xc0, !PT ;  /* 0x000000ff0b257812 */ /* 0x000fe400078ec0ff */
[----:B------:R-:W-:Y:S02]  /*0270*/  SHF.R.U32.HI R38, RZ, 0x18, R11 ;  /* 0x00000018ff267819 */ /* 0x000fe4000001160b */
[C---:B------:R-:W-:Y:S02]  /*0280*/  LOP3.LUT R5, R6.reuse, 0xffff, RZ, 0xc0, !PT ;  /* 0x0000ffff06057812 */ /* 0x040fe400078ec0ff */
[C---:B------:R-:W-:Y:S02]  /*0290*/  PRMT R9, R6.reuse, 0x7632, R9 ;  /* 0x0000763206097816 */ /* 0x040fe40000000009 */
[----:B------:R-:W-:-:S02]  /*02a0*/  LOP3.LUT R27, R6, 0xff, RZ, 0xc0, !PT ;  /* 0x000000ff061b7812 */ /* 0x000fc400078ec0ff */
[----:B------:R-:W-:Y:S02]  /*02b0*/  SHF.R.U32.HI R30, RZ, 0x18, R6 ;  /* 0x00000018ff1e7819 */ /* 0x000fe40000011606 */
[----:B------:R-:W-:Y:S02]  /*02c0*/  LOP3.LUT R35, R10, 0xffff, RZ, 0xc0, !PT ;  /* 0x0000ffff0a237812 */ /* 0x000fe400078ec0ff */
[----:B------:R-:W-:Y:S02]  /*02d0*/  LOP3.LUT R36, R36, 0xff, RZ, 0xc0, !PT ;  /* 0x000000ff24247812 */ /* 0x000fe400078ec0ff */
[----:B------:R-:W-:Y:S02]  /*02e0*/  F2FP.F16.E5M2.UNPACK_B R6, R0 ;  /* 0x00000000ff06723e */ /* 0x000fe400020004ff */
[--C-:B------:R-:W-:Y:S02]  /*02f0*/  SHF.R.U32.HI R13, RZ, 0x18, R8.reuse ;  /* 0x00000018ff0d7819 */ /* 0x100fe40000011608 */
[----:B------:R-:W-:-:S02]  /*0300*/  PRMT R8, R10, 0x7632, R8 ;  /* 0x000076320a087816 */ /* 0x000fc40000000008 */
[----:B------:R-:W-:Y:S02]  /*0310*/  LOP3.LUT R14, R10, 0xff, RZ, 0xc0, !PT ;  /* 0x000000ff0a0e7812 */ /* 0x000fe400078ec0ff */
[C---:B------:R-:W-:Y:S02]  /*0320*/  LOP3.LUT R31, R11.reuse, 0xffff, RZ, 0xc0, !PT ;  /* 0x0000ffff0b1f7812 */ /* 0x040fe400078ec0ff */
[----:B------:R-:W-:Y:S02]  /*0330*/  F2FP.F16.E5M2.UNPACK_B R24, R37 ;  /* 0x00000025ff18723e */ /* 0x000fe400020004ff */
[----:B------:R-:W-:Y:S02]  /*0340*/  F2FP.F16.E5M2.UNPACK_B R38, R38 ;  /* 0x00000026ff26723e */ /* 0x000fe400020004ff */
[----:B------:R-:W-:Y:S01]  /*0350*/  SHF.R.U32.HI R10, RZ, 0x18, R10 ;  /* 0x00000018ff0a7819 */ /* 0x000fe2000001160a */
[----:B------:R-:W-:Y:S01]  /*0360*/  HADD2.F32 R24, -RZ, R24.H0_H0 ;  /* 0x20000018ff187230 */ /* 0x000fe20000004100 */
[----:B------:R-:W-:Y:S01]  /*0370*/  F2FP.F16.E5M2.UNPACK_B R36, R36 ;  /* 0x00000024ff24723e */ /* 0x000fe200020004ff */
[----:B------:R-:W-:Y:S01]  /*0380*/  HADD2.F32 R0, -RZ, R38.H0_H0 ;  /* 0x20000026ff007230 */ /* 0x000fe20000004100 */
[----:B------:R-:W-:Y:S01]  /*0390*/  LOP3.LUT R37, R12, 0xff, RZ, 0xc0, !PT ;  /* 0x000000ff0c257812 */ /* 0x000fe200078ec0ff */
[----:B------:R-:W-:Y:S01]  /*03a0*/  HADD2.F32 R12, -RZ, R6.H0_H0 ;  /* 0x20000006ff0c7230 */ /* 0x000fe20000004100 */
[----:B------:R-:W-:Y:S01]  /*03b0*/  SHF.R.U32.HI R35, RZ, 0x8, R35 ;  /* 0x00000008ff237819 */ /* 0x000fe20000011623 */
[----:B------:R-:W-:Y:S01]  /*03c0*/  HADD2.F32 R38, -RZ, R36.H0_H0 ;  /* 0x20000024ff267230 */ /* 0x000fe20000004100 */
[----:B------:R-:W-:Y:S01]  /*03d0*/  PRMT R32, R11, 0x7632, R32 ;  /* 0x000076320b207816 */ /* 0x000fe20000000020 */
[----:B------:R-:W-:Y:S01]  /*03e0*/  FMUL R24, R29, R24 ;  /* 0x000000181d187220 */ /* 0x000fe20000400000 */
[----:B------:R-:W-:-:S02]  /*03f0*/  LOP3.LUT R6, R8, 0xff, RZ, 0xc0, !PT ;  /* 0x000000ff08067812 */ /* 0x000fc400078ec0ff */
[----:B------:R-:W-:Y:S01]  /*0400*/  F2FP.F16.E5M2.UNPACK_B R22, R22 ;  /* 0x00000016ff16723e */ /* 0x000fe200020004ff */
[C---:B------:R-:W-:Y:S01]  /*0410*/  FMUL R38, R29.reuse, R38 ;  /* 0x000000261d267220 */ /* 0x040fe20000400000 */
[----:B------:R-:W-:Y:S02]  /*0420*/  SHF.R.U32.HI R31, RZ, 0x8, R31 ;  /* 0x00000008ff1f7819 */ /* 0x000fe4000001161f */
[----:B------:R-:W-:Y:S01]  /*0430*/  F2FP.F16.E5M2.UNPACK_B R10, R10 ;  /* 0x0000000aff0a723e */ /* 0x000fe200020004ff */
[----:B------:R-:W-:Y:S01]  /*0440*/  HADD2.F32 R28, -RZ, R22.H0_H0 ;  /* 0x20000016ff1c7230 */ /* 0x000fe20000004100 */
[----:B------:R-:W-:Y:S02]  /*0450*/  F2FP.F16.E5M2.UNPACK_B R35, R35 ;  /* 0x00000023ff23723e */ /* 0x000fe400020004ff */
[----:B------:R-:W-:Y:S01]  /*0460*/  F2FP.F16.E5M2.UNPACK_B R16, R13 ;  /* 0x0000000dff10723e */ /* 0x000fe200020004ff */
[----:B------:R-:W-:Y:S01]  /*0470*/  HADD2.F32 R22, -RZ, R10.H0_H0 ;  /* 0x2000000aff167230 */ /* 0x000fe20000004100 */
[C---:B------:R-:W-:Y:S01]  /*0480*/  PRMT R17, R4.reuse, 0x7632, R17 ;  /* 0x0000763204117816 */ /* 0x040fe20000000011 */
[----:B------:R-:W-:Y:S01]  /*0490*/  FMUL R28, R29, R28 ;  /* 0x0000001c1d1c7220 */ /* 0x000fe20000400000 */
[----:B------:R-:W-:Y:S01]  /*04a0*/  LOP3.LUT R15, R4, 0xffff, RZ, 0xc0, !PT ;  /* 0x0000ffff040f7812 */ /* 0x000fe200078ec0ff */
[----:B------:R-:W-:Y:S01]  /*04b0*/  HADD2.F32 R16, -RZ, R16.H0_H0 ;  /* 0x20000010ff107230 */ /* 0x000fe20000004100 */
[----:B------:R-:W-:Y:S01]  /*04c0*/  LOP3.LUT R11, R7, 0xffff, RZ, 0xc0, !PT ;  /* 0x0000ffff070b7812 */ /* 0x000fe200078ec0ff */
[----:B------:R-:W-:Y:S01]  /*04d0*/  FMUL R22, R29, R22 ;  /* 0x000000161d167220 */ /* 0x000fe20000400000 */
[----:B------:R-:W-:-:S02]  /*04e0*/  PRMT R13, R7, 0x7632, R13 ;  /* 0x00007632070d7816 */ /* 0x000fc4000000000d */
[----:B------:R-:W-:Y:S01]  /*04f0*/  LOP3.LUT R36, R32, 0xff, RZ, 0xc0, !PT ;  /* 0x000000ff20247812 */ /* 0x000fe200078ec0ff */
[----:B------:R-:W-:Y:S01]  /*0500*/  HADD2.F32 R32, -RZ, R35.H0_H0 ;  /* 0x20000023ff207230 */ /* 0x000fe20000004100 */
[----:B------:R-:W-:Y:S02]  /*0510*/  F2FP.F16.E5M2.UNPACK_B R6, R6 ;  /* 0x00000006ff06723e */ /* 0x000fe400020004ff */
[----:B------:R-:W-:Y:S02]  /*0520*/  LOP3.LUT R33, R4, 0xff, RZ, 0xc0, !PT ;  /* 0x000000ff04217812 */ /* 0x000fe400078ec0ff */
[----:B------:R-:W-:Y:S01]  /*0530*/  F2FP.F16.E5M2.UNPACK_B R31, R31 ;  /* 0x0000001fff1f723e */ /* 0x000fe200020004ff */
[----:B------:R-:W-:Y:S01]  /*0540*/  FMUL R32, R29, R32 ;  /* 0x000000201d207220 */ /* 0x000fe20000400000 */
[----:B------:R-:W-:Y:S02]  /*0550*/  F2FP.F16.E5M2.UNPACK_B R37, R37 ;  /* 0x00000025ff25723e */ /* 0x000fe400020004ff */
[----:B------:R-:W-:-:S02]  /*0560*/  LOP3.LUT R25, R7, 0xff, RZ, 0xc0, !PT ;  /* 0x000000ff07197812 */ /* 0x000fc400078ec0ff */
[----:B------:R-:W-:Y:S01]  /*0570*/  LOP3.LUT R17, R17, 0xff, RZ, 0xc0, !PT ;  /* 0x000000ff11117812 */ /* 0x000fe200078ec0ff */
[----:B------:R-:W-:Y:S01]  /*0580*/  HADD2.F32 R8, -RZ, R37.H0_H0 ;  /* 0x20000025ff087230 */ /* 0x000fe20000004100 */
[----:B------:R-:W-:Y:S02]  /*0590*/  SHF.R.U32.HI R19, RZ, 0x8, R19 ;  /* 0x00000008ff137819 */ /* 0x000fe40000011613 */
[----:B------:R-:W-:Y:S02]  /*05a0*/  SHF.R.U32.HI R4, RZ, 0x18, R4 ;  /* 0x00000018ff047819 */ /* 0x000fe40000011604 */
[----:B------:R-:W-:Y:S02]  /*05b0*/  SHF.R.U32.HI R7, RZ, 0x18, R7 ;  /* 0x00000018ff077819 */ /* 0x000fe40000011607 */
[----:B------:R-:W-:Y:S02]  /*05c0*/  SHF.R.U32.HI R10, RZ, 0x8, R40 ;  /* 0x00000008ff0a7819 */ /* 0x000fe40000011628 */
[----:B------:R-:W-:Y:S01]  /*05d0*/  F2FP.F16.E5M2.UNPACK_B R35, R36 ;  /* 0x00000024ff23723e */ /* 0x000fe200020004ff */
[----:B------:R-:W-:Y:S01]  /*05e0*/  HADD2.F32 R36, -RZ, R6.H0_H0 ;  /* 0x20000006ff247230 */ /* 0x000fe20000004100 */
[----:B------:R-:W-:Y:S01]  /*05f0*/  SHF.R.U32.HI R15, RZ, 0x8, R15 ;  /* 0x00000008ff0f7819 */ /* 0x000fe2000001160f */
[----:B------:R-:W-:Y:S01]  /*0600*/  HADD2.F32 R6, -RZ, R31.H0_H0 ;  /* 0x2000001fff067230 */ /* 0x000fe20000004100 */
[----:B------:R-:W-:-:S02]  /*0610*/  LOP3.LUT R18, R18, 0xff, RZ, 0xc0, !PT ;  /* 0x000000ff12127812 */ /* 0x000fc400078ec0ff */
[----:B------:R-:W-:Y:S01]  /*0620*/  SHF.R.U32.HI R5, RZ, 0x8, R5 ;  /* 0x00000008ff057819 */ /* 0x000fe20000011605 */
[----:B------:R-:W-:Y:S01]  /*0630*/  FMUL R36, R29, R36 ;  /* 0x000000241d247220 */ /* 0x000fe20000400000 */
[----:B------:R-:W-:Y:S02]  /*0640*/  LOP3.LUT R9, R9, 0xff, RZ, 0xc0, !PT ;  /* 0x000000ff09097812 */ /* 0x000fe400078ec0ff */
[----:B------:R-:W-:Y:S02]  /*0650*/  SHF.R.U32.HI R11, RZ, 0x8, R11 ;  /* 0x00000008ff0b7819 */ /* 0x000fe4000001160b */
[----:B------:R-:W-:Y:S02]  /*0660*/  LOP3.LUT R13, R13, 0xff, RZ, 0xc0, !PT ;  /* 0x000000ff0d0d7812 */ /* 0x000fe400078ec0ff */
[----:B------:R-:W-:Y:S02]  /*0670*/  F2FP.F16.E5M2.UNPACK_B R33, R33 ;  /* 0x00000021ff21723e */ /* 0x000fe400020004ff */
[----:B------:R-:W-:-:S02]  /*0680*/  F2FP.F16.E5M2.UNPACK_B R14, R14 ;  /* 0x0000000eff0e723e */ /* 0x000fc400020004ff */
[----:B------:R-:W-:Y:S01]  /*0690*/  F2FP.F16.E5M2.UNPACK_B R21, R21 ;  /* 0x00000015ff15723e */ /* 0x000fe200020004ff */
[----:B------:R-:W-:Y:S01]  /*06a0*/  HADD2.F32 R54, -RZ, R33.H0_H0 ;  /* 0x20000021ff367230 */ /* 0x000fe20000004100 */
        /* <DEDUP_REMOVED lines=29> */
[----:B------:R-:W-:-:S02]  /*0880*/  HADD2.F32 R50, -RZ, R5.H0_H0 ;  /* 0x20000005ff327230 */ /* 0x000fc40000004100 */
[C---:B------:R-:W-:Y:S01]  /*0890*/  FMUL R21, R29.reuse, R14 ;  /* 0x0000000e1d157220 */ /* 0x040fe20000400000 */
[----:B------:R-:W-:Y:S02]  /*08a0*/  HADD2.F32 R48, -RZ, R9.H0_H0 ;  /* 0x20000009ff307230 */ /* 0x000fe40000004100 */
[C---:B------:R-:W-:Y:S01]  /*08b0*/  FMUL R15, R29.reuse, R33 ;  /* 0x000000211d0f7220 */ /* 0x040fe20000400000 */
[----:B------:R-:W-:Y:S02]  /*08c0*/  HADD2.F32 R46, -RZ, R11.H0_H0 ;  /* 0x2000000bff2e7230 */ /* 0x000fe40000004100 */
[C---:B------:R-:W-:Y:S01]  /*08d0*/  FMUL R27, R29.reuse, R16 ;  /* 0x000000101d1b7220 */ /* 0x040fe20000400000 */
[----:B------:R-:W-:Y:S02]  /*08e0*/  HADD2.F32 R44, -RZ, R13.H0_H0 ;  /* 0x2000000dff2c7230 */ /* 0x000fe40000004100 */
[C---:B------:R-:W-:Y:S01]  /*08f0*/  FMUL R25, R29.reuse, R0 ;  /* 0x000000001d197220 */ /* 0x040fe20000400000 */
        /* <DEDUP_REMOVED lines=19> */
[----:B------:R-:W-:Y:S01]  /*0a30*/  FMUL R44, R29, R44 ;  /* 0x0000002c1d2c7220 */ /* 0x000fe20000400000 */
[----:B------:R-:W-:Y:S06]  /*0a40*/  BRA.U !UP0, `(.L_x_0) ;  /* 0x0000000908687547 */ /* 0x000fec000b800000 */
[----:B------:R-:W0:Y:S01]  /*0a50*/  LDCU UR8, c[0x0][0x3a0] ;  /* 0x00007400ff0877ac */ /* 0x000e220008000800 */
[----:B------:R-:W-:Y:S01]  /*0a60*/  UIADD3 UR4, UPT, UPT, -UR4, URZ, URZ ;  /* 0x000000ff04047290 */ /* 0x000fe2000fffe1ff */
[----:B0-----:R-:W-:-:S11]  /*0a70*/  IMAD.U32 R43, RZ, RZ, UR8 ;  /* 0x00000008ff2b7e24 */ /* 0x001fd6000f8e00ff */
.L_x_1:
[----:B------:R-:W-:-:S05]  /*0a80*/  IMAD.WIDE R12, R43, 0x20, R2 ;  /* 0x000000202b0c7825 */ /* 0x000fca00078e0202 */
[----:B------:R-:W2:Y:S04]  /*0a90*/  LDG.E.128 R4, desc[UR6][R12.64] ;  /* 0x000000060c047981 */ /* 0x000ea8000c1e1d00 */
[----:B------:R0:W3:Y:S01]  /*0aa0*/  LDG.E.128 R8, desc[UR6][R12.64+0x10] ;  /* 0x000010060c087981 */ /* 0x0000e2000c1e1d00 */
[----:B------:R-:W-:Y:S01]  /*0ab0*/  UIADD3 UR4, UPT, UPT, UR4, 0x1, URZ ;  /* 0x0000000104047890 */ /* 0x000fe2000fffe0ff */
[----:B------:R-:W-:-:S03]  /*0ac0*/  VIADD R43, R43, UR5 ;  /* 0x000000052b2b7c36 */ /* 0x000fc60008000000 */
[----:B------:R-:W-:Y:S01]  /*0ad0*/  UISETP.NE.AND UP0, UPT, UR4, -0x1, UPT ;  /* 0xffffffff0400788c */ /* 0x000fe2000bf05270 */
[----:B--2---:R-:W-:Y:S02]  /*0ae0*/  LOP3.LUT R45, R4, 0xff, RZ, 0xc0, !PT ;  /* 0x000000ff042d7812 */ /* 0x004fe400078ec0ff */
[----:B------:R-:W-:Y:S02]  /*0af0*/  SHF.R.U32.HI R46, RZ, 0x18, R4 ;  /* 0x00000018ff2e7819 */ /* 0x000fe40000011604 */
[----:B------:R-:W-:Y:S02]  /*0b00*/  F2FP.F16.E5M2.UNPACK_B R45, R45 ;  /* 0x0000002dff2d723e */ /* 0x000fe400020004ff */
[----:B------:R-:W-:Y:S02]  /*0b10*/  F2FP.F16.E5M2.UNPACK_B R46, R46 ;  /* 0x0000002eff2e723e */ /* 0x000fe400020004ff */
[----:B------:R-:W-:Y:S01]  /*0b20*/  LOP3.LUT R47, R5, 0xff, RZ, 0xc0, !PT ;  /* 0x000000ff052f7812 */ /* 0x000fe200078ec0ff */
[----:B------:R-:W-:Y:S01]  /*0b30*/  HADD2.F32 R45, -RZ, R45.H0_H0 ;  /* 0x2000002dff2d7230 */ /* 0x000fe20000004100 */
[----:B0-----:R-:W-:Y:S01]  /*0b40*/  SHF.R.U32.HI R13, RZ, 0x18, R6 ;  /* 0x00000018ff0d7819 */ /* 0x001fe20000011606 */
[----:B------:R-:W-:Y:S01]  /*0b50*/  HADD2.F32 R46, -RZ, R46.H0_H0 ;  /* 0x2000002eff2e7230 */ /* 0x000fe20000004100 */
[----:B------:R-:W-:-:S02]  /*0b60*/  F2FP.F16.E5M2.UNPACK_B R47, R47 ;  /* 0x0000002fff2f723e */ /* 0x000fc400020004ff */
[C---:B------:R-:W-:Y:S01]  /*0b70*/  FFMA R26, R29.reuse, R45, R26 ;  /* 0x0000002d1d1a7223 */ /* 0x040fe2000000001a */
[----:B------:R-:W-:Y:S01]  /*0b80*/  SHF.R.U32.HI R45, RZ, 0x18, R5 ;  /* 0x00000018ff2d7819 */ /* 0x000fe20000011605 */
[C---:B------:R-:W-:Y:S01]  /*0b90*/  FFMA R27, R29.reuse, R46, R27 ;  /* 0x0000002e1d1b7223 */ /* 0x040fe2000000001b */
[----:B------:R-:W-:Y:S01]  /*0ba0*/  LOP3.LUT R12, R6, 0xff, RZ, 0xc0, !PT ;  /* 0x000000ff060c7812 */ /* 0x000fe200078ec0ff */
[----:B------:R-:W-:Y:S01]  /*0bb0*/  HADD2.F32 R47, -RZ, R47.H0_H0 ;  /* 0x2000002fff2f7230 */ /* 0x000fe20000004100 */
[----:B------:R-:W-:Y:S02]  /*0bc0*/  F2FP.F16.E5M2.UNPACK_B R45, R45 ;  /* 0x0000002dff2d723e */ /* 0x000fe400020004ff */
[----:B------:R-:W-:Y:S02]  /*0bd0*/  F2FP.F16.E5M2.UNPACK_B R13, R13 ;  /* 0x0000000dff0d723e */ /* 0x000fe400020004ff */
[C---:B------:R-:W-:Y:S01]  /*0be0*/  LOP3.LUT R53, R4.reuse, 0xffff, RZ, 0xc0, !PT ;  /* 0x0000ffff04357812 */ /* 0x040fe200078ec0ff */
[----:B------:R-:W-:Y:S01]  /*0bf0*/  FFMA R28, R29, R47, R28 ;  /* 0x0000002f1d1c7223 */ /* 0x000fe2000000001c */
[----:B------:R-:W-:Y:S01]  /*0c00*/  PRMT R46, R4, 0x7632, R46 ;  /* 0x00007632042e7816 */ /* 0x000fe2000000002e */
[----:B------:R-:W-:Y:S01]  /*0c10*/  HADD2.F32 R47, -RZ, R45.H0_H0 ;  /* 0x2000002dff2f7230 */ /* 0x000fe20000004100 */
[----:B------:R-:W-:Y:S01]  /*0c20*/  F2FP.F16.E5M2.UNPACK_B R12, R12 ;  /* 0x0000000cff0c723e */ /* 0x000fe200020004ff */
[----:B------:R-:W-:Y:S01]  /*0c30*/  HADD2.F32 R49, -RZ, R13.H0_H0 ;  /* 0x2000000dff317230 */ /* 0x000fe20000004100 */
[----:B------:R-:W-:-:S02]  /*0c40*/  LOP3.LUT R4, R6, 0xffff, RZ, 0xc0, !PT ;  /* 0x0000ffff06047812 */ /* 0x000fc400078ec0ff */
[----:B------:R-:W-:Y:S01]  /*0c50*/  LOP3.LUT R45, R5, 0xffff, RZ, 0xc0, !PT ;  /* 0x0000ffff052d7812 */ /* 0x000fe200078ec0ff */
[----:B------:R-:W-:Y:S01]  /*0c60*/  HADD2.F32 R48, -RZ, R12.H0_H0 ;  /* 0x2000000cff307230 */ /* 0x000fe20000004100 */
[----:B------:R-:W-:Y:S01]  /*0c70*/  SHF.R.U32.HI R4, RZ, 0x8, R4 ;  /* 0x00000008ff047819 */ /* 0x000fe20000011604 */
[----:B------:R-:W-:Y:S01]  /*0c80*/  FFMA R34, R29, R47, R34 ;  /* 0x0000002f1d227223 */ /* 0x000fe20000000022 */
[----:B------:R-:W-:Y:S01]  /*0c90*/  PRMT R13, R5, 0x7632, R13 ;  /* 0x00007632050d7816 */ /* 0x000fe2000000000d */
[C---:B------:R-:W-:Y:S01]  /*0ca0*/  FFMA R22, R29.reuse, R49, R22 ;  /* 0x000000311d167223 */ /* 0x040fe20000000016 */
[----:B------:R-:W-:Y:S01]  /*0cb0*/  PRMT R12, R6, 0x7632, R12 ;  /* 0x00007632060c7816 */ /* 0x000fe2000000000c */
[----:B------:R-:W-:Y:S01]  /*0cc0*/  FFMA R21, R29, R48, R21 ;  /* 0x000000301d157223 */ /* 0x000fe20000000015 */
[C---:B------:R-:W-:Y:S02]  /*0cd0*/  LOP3.LUT R5, R7.reuse, 0xffff, RZ, 0xc0, !PT ;  /* 0x0000ffff07057812 */ /* 0x040fe400078ec0ff */
[----:B------:R-:W-:-:S02]  /*0ce0*/  PRMT R6, R7, 0x7632, R6 ;  /* 0x0000763207067816 */ /* 0x000fc40000000006 */
[----:B------:R-:W-:Y:S02]  /*0cf0*/  F2FP.F16.E5M2.UNPACK_B R4, R4 ;  /* 0x00000004ff04723e */ /* 0x000fe400020004ff */
[----:B------:R-:W-:Y:S02]  /*0d00*/  LOP3.LUT R46, R46, 0xff, RZ, 0xc0, !PT ;  /* 0x000000ff2e2e7812 */ /* 0x000fe400078ec0ff */
[----:B------:R-:W-:Y:S01]  /*0d10*/  SHF.R.U32.HI R5, RZ, 0x8, R5 ;  /* 0x00000008ff057819 */ /* 0x000fe20000011605 */
[----:B------:R-:W-:Y:S01]  /*0d20*/  HADD2.F32 R4, -RZ, R4.H0_H0 ;  /* 0x20000004ff047230 */ /* 0x000fe20000004100 */
[----:B------:R-:W-:Y:S02]  /*0d30*/  SHF.R.U32.HI R51, RZ, 0x18, R7 ;  /* 0x00000018ff337819 */ /* 0x000fe40000011607 */
[----:B------:R-:W-:Y:S02]  /*0d40*/  LOP3.LUT R12, R12, 0xff, RZ, 0xc0, !PT ;  /* 0x000000ff0c0c7812 */ /* 0x000fe400078ec0ff */
[----:B------:R-:W-:Y:S01]  /*0d50*/  LOP3.LUT R6, R6, 0xff, RZ, 0xc0, !PT ;  /* 0x000000ff06067812 */ /* 0x000fe200078ec0ff */
[----:B------:R-:W-:Y:S01]  /*0d60*/  FFMA R32, R29, R4, R32 ;  /* 0x000000041d207223 */ /* 0x000fe20000000020 */
[----:B------:R-:W-:-:S02]  /*0d70*/  F2FP.F16.E5M2.UNPACK_B R47, R46 ;  /* 0x0000002eff2f723e */ /* 0x000fc400020004ff */
[----:B------:R-:W-:Y:S02]  /*0d80*/  F2FP.F16.E5M2.UNPACK_B R5, R5 ;  /* 0x00000005ff05723e */ /* 0x000fe400020004ff */
[----:B------:R-:W-:Y:S01]  /*0d90*/  LOP3.LUT R50, R7, 0xff, RZ, 0xc0, !PT ;  /* 0x000000ff07327812 */ /* 0x000fe200078ec0ff */
[----:B------:R-:W-:Y:S01]  /*0da0*/  HADD2.F32 R47, -RZ, R47.H0_H0 ;  /* 0x2000002fff2f7230 */ /* 0x000fe20000004100 */
[----:B------:R-:W-:Y:S01]  /*0db0*/  F2FP.F16.E5M2.UNPACK_B R51, R51 ;  /* 0x00000033ff33723e */ /* 0x000fe200020004ff */
[----:B------:R-:W-:Y:S01]  /*0dc0*/  HADD2.F32 R4, -RZ, R5.H0_H0 ;  /* 0x20000005ff047230 */ /* 0x000fe20000004100 */
[----:B------:R-:W-:Y:S02]  /*0dd0*/  F2FP.F16.E5M2.UNPACK_B R12, R12 ;  /* 0x0000000cff0c723e */ /* 0x000fe400020004ff */
[----:B------:R-:W-:Y:S01]  /*0de0*/  F2FP.F16.E5M2.UNPACK_B R6, R6 ;  /* 0x00000006ff06723e */ /* 0x000fe200020004ff */
[----:B------:R-:W-:Y:S01]  /*0df0*/  HADD2.F32 R48, -RZ, R51.H0_H0 ;  /* 0x20000033ff307230 */ /* 0x000fe20000004100 */
[----:B------:R-:W-:Y:S01]  /*0e00*/  SHF.R.U32.HI R7, RZ, 0x8, R53 ;  /* 0x00000008ff077819 */ /* 0x000fe20000011635 */
[----:B------:R-:W-:Y:S01]  /*0e10*/  HADD2.F32 R12, -RZ, R12.H0_H0 ;  /* 0x2000000cff0c7230 */ /* 0x000fe20000004100 */
[----:B------:R-:W-:Y:S01]  /*0e20*/  SHF.R.U32.HI R45, RZ, 0x8, R45 ;  /* 0x00000008ff2d7819 */ /* 0x000fe2000001162d */
[----:B------:R-:W-:Y:S01]  /*0e30*/  HADD2.F32 R5, -RZ, R6.H0_H0 ;  /* 0x20000006ff057230 */ /* 0x000fe20000004100 */
[----:B------:R-:W-:Y:S01]  /*0e40*/  F2FP.F16.E5M2.UNPACK_B R7, R7 ;  /* 0x00000007ff07723e */ /* 0x000fe200020004ff */
[C---:B------:R-:W-:Y:S01]  /*0e50*/  FFMA R38, R29.reuse, R47, R38 ;  /* 0x0000002f1d267223 */ /* 0x040fe20000000026 */
[----:B---3--:R-:W-:Y:S01]  /*0e60*/  SHF.R.U32.HI R6, RZ, 0x18, R8 ;  /* 0x00000018ff067819 */ /* 0x008fe20000011608 */
[----:B------:R-:W-:Y:S01]  /*0e70*/  FFMA R25, R29, R48, R25 ;  /* 0x000000301d197223 */ /* 0x000fe20000000019 */
[----:B------:R-:W-:Y:S01]  /*0e80*/  LOP3.LUT R13, R13, 0xff, RZ, 0xc0, !PT ;  /* 0x000000ff0d0d7812 */ /* 0x000fe200078ec0ff */
[----:B------:R-:W-:-:S02]  /*0e90*/  HADD2.F32 R46, -RZ, R7.H0_H0 ;  /* 0x20000007ff2e7230 */ /* 0x000fc40000004100 */
[C---:B------:R-:W-:Y:S01]  /*0ea0*/  FFMA R36, R29.reuse, R12, R36 ;  /* 0x0000000c1d247223 */ /* 0x040fe20000000024 */
[----:B------:R-:W-:Y:S01]  /*0eb0*/  F2FP.F16.E5M2.UNPACK_B R47, R6 ;  /* 0x00000006ff2f723e */ /* 0x000fe200020004ff */
[C---:B------:R-:W-:Y:S01]  /*0ec0*/  FFMA R37, R29.reuse, R4, R37 ;  /* 0x000000041d257223 */ /* 0x040fe20000000025 */
[----:B------:R-:W-:Y:S01]  /*0ed0*/  F2FP.F16.E5M2.UNPACK_B R45, R45 ;  /* 0x0000002dff2d723e */ /* 0x000fe200020004ff */
[C---:B------:R-:W-:Y:S01]  /*0ee0*/  FFMA R31, R29.reuse, R46, R31 ;  /* 0x0000002e1d1f7223 */ /* 0x040fe2000000001f */
[----:B------:R-:W-:Y:S01]  /*0ef0*/  F2FP.F16.E5M2.UNPACK_B R13, R13 ;  /* 0x0000000dff0d723e */ /* 0x000fe200020004ff */
[----:B------:R-:W-:Y:S01]  /*0f00*/  FFMA R56, R29, R5, R56 ;  /* 0x000000051d387223 */ /* 0x000fe20000000038 */
[C---:B------:R-:W-:Y:S01]  /*0f10*/  LOP3.LUT R48, R9.reuse, 0xff, RZ, 0xc0, !PT ;  /* 0x000000ff09307812 */ /* 0x040fe200078ec0ff */
[----:B------:R-:W-:Y:S01]  /*0f20*/  HADD2.F32 R46, -RZ, R45.H0_H0 ;  /* 0x2000002dff2e7230 */ /* 0x000fe20000004100 */
[C---:B------:R-:W-:Y:S01]  /*0f30*/  LOP3.LUT R12, R9.reuse, 0xffff, RZ, 0xc0, !PT ;  /* 0x0000ffff090c7812 */ /* 0x040fe200078ec0ff */
[----:B------:R-:W-:Y:S01]  /*0f40*/  HADD2.F32 R13, -RZ, R13.H0_H0 ;  /* 0x2000000dff0d7230 */ /* 0x000fe20000004100 */
[----:B------:R-:W-:Y:S01]  /*0f50*/  PRMT R6, R9, 0x7632, R6 ;  /* 0x0000763209067816 */ /* 0x000fe20000000006 */
[----:B------:R-:W-:Y:S01]  /*0f60*/  HADD2.F32 R47, -RZ, R47.H0_H0 ;  /* 0x2000002fff2f7230 */ /* 0x000fe20000004100 */
[----:B------:R-:W-:Y:S01]  /*0f70*/  SHF.R.U32.HI R49, RZ, 0x18, R9 ;  /* 0x00000018ff317819 */ /* 0x000fe20000011609 */
[----:B------:R-:W-:Y:S01]  /*0f80*/  FFMA R39, R29, R46, R39 ;  /* 0x0000002e1d277223 */ /* 0x000fe20000000027 */
[----:B------:R-:W-:Y:S01]  /*0f90*/  LOP3.LUT R9, R11, 0xff, RZ, 0xc0, !PT ;  /* 0x000000ff0b097812 */ /* 0x000fe200078ec0ff */
[C---:B------:R-:W-:Y:S01]  /*0fa0*/  FFMA R54, R29.reuse, R13, R54 ;  /* 0x0000000d1d367223 */ /* 0x040fe20000000036 */
[----:B------:R-:W-:Y:S01]  /*0fb0*/  LOP3.LUT R7, R8, 0xff, RZ, 0xc0, !PT ;  /* 0x000000ff08077812 */ /* 0x000fe200078ec0ff */
[----:B------:R-:W-:Y:S01]  /*0fc0*/  FFMA R20, R29, R47, R20 ;  /* 0x0000002f1d147223 */ /* 0x000fe20000000014 */
[----:B------:R-:W-:-:S02]  /*0fd0*/  F2FP.F16.E5M2.UNPACK_B R50, R50 ;  /* 0x00000032ff32723e */ /* 0x000fc400020004ff */
[----:B------:R-:W-:Y:S02]  /*0fe0*/  F2FP.F16.E5M2.UNPACK_B R9, R9 ;  /* 0x00000009ff09723e */ /* 0x000fe400020004ff */
[----:B------:R-:W-:Y:S01]  /*0ff0*/  F2FP.F16.E5M2.UNPACK_B R7, R7 ;  /* 0x00000007ff07723e */ /* 0x000fe200020004ff */
[----:B------:R-:W-:Y:S01]  /*1000*/  HADD2.F32 R50, -RZ, R50.H0_H0 ;  /* 0x20000032ff327230 */ /* 0x000fe20000004100 */
[C---:B------:R-:W-:Y:S01]  /*1010*/  LOP3.LUT R13, R8.reuse, 0xffff, RZ, 0xc0, !PT ;  /* 0x0000ffff080d7812 */ /* 0x040fe200078ec0ff */
[----:B------:R-:W-:Y:S01]  /*1020*/  HADD2.F32 R9, -RZ, R9.H0_H0 ;  /* 0x20000009ff097230 */ /* 0x000fe20000004100 */
[----:B------:R-:W-:Y:S01]  /*1030*/  PRMT R45, R8, 0x7632, R45 ;  /* 0x00007632082d7816 */ /* 0x000fe2000000002d */
[----:B------:R-:W-:Y:S01]  /*1040*/  HADD2.F32 R46, -RZ, R7.H0_H0 ;  /* 0x20000007ff2e7230 */ /* 0x000fe20000004100 */
[C---:B------:R-:W-:Y:S01]  /*1050*/  LOP3.LUT R4, R10.reuse, 0xffff, RZ, 0xc0, !PT ;  /* 0x0000ffff0a047812 */ /* 0x040fe200078ec0ff */
[C---:B------:R-:W-:Y:S01]  /*1060*/  FFMA R24, R29.reuse, R50, R24 ;  /* 0x000000321d187223 */ /* 0x040fe20000000018 */
[----:B------:R-:W-:Y:S01]  /*1070*/  PRMT R5, R10, 0x7632, R5 ;  /* 0x000076320a057816 */ /* 0x000fe20000000005 */
[----:B------:R-:W-:Y:S01]  /*1080*/  FFMA R16, R29, R9, R16 ;  /* 0x000000091d107223 */ /* 0x000fe20000000010 */
[----:B------:R-:W-:Y:S01]  /*1090*/  LOP3.LUT R8, R11, 0xffff, RZ, 0xc0, !PT ;  /* 0x0000ffff0b087812 */ /* 0x000fe200078ec0ff */
[----:B------:R-:W-:Y:S01]  /*10a0*/  FFMA R19, R29, R46, R19 ;  /* 0x0000002e1d137223 */ /* 0x000fe20000000013 */
[----:B------:R-:W-:-:S02]  /*10b0*/  PRMT R7, R11, 0x7632, R7 ;  /* 0x000076320b077816 */ /* 0x000fc40000000007 */
[----:B------:R-:W-:Y:S02]  /*10c0*/  LOP3.LUT R50, R10, 0xff, RZ, 0xc0, !PT ;  /* 0x000000ff0a327812 */ /* 0x000fe400078ec0ff */
[----:B------:R-:W-:Y:S02]  /*10d0*/  SHF.R.U32.HI R10, RZ, 0x18, R10 ;  /* 0x00000018ff0a7819 */ /* 0x000fe4000001160a */
[----:B------:R-:W-:Y:S02]  /*10e0*/  SHF.R.U32.HI R11, RZ, 0x18, R11 ;  /* 0x00000018ff0b7819 */ /* 0x000fe4000001160b */
[----:B------:R-:W-:Y:S02]  /*10f0*/  SHF.R.U32.HI R13, RZ, 0x8, R13 ;  /* 0x00000008ff0d7819 */ /* 0x000fe4000001160d */
[----:B------:R-:W-:Y:S02]  /*1100*/  LOP3.LUT R45, R45, 0xff, RZ, 0xc0, !PT ;  /* 0x000000ff2d2d7812 */ /* 0x000fe400078ec0ff */
[----:B------:R-:W-:-:S02]  /*1110*/  SHF.R.U32.HI R12, RZ, 0x8, R12 ;  /* 0x00000008ff0c7819 */ /* 0x000fc4000001160c */
[----:B------:R-:W-:Y:S02]  /*1120*/  LOP3.LUT R9, R6, 0xff, RZ, 0xc0, !PT ;  /* 0x000000ff06097812 */ /* 0x000fe400078ec0ff */
[----:B------:R-:W-:Y:S02]  /*1130*/  SHF.R.U32.HI R4, RZ, 0x8, R4 ;  /* 0x00000008ff047819 */ /* 0x000fe40000011604 */
[----:B------:R-:W-:Y:S02]  /*1140*/  LOP3.LUT R5, R5, 0xff, RZ, 0xc0, !PT ;  /* 0x000000ff05057812 */ /* 0x000fe400078ec0ff */
[----:B------:R-:W-:Y:S02]  /*1150*/  SHF.R.U32.HI R8, RZ, 0x8, R8 ;  /* 0x00000008ff087819 */ /* 0x000fe40000011608 */
[----:B------:R-:W-:Y:S02]  /*1160*/  LOP3.LUT R7, R7, 0xff, RZ, 0xc0, !PT ;  /* 0x000000ff07077812 */ /* 0x000fe400078ec0ff */
[----:B------:R-:W-:-:S02]  /*1170*/  F2FP.F16.E5M2.UNPACK_B R48, R48 ;  /* 0x00000030ff30723e */ /* 0x000fc400020004ff */
[----:B------:R-:W-:Y:S02]  /*1180*/  F2FP.F16.E5M2.UNPACK_B R49, R49 ;  /* 0x00000031ff31723e */ /* 0x000fe400020004ff */
        /* <DEDUP_REMOVED lines=22> */
[C---:B------:R-:W-:Y:S01]  /*12f0*/  FFMA R14, R29.reuse, R48, R14 ;  /* 0x000000301d0e7223 */ /* 0x040fe2000000000e */
[----:B------:R-:W-:Y:S02]  /*1300*/  HADD2.F32 R8, -RZ, R8.H0_H0 ;  /* 0x20000008ff087230 */ /* 0x000fe40000004100 */
[C---:B------:R-:W-:Y:S01]  /*1310*/  FFMA R15, R29.reuse, R10, R15 ;  /* 0x0000000a1d0f7223 */ /* 0x040fe2000000000f */
[----:B------:R-:W-:Y:S02]  /*1320*/  HADD2.F32 R7, -RZ, R7.H0_H0 ;  /* 0x20000007ff077230 */ /* 0x000fe40000004100 */
[C---:B------:R-:W-:Y:S01]  /*1330*/  FFMA R18, R29.reuse, R47, R18 ;  /* 0x0000002f1d127223 */ /* 0x040fe20000000012 */
        /* <DEDUP_REMOVED lines=9> */
[----:B------:R-:W-:Y:S01]  /*13d0*/  FFMA R44, R29, R7, R44 ;  /* 0x000000071d2c7223 */ /* 0x000fe2000000002c */
[----:B------:R-:W-:Y:S06]  /*13e0*/  BRA.U UP0, `(.L_x_1) ;  /* 0xfffffff500a47547 */ /* 0x000fec000b83ffff */
.L_x_0:
[----:B------:R-:W0:Y:S01]  /*13f0*/  LDCU.64 UR8, c[0x0][0x388] ;  /* 0x00007100ff0877ac */ /* 0x000e220008000a00 */
[----:B------:R-:W-:Y:S02]  /*1400*/  F2FP.BF16.F32.PACK_AB R9, R22, R36 ;  /* 0x000000241609723e */ /* 0x000fe400000010ff */
[----:B------:R-:W-:Y:S02]  /*1410*/  F2FP.BF16.F32.PACK_AB R8, R32, R21 ;  /* 0x000000152008723e */ /* 0x000fe400000010ff */
[----:B------:R-:W-:Y:S02]  /*1420*/  F2FP.BF16.F32.PACK_AB R13, R20, R33 ;  /* 0x00000021140d723e */ /* 0x000fe400000010ff */
[----:B------:R-:W-:Y:S02]  /*1430*/  F2FP.BF16.F32.PACK_AB R7, R34, R54 ;  /* 0x000000362207723e */ /* 0x000fe400000010ff */
[----:B------:R-:W-:Y:S02]  /*1440*/  F2FP.BF16.F32.PACK_AB R6, R39, R28 ;  /* 0x0000001c2706723e */ /* 0x000fe400000010ff */
[----:B------:R-:W-:-:S02]  /*1450*/  F2FP.BF16.F32.PACK_AB R5, R27, R38 ;  /* 0x000000261b05723e */ /* 0x000fc400000010ff */
[----:B------:R-:W-:Y:S02]  /*1460*/  F2FP.BF16.F32.PACK_AB R4, R31, R26 ;  /* 0x0000001a1f04723e */ /* 0x000fe400000010ff */
[----:B------:R-:W-:Y:S02]  /*1470*/  F2FP.BF16.F32.PACK_AB R11, R25, R56 ;  /* 0x00000038190b723e */ /* 0x000fe400000010ff */
[----:B------:R-:W-:Y:S02]  /*1480*/  F2FP.BF16.F32.PACK_AB R10, R37, R24 ;  /* 0x00000018250a723e */ /* 0x000fe400000010ff */
[----:B0-----:R-:W-:Y:S02]  /*1490*/  LEA R2, P0, R23, UR8, 0x6 ;  /* 0x0000000817027c11 */ /* 0x001fe4000f8030ff */
[----:B------:R-:W-:Y:S02]  /*14a0*/  F2FP.BF16.F32.PACK_AB R15, R15, R52 ;  /* 0x000000340f0f723e */ /* 0x000fe400000010ff */
[----:B------:R-:W-:-:S02]  /*14b0*/  LEA.HI.X R3, R23, UR9, RZ, 0x6, P0 ;  /* 0x0000000917037c11 */ /* 0x000fc400080f34ff */
[----:B------:R-:W-:Y:S02]  /*14c0*/  F2FP.BF16.F32.PACK_AB R14, R35, R14 ;  /* 0x0000000e230e723e */ /* 0x000fe400000010ff */
[----:B------:R-:W-:Y:S01]  /*14d0*/  F2FP.BF16.F32.PACK_AB R12, R30, R19 ;  /* 0x000000131e0c723e */ /* 0x000fe200000010ff */
[----:B------:R-:W-:Y:S01]  /*14e0*/  STG.E.128 desc[UR6][R2.64], R4 ;  /* 0x0000000402007986 */ /* 0x000fe2000c101d06 */
[----:B------:R-:W-:Y:S02]  /*14f0*/  F2FP.BF16.F32.PACK_AB R23, R0, R44 ;  /* 0x0000002c0017723e */ /* 0x000fe400000010ff */
[----:B------:R-:W-:Y:S01]  /*1500*/  F2FP.BF16.F32.PACK_AB R22, R41, R16 ;  /* 0x000000102916723e */ /* 0x000fe200000010ff */
[----:B------:R-:W-:Y:S01]  /*1510*/  STG.E.128 desc[UR6][R2.64+0x10], R8 ;  /* 0x0000100802007986 */ /* 0x000fe2000c101d06 */
[----:B------:R-:W-:Y:S02]  /*1520*/  F2FP.BF16.F32.PACK_AB R21, R17, R42 ;  /* 0x0000002a1115723e */ /* 0x000fe400000010ff */
[----:B------:R-:W-:Y:S01]  /*1530*/  F2FP.BF16.F32.PACK_AB R20, R40, R18 ;  /* 0x000000122814723e */ /* 0x000fe200000010ff */
[----:B------:R-:W-:Y:S04]  /*1540*/  STG.E.128 desc[UR6][R2.64+0x20], R12 ;  /* 0x0000200c02007986 */ /* 0x000fe8000c101d06 */
[----:B------:R-:W-:Y:S01]  /*1550*/  STG.E.128 desc[UR6][R2.64+0x30], R20 ;  /* 0x0000301402007986 */ /* 0x000fe2000c101d06 */
[----:B------:R-:W-:Y:S05]  /*1560*/  EXIT ;  /* 0x000000000000794d */ /* 0x000fea0003800000 */
.L_x_2:
[----:B------:R-:W-:-:S00]  /*1570*/  BRA `(.L_x_2) ;  /* 0xfffffffc00fc7947 */ /* 0x000fc0000383ffff */
[----:B------:R-:W-:-:S00]  /*1580*/  NOP ;  /* 0x0000000000007918 */ /* 0x000fc00000000000 */
[----:B------:R-:W-:-:S00]  /*1590*/  NOP ;  /* 0x0000000000007918 */ /* 0x000fc00000000000 */
[----:B------:R-:W-:-:S00]  /*15a0*/  NOP ;  /* 0x0000000000007918 */ /* 0x000fc00000000000 */
[----:B------:R-:W-:-:S00]  /*15b0*/  NOP ;  /* 0x0000000000007918 */ /* 0x000fc00000000000 */
[----:B------:R-:W-:-:S00]  /*15c0*/  NOP ;  /* 0x0000000000007918 */ /* 0x000fc00000000000 */
[----:B------:R-:W-:-:S00]  /*15d0*/  NOP ;  /* 0x0000000000007918 */ /* 0x000fc00000000000 */
[----:B------:R-:W-:-:S00]  /*15e0*/  NOP ;  /* 0x0000000000007918 */ /* 0x000fc00000000000 */
[----:B------:R-:W-:-:S00]  /*15f0*/  NOP ;  /* 0x0000000000007918 */ /* 0x000fc00000000000 */
.L_x_932:


//--------------------- .text._Z27reduce_fp8_in_bf16_out_cudaI13__nv_fp8_e4m3Li32EEvPvS1_PKfiiii --------------------------
	.section	.text._Z27reduce_fp8_in_bf16_out_cudaI13__nv_fp8_e4m3Li32EEvPvS1_PKfiiii,"ax",@progbits
	.align	128
        .global         _Z27reduce_fp8_in_bf16_out_cudaI13__nv_fp8_e4m3Li32EEvPvS1_PKfiiii
        .type           _Z27reduce_fp8_in_bf16_out_cudaI13__nv_fp8_e4m3Li32EEvPvS1_PKfiiii,@function
        .size           _Z27reduce_fp8_in_bf16_out_cudaI13__nv_fp8_e4m3Li32EEvPvS1_PKfiiii,(.L_x_933 - _Z27reduce_fp8_in_bf16_out_cudaI13__nv_fp8_e4m3Li32EEvPvS1_PKfiiii)
        .other          _Z27reduce_fp8_in_bf16_out_cudaI13__nv_fp8_e4m3Li32EEvPvS1_PKfiiii,@"STO_CUDA_ENTRY STV_DEFAULT"
_Z27reduce_fp8_in_bf16_out_cudaI13__nv_fp8_e4m3Li32EEvPvS1_PKfiiii:
.text._Z27reduce_fp8_in_bf16_out_cudaI13__nv_fp8_e4m3Li32EEvPvS1_PKfiiii:
        /* <DEDUP_REMOVED lines=22> */
[----:B------:R-:W-:Y:S02]  /*0160*/  F2FP.F16.E4M3.UNPACK_B R0, R0 ;  /* 0x00000000ff00723e */ /* 0x000fe400020006ff */
[----:B------:R-:W-:Y:S02]  /*0170*/  SHF.R.U32.HI R24, RZ, 0x18, R9 ;  /* 0x00000018ff187819 */ /* 0x000fe40000011609 */
[----:B------:R-:W-:Y:S01]  /*0180*/  PRMT R36, R8, 0x7632, R36 ;  /* 0x0000763208247816 */ /* 0x000fe20000000024 */
[----:B------:R-:W-:Y:S01]  /*0190*/  HADD2.F32 R26, -RZ, R0.H0_H0 ;  /* 0x20000000ff1a7230 */ /* 0x000fe20000004100 */
[----:B------:R-:W-:Y:S02]  /*01a0*/  SHF.R.U32.HI R0, RZ, 0x8, R39 ;  /* 0x00000008ff007819 */ /* 0x000fe40000011627 */
[----:B------:R-:W-:-:S02]  /*01b0*/  F2FP.F16.E4M3.UNPACK_B R24, R24 ;  /* 0x00000018ff18723e */ /* 0x000fc400020006ff */
        /* <DEDUP_REMOVED lines=18> */
[----:B------:R-:W-:Y:S02]  /*02e0*/  F2FP.F16.E4M3.UNPACK_B R6, R0 ;  /* 0x00000000ff06723e */ /* 0x000fe400020006ff */
[--C-:B------:R-:W-:Y:S02]  /*02f0*/  SHF.R.U32.HI R13, RZ, 0x18, R8.reuse ;  /* 0x00000018ff0d7819 */ /* 0x100fe40000011608 */
[----:B------:R-:W-:-:S02]  /*0300*/  PRMT R8, R10, 0x7632, R8 ;  /* 0x000076320a087816 */ /* 0x000fc40000000008 */
[----:B------:R-:W-:Y:S02]  /*0310*/  LOP3.LUT R14, R10, 0xff, RZ, 0xc0, !PT ;  /* 0x000000ff0a0e7812 */ /* 0x000fe400078ec0ff */
[C---:B------:R-:W-:Y:S02]  /*0320*/  LOP3.LUT R31, R11.reuse, 0xffff, RZ, 0xc0, !PT ;  /* 0x0000ffff0b1f7812 */ /* 0x040fe400078ec0ff */
[----:B------:R-:W-:Y:S02]  /*0330*/  F2FP.F16.E4M3.UNPACK_B R24, R37 ;  /* 0x00000025ff18723e */ /* 0x000fe400020006ff */
[----:B------:R-:W-:Y:S02]  /*0340*/  F2FP.F16.E4M3.UNPACK_B R38, R38 ;  /* 0x00000026ff26723e */ /* 0x000fe400020006ff */
[----:B------:R-:W-:Y:S01]  /*0350*/  SHF.R.U32.HI R10, RZ, 0x18, R10 ;  /* 0x00000018ff0a7819 */ /* 0x000fe2000001160a */
[----:B------:R-:W-:Y:S01]  /*0360*/  HADD2.F32 R24, -RZ, R24.H0_H0 ;  /* 0x20000018ff187230 */ /* 0x000fe20000004100 */
[----:B------:R-:W-:Y:S01]  /*0370*/  F2FP.F16.E4M3.UNPACK_B R36, R36 ;  /* 0x00000024ff24723e */ /* 0x000fe200020006ff */
        /* <DEDUP_REMOVED lines=8> */
[----:B------:R-:W-:Y:S01]  /*0400*/  F2FP.F16.E4M3.UNPACK_B R22, R22 ;  /* 0x00000016ff16723e */ /* 0x000fe200020006ff */
[C---:B------:R-:W-:Y:S01]  /*0410*/  FMUL R38, R29.reuse, R38 ;  /* 0x000000261d267220 */ /* 0x040fe20000400000 */
[----:B------:R-:W-:Y:S02]  /*0420*/  SHF.R.U32.HI R31, RZ, 0x8, R31 ;  /* 0x00000008ff1f7819 */ /* 0x000fe4000001161f */
[----:B------:R-:W-:Y:S01]  /*0430*/  F2FP.F16.E4M3.UNPACK_B R10, R10 ;  /* 0x0000000aff0a723e */ /* 0x000fe200020006ff */
[----:B------:R-:W-:Y:S01]  /*0440*/  HADD2.F32 R28, -RZ, R22.H0_H0 ;  /* 0x20000016ff1c7230 */ /* 0x000fe20000004100 */
[----:B------:R-:W-:Y:S02]  /*0450*/  F2FP.F16.E4M3.UNPACK_B R35, R35 ;  /* 0x00000023ff23723e */ /* 0x000fe400020006ff */
[----:B------:R-:W-:Y:S01]  /*0460*/  F2FP.F16.E4M3.UNPACK_B R16, R13 ;  /* 0x0000000dff10723e */ /* 0x000fe200020006ff */
        /* <DEDUP_REMOVED lines=10> */
[----:B------:R-:W-:Y:S02]  /*0510*/  F2FP.F16.E4M3.UNPACK_B R6, R6 ;  /* 0x00000006ff06723e */ /* 0x000fe400020006ff */
[----:B------:R-:W-:Y:S02]  /*0520*/  LOP3.LUT R33, R4, 0xff, RZ, 0xc0, !PT ;  /* 0x000000ff04217812 */ /* 0x000fe400078ec0ff */
[----:B------:R-:W-:Y:S01]  /*0530*/  F2FP.F16.E4M3.UNPACK_B R31, R31 ;  /* 0x0000001fff1f723e */ /* 0x000fe200020006ff */
[----:B------:R-:W-:Y:S01]  /*0540*/  FMUL R32, R29, R32 ;  /* 0x000000201d207220 */ /* 0x000fe20000400000 */
[----:B------:R-:W-:Y:S02]  /*0550*/  F2FP.F16.E4M3.UNPACK_B R37, R37 ;  /* 0x00000025ff25723e */ /* 0x000fe400020006ff */
[----:B------:R-:W-:-:S02]  /*0560*/  LOP3.LUT R25, R7, 0xff, RZ, 0xc0, !PT ;  /* 0x000000ff07197812 */ /* 0x000fc400078ec0ff */
[----:B------:R-:W-:Y:S01]  /*0570*/  LOP3.LUT R17, R17, 0xff, RZ, 0xc0, !PT ;  /* 0x000000ff11117812 */ /* 0x000fe200078ec0ff */
[----:B------:R-:W-:Y:S01]  /*0580*/  HADD2.F32 R8, -RZ, R37.H0_H0 ;  /* 0x20000025ff087230 */ /* 0x000fe20000004100 */
[----:B------:R-:W-:Y:S02]  /*0590*/  SHF.R.U32.HI R19, RZ, 0x8, R19 ;  /* 0x00000008ff137819 */ /* 0x000fe40000011613 */
[----:B------:R-:W-:Y:S02]  /*05a0*/  SHF.R.U32.HI R4, RZ, 0x18, R4 ;  /* 0x00000018ff047819 */ /* 0x000fe40000011604 */
[----:B------:R-:W-:Y:S02]  /*05b0*/  SHF.R.U32.HI R7, RZ, 0x18, R7 ;  /* 0x00000018ff077819 */ /* 0x000fe40000011607 */
[----:B------:R-:W-:Y:S02]  /*05c0*/  SHF.R.U32.HI R10, RZ, 0x8, R40 ;  /* 0x00000008ff0a7819 */ /* 0x000fe40000011628 */
[----:B------:R-:W-:Y:S01]  /*05d0*/  F2FP.F16.E4M3.UNPACK_B R35, R36 ;  /* 0x00000024ff23723e */ /* 0x000fe200020006ff */
        /* <DEDUP_REMOVED lines=9> */
[----:B------:R-:W-:Y:S02]  /*0670*/  F2FP.F16.E4M3.UNPACK_B R33, R33 ;  /* 0x00000021ff21723e */ /* 0x000fe400020006ff */
[----:B------:R-:W-:-:S02]  /*0680*/  F2FP.F16.E4M3.UNPACK_B R14, R14 ;  /* 0x0000000eff0e723e */ /* 0x000fc400020006ff */
[----:B------:R-:W-:Y:S01]  /*0690*/  F2FP.F16.E4M3.UNPACK_B R21, R21 ;  /* 0x00000015ff15723e */ /* 0x000fe200020006ff */
[----:B------:R-:W-:Y:S01]  /*06a0*/  HADD2.F32 R54, -RZ, R33.H0_H0 ;  /* 0x20000021ff367230 */ /* 0x000fe20000004100 */
        /* <DEDUP_REMOVED lines=61> */
.L_x_4:
        /* <DEDUP_REMOVED lines=8> */
[----:B------:R-:W-:Y:S02]  /*0b00*/  F2FP.F16.E4M3.UNPACK_B R45, R45 ;  /* 0x0000002dff2d723e */ /* 0x000fe400020006ff */
[----:B------:R-:W-:Y:S02]  /*0b10*/  F2FP.F16.E4M3.UNPACK_B R46, R46 ;  /* 0x0000002eff2e723e */ /* 0x000fe400020006ff */
[----:B------:R-:W-:Y:S01]  /*0b20*/  LOP3.LUT R47, R5, 0xff, RZ, 0xc0, !PT ;  /* 0x000000ff052f7812 */ /* 0x000fe200078ec0ff */
[----:B------:R-:W-:Y:S01]  /*0b30*/  HADD2.F32 R45, -RZ, R45.H0_H0 ;  /* 0x2000002dff2d7230 */ /* 0x000fe20000004100 */
[----:B0-----:R-:W-:Y:S01]  /*0b40*/  SHF.R.U32.HI R13, RZ, 0x18, R6 ;  /* 0x00000018ff0d7819 */ /* 0x001fe20000011606 */
[----:B------:R-:W-:Y:S01]  /*0b50*/  HADD2.F32 R46, -RZ, R46.H0_H0 ;  /* 0x2000002eff2e7230 */ /* 0x000fe20000004100 */
[----:B------:R-:W-:-:S02]  /*0b60*/  F2FP.F16.E4M3.UNPACK_B R47, R47 ;  /* 0x0000002fff2f723e */ /* 0x000fc400020006ff */
[C---:B------:R-:W-:Y:S01]  /*0b70*/  FFMA R26, R29.reuse, R45, R26 ;  /* 0x0000002d1d1a7223 */ /* 0x040fe2000000001a */
[----:B------:R-:W-:Y:S01]  /*0b80*/  SHF.R.U32.HI R45, RZ, 0x18, R5 ;  /* 0x00000018ff2d7819 */ /* 0x000fe20000011605 */
[C---:B------:R-:W-:Y:S01]  /*0b90*/  FFMA R27, R29.reuse, R46, R27 ;  /* 0x0000002e1d1b7223 */ /* 0x040fe2000000001b */
[----:B------:R-:W-:Y:S01]  /*0ba0*/  LOP3.LUT R12, R6, 0xff, RZ, 0xc0, !PT ;  /* 0x000000ff060c7812 */ /* 0x000fe200078ec0ff */
[----:B------:R-:W-:Y:S01]  /*0bb0*/  HADD2.F32 R47, -RZ, R47.H0_H0 ;  /* 0x2000002fff2f7230 */ /* 0x000fe20000004100 */
[----:B------:R-:W-:Y:S02]  /*0bc0*/  F2FP.F16.E4M3.UNPACK_B R45, R45 ;  /* 0x0000002dff2d723e */ /* 0x000fe400020006ff */
[----:B------:R-:W-:Y:S02]  /*0bd0*/  F2FP.F16.E4M3.UNPACK_B R13, R13 ;  /* 0x0000000dff0d723e */ /* 0x000fe400020006ff */
[C---:B------:R-:W-:Y:S01]  /*0be0*/  LOP3.LUT R53, R4.reuse, 0xffff, RZ, 0xc0, !PT ;  /* 0x0000ffff04357812 */ /* 0x040fe200078ec0ff */
[----:B------:R-:W-:Y:S01]  /*0bf0*/  FFMA R28, R29, R47, R28 ;  /* 0x0000002f1d1c7223 */ /* 0x000fe2000000001c */
[----:B------:R-:W-:Y:S01]  /*0c00*/  PRMT R46, R4, 0x7632, R46 ;  /* 0x00007632042e7816 */ /* 0x000fe2000000002e */
[----:B------:R-:W-:Y:S01]  /*0c10*/  HADD2.F32 R47, -RZ, R45.H0_H0 ;  /* 0x2000002dff2f7230 */ /* 0x000fe20000004100 */
[----:B------:R-:W-:Y:S01]  /*0c20*/  F2FP.F16.E4M3.UNPACK_B R12, R12 ;  /* 0x0000000cff0c723e */ /* 0x000fe200020006ff */
        /* <DEDUP_REMOVED lines=12> */
[----:B------:R-:W-:Y:S02]  /*0cf0*/  F2FP.F16.E4M3.UNPACK_B R4, R4 ;  /* 0x00000004ff04723e */ /* 0x000fe400020006ff */
[----:B------:R-:W-:Y:S02]  /*0d00*/  LOP3.LUT R46, R46, 0xff, RZ, 0xc0, !PT ;  /* 0x000000ff2e2e7812 */ /* 0x000fe400078ec0ff */
[----:B------:R-:W-:Y:S01]  /*0d10*/  SHF.R.U32.HI R5, RZ, 0x8, R5 ;  /* 0x00000008ff057819 */ /* 0x000fe20000011605 */
[----:B------:R-:W-:Y:S01]  /*0d20*/  HADD2.F32 R4, -RZ, R4.H0_H0 ;  /* 0x20000004ff047230 */ /* 0x000fe20000004100 */
[----:B------:R-:W-:Y:S02]  /*0d30*/  SHF.R.U32.HI R51, RZ, 0x18, R7 ;  /* 0x00000018ff337819 */ /* 0x000fe40000011607 */
[----:B------:R-:W-:Y:S02]  /*0d40*/  LOP3.LUT R12, R12, 0xff, RZ, 0xc0, !PT ;  /* 0x000000ff0c0c7812 */ /* 0x000fe400078ec0ff */
[----:B------:R-:W-:Y:S01]  /*0d50*/  LOP3.LUT R6, R6, 0xff, RZ, 0xc0, !PT ;  /* 0x000000ff06067812 */ /* 0x000fe200078ec0ff */
[----:B------:R-:W-:Y:S01]  /*0d60*/  FFMA R32, R29, R4, R32 ;  /* 0x000000041d207223 */ /* 0x000fe20000000020 */
[----:B------:R-:W-:-:S02]  /*0d70*/  F2FP.F16.E4M3.UNPACK_B R47, R46 ;  /* 0x0000002eff2f723e */ /* 0x000fc400020006ff */
[----:B------:R-:W-:Y:S02]  /*0d80*/  F2FP.F16.E4M3.UNPACK_B R5, R5 ;  /* 0x00000005ff05723e */ /* 0x000fe400020006ff */
[----:B------:R-:W-:Y:S01]  /*0d90*/  LOP3.LUT R50, R7, 0xff, RZ, 0xc0, !PT ;  /* 0x000000ff07327812 */ /* 0x000fe200078ec0ff */
[----:B------:R-:W-:Y:S01]  /*0da0*/  HADD2.F32 R47, -RZ, R47.H0_H0 ;  /* 0x2000002fff2f7230 */ /* 0x000fe20000004100 */
[----:B------:R-:W-:Y:S01]  /*0db0*/  F2FP.F16.E4M3.UNPACK_B R51, R51 ;  /* 0x00000033ff33723e */ /* 0x000fe200020006ff */
[----:B------:R-:W-:Y:S01]  /*0dc0*/  HADD2.F32 R4, -RZ, R5.H0_H0 ;  /* 0x20000005ff047230 */ /* 0x000fe20000004100 */
[----:B------:R-:W-:Y:S02]  /*0dd0*/  F2FP.F16.E4M3.UNPACK_B R12, R12 ;  /* 0x0000000cff0c723e */ /* 0x000fe400020006ff */
[----:B------:R-:W-:Y:S01]  /*0de0*/  F2FP.F16.E4M3.UNPACK_B R6, R6 ;  /* 0x00000006ff06723e */ /* 0x000fe200020006ff */
[----:B------:R-:W-:Y:S01]  /*0df0*/  HADD2.F32 R48, -RZ, R51.H0_H0 ;  /* 0x20000033ff307230 */ /* 0x000fe20000004100 */
[----:B------:R-:W-:Y:S01]  /*0e00*/  SHF.R.U32.HI R7, RZ, 0x8, R53 ;  /* 0x00000008ff077819 */ /* 0x000fe20000011635 */
[----:B------:R-:W-:Y:S01]  /*0e10*/  HADD2.F32 R12, -RZ, R12.H0_H0 ;  /* 0x2000000cff0c7230 */ /* 0x000fe20000004100 */
[----:B------:R-:W-:Y:S01]  /*0e20*/  SHF.R.U32.HI R45, RZ, 0x8, R45 ;  /* 0x00000008ff2d7819 */ /* 0x000fe2000001162d */
[----:B------:R-:W-:Y:S01]  /*0e30*/  HADD2.F32 R5, -RZ, R6.H0_H0 ;  /* 0x20000006ff057230 */ /* 0x000fe20000004100 */
[----:B------:R-:W-:Y:S01]  /*0e40*/  F2FP.F16.E4M3.UNPACK_B R7, R7 ;  /* 0x00000007ff07723e */ /* 0x000fe200020006ff */
[C---:B------:R-:W-:Y:S01]  /*0e50*/  FFMA R38, R29.reuse, R47, R38 ;  /* 0x0000002f1d267223 */ /* 0x040fe20000000026 */
[----:B---3--:R-:W-:Y:S01]  /*0e60*/  SHF.R.U32.HI R6, RZ, 0x18, R8 ;  /* 0x00000018ff067819 */ /* 0x008fe20000011608 */
[----:B------:R-:W-:Y:S01]  /*0e70*/  FFMA R25, R29, R48, R25 ;  /* 0x000000301d197223 */ /* 0x000fe20000000019 */
[----:B------:R-:W-:Y:S01]  /*0e80*/  LOP3.LUT R13, R13, 0xff, RZ, 0xc0, !PT ;  /* 0x000000ff0d0d7812 */ /* 0x000fe200078ec0ff */
[----:B------:R-:W-:-:S02]  /*0e90*/  HADD2.F32 R46, -RZ, R7.H0_H0 ;  /* 0x20000007ff2e7230 */ /* 0x000fc40000004100 */
[C---:B------:R-:W-:Y:S01]  /*0ea0*/  FFMA R36, R29.reuse, R12, R36 ;  /* 0x0000000c1d247223 */ /* 0x040fe20000000024 */
[----:B------:R-:W-:Y:S01]  /*0eb0*/  F2FP.F16.E4M3.UNPACK_B R47, R6 ;  /* 0x00000006ff2f723e */ /* 0x000fe200020006ff */
[C---:B------:R-:W-:Y:S01]  /*0ec0*/  FFMA R37, R29.reuse, R4, R37 ;  /* 0x000000041d257223 */ /* 0x040fe20000000025 */
[----:B------:R-:W-:Y:S01]  /*0ed0*/  F2FP.F16.E4M3.UNPACK_B R45, R45 ;  /* 0x0000002dff2d723e */ /* 0x000fe200020006ff */
[C---:B------:R-:W-:Y:S01]  /*0ee0*/  FFMA R31, R29.reuse, R46, R31 ;  /* 0x0000002e1d1f7223 */ /* 0x040fe2000000001f */
[----:B------:R-:W-:Y:S01]  /*0ef0*/  F2FP.F16.E4M3.UNPACK_B R13, R13 ;  /* 0x0000000dff0d723e */ /* 0x000fe200020006ff */
        /* <DEDUP_REMOVED lines=13> */
[----:B------:R-:W-:-:S02]  /*0fd0*/  F2FP.F16.E4M3.UNPACK_B R50, R50 ;  /* 0x00000032ff32723e */ /* 0x000fc400020006ff */
[----:B------:R-:W-:Y:S02]  /*0fe0*/  F2FP.F16.E4M3.UNPACK_B R9, R9 ;  /* 0x00000009ff09723e */ /* 0x000fe400020006ff */
[----:B------:R-:W-:Y:S01]  /*0ff0*/  F2FP.F16.E4M3.UNPACK_B R7, R7 ;  /* 0x00000007ff07723e */ /* 0x000fe200020006ff */
        /* <DEDUP_REMOVED lines=23> */
[----:B------:R-:W-:-:S02]  /*1170*/  F2FP.F16.E4M3.UNPACK_B R48, R48 ;  /* 0x00000030ff30723e */ /* 0x000fc400020006ff */
[----:B------:R-:W-:Y:S02]  /*1180*/  F2FP.F16.E4M3.UNPACK_B R49, R49 ;  /* 0x00000031ff31723e */ /* 0x000fe400020006ff */
        /* <DEDUP_REMOVED lines=38> */
.L_x_3:
        /* <DEDUP_REMOVED lines=24> */
.L_x_5:
        /* <DEDUP_REMOVED lines=9> */
.L_x_933:


//--------------------- .text._Z53userbuffers_fp16_sum_inplace_gpu_rr_rs_oop_atomic_fp8ILi32E13__nv_fp8_e5m2EviiiiiiiiiiPPviS1_PfS1_iim --------------------------
	.section	.text._Z53userbuffers_fp16_sum_inplace_gpu_rr_rs_oop_atomic_fp8ILi32E13__nv_fp8_e5m2EviiiiiiiiiiPPviS1_PfS1_iim,"ax",@progbits
	.align	128
        .global         _Z53userbuffers_fp16_sum_inplace_gpu_rr_rs_oop_atomic_fp8ILi32E13__nv_fp8_e5m2EviiiiiiiiiiPPviS1_PfS1_iim
        .type           _Z53userbuffers_fp16_sum_inplace_gpu_rr_rs_oop_atomic_fp8ILi32E13__nv_fp8_e5m2EviiiiiiiiiiPPviS1_PfS1_iim,@function
        .size           _Z53userbuffers_fp16_sum_inplace_gpu_rr_rs_oop_atomic_fp8ILi32E13__nv_fp8_e5m2EviiiiiiiiiiPPviS1_PfS1_iim,(.L_x_934 - _Z53userbuffers_fp16_sum_inplace_gpu_rr_rs_oop_atomic_fp8ILi32E13__nv_fp8_e5m2EviiiiiiiiiiPPviS1_PfS1_iim)
        .other          _Z53userbuffers_fp16_sum_inplace_gpu_rr_rs_oop_atomic_fp8ILi32E13__nv_fp8_e5m2EviiiiiiiiiiPPviS1_PfS1_iim,@"STO_CUDA_ENTRY STV_DEFAULT"
_Z53userbuffers_fp16_sum_inplace_gpu_rr_rs_oop_atomic_fp8ILi32E13__nv_fp8_e5m2EviiiiiiiiiiPPviS1_PfS1_iim:
.text._Z53userbuffers_fp16_sum_inplace_gpu_rr_rs_oop_atomic_fp8ILi32E13__nv_fp8_e5m2EviiiiiiiiiiPPviS1_PfS1_iim:
[----:B------:R-:W0:Y:S01]  /*0000*/  LDC R1, c[0x0][0x37c] ;  /* 0x0000df00ff017b82 */ /* 0x000e220000000800 */
[----:B------:R-:W1:Y:S01]  /*0010*/  S2R R12, SR_TID.X ;  /* 0x00000000000c7919 */ /* 0x000e620000002100 */
[----:B------:R-:W2:Y:S01]  /*0020*/  LDCU.64 UR36, c[0x0][0x358] ;  /* 0x00006b00ff2477ac */ /* 0x000ea20008000a00 */
[----:B0-----:R-:W-:Y:S01]  /*0030*/  VIADD R1, R1, 0xffffff10 ;  /* 0xffffff1001017836 */ /* 0x001fe20000000000 */
[----:B------:R-:W0:Y:S04]  /*0040*/  LDCU UR39, c[0x0][0x2f8] ;  /* 0x00005f00ff2777ac */ /* 0x000e280008000800 */
[----:B------:R3:W4:Y:S01]  /*0050*/  LDL.64 R14, [R1+0x48] ;  /* 0x00004800010e7983 */ /* 0x0007220000100a00 */
[----:B------:R-:W5:Y:S03]  /*0060*/  LDCU UR40, c[0x0][0x2fc] ;  /* 0x00005f80ff2877ac */ /* 0x000f660008000800 */
[----:B------:R3:W3:Y:S01]  /*0070*/  LDL R0, [R1+0x38] ;  /* 0x0000380001007983 */ /* 0x0006e20000100800 */
[----:B------:R-:W5:Y:S03]  /*0080*/  LDCU UR4, c[0x0][0x3d0] ;  /* 0x00007a00ff0477ac */ /* 0x000f660008000800 */
[----:B------:R0:W5:Y:S01]  /*0090*/  LDL R10, [R1+0xe0] ;  /* 0x0000e000010a7983 */ /* 0x0001620000100800 */
[----:B-1----:R-:W-:-:S13]  /*00a0*/  ISETP.GT.U32.AND P1, PT, R12, 0x1f, PT ;  /* 0x0000001f0c00780c */ /* 0x002fda0003f24070 */
[----:B------:R-:W1:Y:S08]  /*00b0*/  @!P1 LDC R11, c[0x0][0x390] ;  /* 0x0000e400ff0b9b82 */ /* 0x000e700000000800 */
[----:B------:R-:W1:Y:S08]  /*00c0*/  @!P1 LDC.64 R8, c[0x0][0x388] ;  /* 0x0000e200ff089b82 */ /* 0x000e700000000a00 */
[----:B------:R-:W2:Y:S08]  /*00d0*/  @!P1 LDC.64 R4, c[0x0][0x3a8] ;  /* 0x0000ea00ff049b82 */ /* 0x000eb00000000a00 */
[----:B------:R-:W4:Y:S01]  /*00e0*/  @!P1 LDC R13, c[0x0][0x384] ;  /* 0x0000e100ff0d9b82 */ /* 0x000f220000000800 */
[----:B-1----:R-:W-:-:S04]  /*00f0*/  @!P1 IMAD R9, R11, R9, R8 ;  /* 0x000000090b099224 */ /* 0x002fc800078e0208 */
[----:B--2---:R-:W-:-:S06]  /*0100*/  @!P1 IMAD.WIDE R2, R9, 0x8, R4 ;  /* 0x0000000809029825 */ /* 0x004fcc00078e0204 */
[----:B------:R-:W4:Y:S01]  /*0110*/  @!P1 LDG.E.64 R2, desc[UR36][R2.64] ;  /* 0x0000002402029981 */ /* 0x000f22000c1e1b00 */
[----:B-----5:R-:W-:-:S04]  /*0120*/  @!P1 IMAD R10, R12, R11, R8 ;  /* 0x0000000b0c0a9224 */ /* 0x020fc800078e0208 */
[----:B------:R-:W-:-:S06]  /*0130*/  @!P1 IMAD.WIDE R4, R10, 0x8, R4 ;  /* 0x000000080a049825 */ /* 0x000fcc00078e0204 */
[----:B------:R-:W2:Y:S01]  /*0140*/  @!P1 LDG.E.64 R4, desc[UR36][R4.64] ;  /* 0x0000002404049981 */ /* 0x000ea2000c1e1b00 */
[----:B----4-:R-:W-:-:S05]  /*0150*/  @!P1 IMAD.WIDE R14, R13, 0x4, R2 ;  /* 0x000000040d0e9825 */ /* 0x010fca00078e0202 */
[----:B---3--:R-:W3:Y:S01]  /*0160*/  @!P1 LD.E R0, desc[UR36][R14.64+-0x80] ;  /* 0xffff80240e009980 */ /* 0x008ee2000c101900 */
[----:B------:R-:W-:-:S03]  /*0170*/  R2UR UR44, R1 ;  /* 0x00000000012c72ca */ /* 0x000fc600000e0000 */
[----:B------:R1:W-:Y:S04]  /*0180*/  @!P1 STL [R1+0xe0], R10 ;  /* 0x0000e00a01009387 */ /* 0x0003e80000100800 */
[----:B------:R1:W-:Y:S06]  /*0190*/  @!P1 STL.64 [R1+0x48], R14 ;  /* 0x0000480e01009387 */ /* 0x0003ec0000100a00 */
[----:B0-----:R-:W-:-:S04]  /*01a0*/  UIADD3 UR39, UP0, UPT, UR44, UR39, URZ ;  /* 0x000000272c277290 */ /* 0x001fc8000ff1e0ff */
[----:B------:R-:W-:Y:S02]  /*01b0*/  UIADD3.X UR40, UPT, UPT, URZ, UR40, URZ, UP0, !UPT ;  /* 0x00000028ff287290 */ /* 0x000fe400087fe4ff */
[----:B------:R-:W-:Y:S01]  /*01c0*/  UISETP.GE.AND UP0, UPT, UR4, 0x1, UPT ;  /* 0x000000010400788c */ /* 0x000fe2000bf06270 */
[----:B------:R-:W-:Y:S02]  /*01d0*/  CS2R R2, SRZ ;  /* 0x0000000000027805 */ /* 0x000fe4000001ff00 */
[----:B------:R-:W-:Y:S01]  /*01e0*/  PLOP3.LUT P0, PT, PT, PT, PT, 0x8, 0x80 ;  /* 0x000000000080781c */ /* 0x000fe20003f0e170 */
[--C-:B------:R-:W-:Y:S01]  /*01f0*/  @!P1 IMAD.MOV.U32 R2, RZ, RZ, R9.reuse ;  /* 0x000000ffff029224 */ /* 0x100fe200078e0009 */
[----:B------:R-:W-:Y:S01]  /*0200*/  @!P1 SHF.R.S32.HI R3, RZ, 0x1f, R9 ;  /* 0x0000001fff039819 */ /* 0x000fe20000011409 */
[----:B--2---:R-:W-:Y:S01]  /*0210*/  @!P1 IMAD.WIDE R6, R13, 0x4, R4 ;  /* 0x000000040d069825 */ /* 0x004fe200078e0204 */
[----:B---3--:R1:W-:Y:S02]  /*0220*/  @!P1 STL [R1+0x38], R0 ;  /* 0x0000380001009387 */ /* 0x0083e40000100800 */
[----:B------:R-:W-:Y:S07]  /*0230*/  BRA.U !UP0, `(.L_x_6) ;  /* 0x000000cd087c7547 */ /* 0x000fee000b800000 */
[----:B------:R-:W0:Y:S01]  /*0240*/  LDC.64 R4, c[0x0][0x3c0] ;  /* 0x0000f000ff047b82 */ /* 0x000e220000000a00 */
[----:B------:R-:W2:Y:S01]  /*0250*/  LDCU UR41, c[0x0][0x39c] ;  /* 0x00007380ff2977ac */ /* 0x000ea20008000800 */
[----:B0-----:R-:W3:Y:S01]  /*0260*/  LDG.E R4, desc[UR36][R4.64] ;  /* 0x0000002404047981 */ /* 0x001ee2000c1e1900 */
[C---:B------:R-:W-:Y:S01]  /*0270*/  LEA R8, P0, R2.reuse, R6, 0x2 ;  /* 0x0000000602087211 */ /* 0x040fe200078010ff */
[----:B--2---:R-:W-:Y:S01]  /*0280*/  ULEA.HI UR41, UR41, UR41, URZ, 0x1 ;  /* 0x0000002929297291 */ /* 0x004fe2000f8f08ff */
[----:B------:R-:W-:Y:S02]  /*0290*/  UMOV UR38, URZ ;  /* 0x000000ff00267c82 */ /* 0x000fe40008000000 */
[----:B------:R-:W-:Y:S01]  /*02a0*/  LEA.HI.X R9, R2, R7, R3, 0x2, P0 ;  /* 0x0000000702097211 */ /* 0x000fe200000f1403 */
[----:B------:R-:W-:-:S04]  /*02b0*/  USHF.R.S32.HI UR41, URZ, 0x1, UR41 ;  /* 0x00000001ff297899 */ /* 0x000fc80008011429 */
[----:B------:R0:W-:Y:S02]  /*02c0*/  STL.64 [R1+0xe8], R8 ;  /* 0x0000e80801007387 */ /* 0x0001e40000100a00 */
[----:B0--3--:R-:W-:-:S07]  /*02d0*/  F2FP.BF16.F32.PACK_AB R2, RZ, R4 ;  /* 0x00000004ff02723e */ /* 0x009fce00000010ff */
.L_x_20:
[----:B0-----:R-:W0:Y:S01]  /*02e0*/  LDCU.64 UR4, c[0x0][0x3c8] ;  /* 0x00007900ff0477ac */ /* 0x001e220008000a00 */
[----:B--2---:R-:W2:Y:S01]  /*02f0*/  S2R R3, SR_CTAID.X ;  /* 0x0000000000037919 */ /* 0x004ea20000002500 */
[----:B------:R-:W3:Y:S01]  /*0300*/  LDCU.64 UR42, c[0x0][0x3d8] ;  /* 0x00007b00ff2a77ac */ /* 0x000ee20008000a00 */
[----:B0-----:R-:W-:-:S04]  /*0310*/  UISETP.NE.U32.AND UP0, UPT, UR4, URZ, UPT ;  /* 0x000000ff0400728c */ /* 0x001fc8000bf05070 */
[----:B------:R-:W-:-:S09]  /*0320*/  UISETP.NE.AND.EX UP0, UPT, UR5, URZ, UPT, UP0 ;  /* 0x000000ff0500728c */ /* 0x000fd2000bf05300 */
[----:B---3--:R-:W-:Y:S05]  /*0330*/  BRA.U !UP0, `(.L_x_7) ;  /* 0x0000000108787547 */ /* 0x008fea000b800000 */
[----:B-1----:R-:W2:Y:S01]  /*0340*/  S2R R0, SR_TID.X ;  /* 0x0000000000007919 */ /* 0x002ea20000002100 */
[----:B------:R-:W-:Y:S01]  /*0350*/  BSSY B0, `(.L_x_8) ;  /* 0x0000018000007945 */ /* 0x000fe20003800000 */
[----:B--2---:R-:W-:-:S13]  /*0360*/  LOP3.LUT P0, RZ, R0, R3, RZ, 0xfc, !PT ;  /* 0x0000000300ff7212 */ /* 0x004fda000780fcff */
[----:B------:R-:W-:Y:S05]  /*0370*/  @P0 BRA `(.L_x_9) ;  /* 0x0000000000540947 */ /* 0x000fea0003800000 */
[----:B------:R-:W0:Y:S01]  /*0380*/  LDC.64 R4, c[0x0][0x3c8] ;  /* 0x0000f200ff047b82 */ /* 0x000e220000000a00 */
[----:B------:R-:W-:Y:S01]  /*0390*/  IMAD.U32 R3, RZ, RZ, UR38 ;  /* 0x00000026ff037e24 */ /* 0x000fe2000f8e00ff */
[----:B------:R-:W-:Y:S03]  /*03a0*/  BSSY B1, `(.L_x_10) ;  /* 0x0000007000017945 */ /* 0x000fe60003800000 */
[----:B0-----:R-:W-:-:S07]  /*03b0*/  IMAD.WIDE.U32 R4, R3, 0x4, R4 ;  /* 0x0000000403047825 */ /* 0x001fce00078e0004 */
.L_x_11:
[----:B------:R-:W-:Y:S01]  /*03c0*/  CS2R R6, SRZ ;  /* 0x0000000000067805 */ /* 0x000fe2000001ff00 */
[----:B------:R-:W-:Y:S05]  /*03d0*/  YIELD ;  /* 0x0000000000007946 */ /* 0x000fea0003800000 */
[----:B------:R-:W2:Y:S02]  /*03e0*/  ATOMG.E.CAS.STRONG.GPU PT, R0, [R4], R6, R7 ;  /* 0x00000006040073a9 */ /* 0x000ea400001ee107 */
[----:B--2---:R-:W-:-:S13]  /*03f0*/  ISETP.NE.AND P0, PT, R0, RZ, PT ;  /* 0x000000ff0000720c */ /* 0x004fda0003f05270 */
[----:B------:R-:W-:Y:S05]  /*0400*/  @P0 BRA `(.L_x_11) ;  /* 0xfffffffc00ec0947 */ /* 0x000fea000383ffff */
[----:B------:R-:W-:Y:S05]  /*0410*/  BSYNC B1 ;  /* 0x0000000000017941 */ /* 0x000fea0003800000 */
.L_x_10:
[----:B------:R-:W-:-:S05]  /*0420*/  IMAD.MOV.U32 R3, RZ, RZ, 0x1 ;  /* 0x00000001ff037424 */ /* 0x000fca00078e00ff */
[----:B------:R0:W-:Y:S01]  /*0430*/  STG.E desc[UR36][R4.64], R3 ;  /* 0x0000000304007986 */ /* 0x0001e2000c101924 */
[----:B------:R-:W-:Y:S01]  /*0440*/  @!PT LDS RZ, [RZ] ;  /* 0x00000000fffff984 */ /* 0x000fe20000000800 */
[----:B------:R-:W-:Y:S01]  /*0450*/  @!PT LDS RZ, [RZ] ;  /* 0x00000000fffff984 */ /* 0x000fe20000000800 */
[----:B------:R-:W-:Y:S01]  /*0460*/  @!PT LDS RZ, [RZ] ;  /* 0x00000000fffff984 */ /* 0x000fe20000000800 */
[----:B------:R-:W-:Y:S01]  /*0470*/  @!PT LDS RZ, [RZ] ;  /* 0x00000000fffff984 */ /* 0x000fe20000000800 */
[----:B------:R-:W-:-:S00]  /*0480*/  MEMBAR.ALL.CTA ;  /* 0x0000000000007992 */ /* 0x000fc00000008000 */
[----:B------:R-:W-:Y:S06]  /*0490*/  MEMBAR.SC.GPU ;  /* 0x0000000000007992 */ /* 0x000fec0000002000 */
[----:B------:R-:W-:-:S00]  /*04a0*/  ERRBAR ;  /* 0x00000000000079ab */ /* 0x000fc00000000000 */
[----:B------:R-:W-:Y:S06]  /*04b0*/  CGAERRBAR ;  /* 0x00000000000075ab */ /* 0x000fec0000000000 */
[----:B0-----:R-:W-:Y:S01]  /*04c0*/  CCTL.IVALL ;  /* 0x00000000ff00798f */ /* 0x001fe20002000000 */
.L_x_9:
[----:B------:R-:W-:Y:S05]  /*04d0*/  BSYNC B0 ;  /* 0x0000000000007941 */ /* 0x000fea0003800000 */
.L_x_8:
[----:B------:R-:W0:Y:S02]  /*04e0*/  S2R R0, SR_CTAID.X ;  /* 0x0000000000007919 */ /* 0x000e240000002500 */
[----:B0-----:R-:W-:-:S13]  /*04f0*/  ISETP.NE.AND P0, PT, R0, RZ, PT ;  /* 0x000000ff0000720c */ /* 0x001fda0003f05270 */
[----:B------:R-:W-:Y:S05]  /*0500*/  @!P0 WARPSYNC.ALL ;  /* 0x0000000000008948 */ /* 0x000fea0003800000 */
[----:B------:R-:W-:Y:S06]  /*0510*/  @!P0 BAR.SYNC.DEFER_BLOCKING 0x0 ;  /* 0x0000000000008b1d */ /* 0x000fec0000010000 */
.L_x_7:
[----:B-1----:R-:W0:Y:S02]  /*0520*/  S2R R0, SR_TID.X ;  /* 0x0000000000007919 */ /* 0x002e240000002100 */
[----:B0-----:R-:W-:-:S13]  /*0530*/  ISETP.GT.U32.AND P0, PT, R0, 0x1f, PT ;  /* 0x0000001f0000780c */ /* 0x001fda0003f04070 */
[----:B------:R-:W-:Y:S05]  /*0540*/  @P0 BRA `(.L_x_12) ;  /* 0x0000000000f40947 */ /* 0x000fea0003800000 */
[----:B--2---:R-:W2:Y:S01]  /*0550*/  LDL R3, [R1+0xe0] ;  /* 0x0000e00001037983 */ /* 0x004ea20000100800 */
[----:B------:R-:W0:Y:S01]  /*0560*/  LDC.64 R4, c[0x0][0x3a8] ;  /* 0x0000ea00ff047b82 */ /* 0x000e220000000a00 */
[----:B------:R-:W2:Y:S02]  /*0570*/  LDCU UR4, c[0x0][0x3b0] ;  /* 0x00007600ff0477ac */ /* 0x000ea40008000800 */
[----:B------:R-:W3:Y:S04]  /*0580*/  LDL.64 R8, [R1+0xe8] ;  /* 0x0000e80001087983 */ /* 0x000ee80000100a00 */
[----:B------:R-:W4:Y:S01]  /*0590*/  LDL.LU R6, [R1+0x38] ;  /* 0x0000380001067983 */ /* 0x000f220000300800 */
[----:B------:R-:W1:Y:S02]  /*05a0*/  S2R R7, SR_CTAID.X ;  /* 0x0000000000077919 */ /* 0x000e640000002500 */
[----:B-1----:R-:W-:Y:S01]  /*05b0*/  ISETP.NE.AND P0, PT, R7, RZ, PT ;  /* 0x000000ff0700720c */ /* 0x002fe20003f05270 */
[----:B--2---:R-:W-:-:S04]  /*05c0*/  VIADD R3, R3, UR4 ;  /* 0x0000000403037c36 */ /* 0x004fc80008000000 */
[----:B0-----:R-:W-:-:S04]  /*05d0*/  IMAD.WIDE R4, R3, 0x8, R4 ;  /* 0x0000000803047825 */ /* 0x001fc800078e0204 */
[----:B----4-:R-:W-:-:S05]  /*05e0*/  VIADD R6, R6, 0x1 ;  /* 0x0000000106067836 */ /* 0x010fca0000000000 */
[----:B---3--:R-:W-:Y:S04]  /*05f0*/  @!P0 ST.E.STRONG.SYS desc[UR36][R8.64], R6 ;  /* 0x0000000608008985 */ /* 0x008fe8000c115924 */
[----:B------:R-:W2:Y:S01]  /*0600*/  LDG.E.64 R4, desc[UR36][R4.64] ;  /* 0x0000002404047981 */ /* 0x000ea2000c1e1b00 */
[----:B------:R-:W0:Y:S01]  /*0610*/  S2UR UR5, SR_CgaCtaId ;  /* 0x00000000000579c3 */ /* 0x000e220000008800 */
[----:B------:R-:W-:Y:S02]  /*0620*/  UMOV UR4, 0x400 ;  /* 0x0000040000047882 */ /* 0x000fe40000000000 */
[----:B------:R-:W-:Y:S01]  /*0630*/  STL [R1+0x38], R6 ;  /* 0x0000380601007387 */ /* 0x000fe20000100800 */
[----:B0-----:R-:W-:-:S06]  /*0640*/  ULEA UR4, UR5, UR4, 0x18 ;  /* 0x0000000405047291 */ /* 0x001fcc000f8ec0ff */
[----:B------:R-:W-:-:S05]  /*0650*/  LEA R3, R0, UR4, 0x3 ;  /* 0x0000000400037c11 */ /* 0x000fca000f8e18ff */
[----:B--2---:R0:W-:Y:S02]  /*0660*/  STS.64 [R3], R4 ;  /* 0x0000000403007388 */ /* 0x0041e40000000a00 */
[----:B0-----:R-:W-:-:S07]  /*0670*/  CS2R R4, SR_CLOCKLO ;  /* 0x0000000000047805 */ /* 0x001fce0000015000 */
.L_x_13:
[----:B------:R-:W2:Y:S04]  /*0680*/  LDL.64 R6, [R1+0x48] ;  /* 0x0000480001067983 */ /* 0x000ea80000100a00 */
[----:B------:R-:W2:Y:S04]  /*0690*/  LDL R0, [R1+0xe0] ;  /* 0x0000e00001007983 */ /* 0x000ea80000100800 */
[----:B------:R-:W3:Y:S01]  /*06a0*/  LDL R16, [R1+0x38] ;  /* 0x0000380001107983 */ /* 0x000ee20000100800 */
[----:B--2---:R-:W-:-:S05]  /*06b0*/  IMAD.WIDE R8, R0, 0x4, R6 ;  /* 0x0000000400087825 */ /* 0x004fca00078e0206 */
[----:B------:R-:W3:Y:S01]  /*06c0*/  LD.E.STRONG.SYS R0, desc[UR36][R8.64] ;  /* 0x0000002408007980 */ /* 0x000ee2000c115900 */
[----:B------:R-:W-:Y:S05]  /*06d0*/  YIELD ;  /* 0x0000000000007946 */ /* 0x000fea0003800000 */
[----:B---3--:R-:W-:-:S05]  /*06e0*/  IMAD.IADD R0, R0, 0x1, -R16 ;  /* 0x0000000100007824 */ /* 0x008fca00078e0a10 */
[----:B------:R-:W-:-:S13]  /*06f0*/  ISETP.GT.AND P0, PT, R0, -0x1, PT ;  /* 0xffffffff0000780c */ /* 0x000fda0003f04270 */
[----:B------:R-:W-:Y:S05]  /*0700*/  @P0 BRA `(.L_x_12) ;  /* 0x0000000000840947 */ /* 0x000fea0003800000 */
[----:B------:R-:W-:-:S06]  /*0710*/  CS2R R6, SR_CLOCKLO ;  /* 0x0000000000067805 */ /* 0x000fcc0000015000 */
[----:B------:R-:W-:-:S05]  /*0720*/  IADD3 R0, P0, PT, -R4, R6, RZ ;  /* 0x0000000604007210 */ /* 0x000fca0007f1e1ff */
[----:B------:R-:W-:Y:S01]  /*0730*/  IMAD.X R6, R7, 0x1, ~R5, P0 ;  /* 0x0000000107067824 */ /* 0x000fe200000e0e05 */
[----:B------:R-:W-:-:S04]  /*0740*/  ISETP.GT.U32.AND P0, PT, R0, UR42, PT ;  /* 0x0000002a00007c0c */ /* 0x000fc8000bf04070 */
[----:B------:R-:W-:-:S13]  /*0750*/  ISETP.GT.U32.AND.EX P0, PT, R6, UR43, PT, P0 ;  /* 0x0000002b06007c0c */ /* 0x000fda000bf04100 */
[----:B------:R-:W-:Y:S05]  /*0760*/  @!P0 BRA `(.L_x_13) ;  /* 0xfffffffc00c48947 */ /* 0x000fea000383ffff */
[----:B------:R0:W2:Y:S01]  /*0770*/  LD.E.STRONG.SYS R17, desc[UR36][R8.64] ;  /* 0x0000002408117980 */ /* 0x0000a2000c115900 */
[----:B------:R-:W1:Y:S01]  /*0780*/  LDCU UR6, c[0x0][0x2f8] ;  /* 0x00005f00ff0677ac */ /* 0x000e620008000800 */
[----:B------:R-:W3:Y:S01]  /*0790*/  LDC R15, c[0x0][0x38c] ;  /* 0x0000e300ff0f7b82 */ /* 0x000ee20000000800 */
[----:B------:R-:W-:Y:S01]  /*07a0*/  IMAD.MOV.U32 R14, RZ, RZ, 0x372 ;  /* 0x00000372ff0e7424 */ /* 0x000fe200078e00ff */
[----:B------:R-:W-:Y:S01]  /*07b0*/  MOV R0, 0x2a8 ;  /* 0x000002a800007802 */ /* 0x000fe20000000f00 */
[----:B------:R-:W4:Y:S01]  /*07c0*/  LDCU.64 UR4, c[0x4][0x260] ;  /* 0x01004c00ff0477ac */ /* 0x000f220008000a00 */
[----:B------:R-:W-:Y:S02]  /*07d0*/  IMAD.U32 R6, RZ, RZ, UR39 ;  /* 0x00000027ff067e24 */ /* 0x000fe4000f8e00ff */
[----:B------:R-:W-:Y:S02]  /*07e0*/  IMAD.U32 R7, RZ, RZ, UR40 ;  /* 0x00000028ff077e24 */ /* 0x000fe4000f8e00ff */
[----:B------:R-:W5:Y:S08]  /*07f0*/  LDC.64 R12, c[0x4][0x250] ;  /* 0x01009400ff0c7b82 */ /* 0x000f700000000a00 */
[----:B0-----:R0:W0:Y:S01]  /*0800*/  LDC.64 R8, c[0x4][R0] ;  /* 0x0100000000087b82 */ /* 0x0010220000000a00 */
[----:B-1----:R-:W-:-:S02]  /*0810*/  UIADD3 UR6, UPT, UPT, -UR6, UR39, URZ ;  /* 0x0000002706067290 */ /* 0x002fc4000fffe1ff */
[----:B----4-:R-:W-:-:S04]  /*0820*/  UIADD3 UR4, UP0, UPT, UR4, 0x4c, URZ ;  /* 0x0000004c04047890 */ /* 0x010fc8000ff1e0ff */
[----:B------:R-:W-:-:S03]  /*0830*/  UIADD3.X UR5, UPT, UPT, URZ, UR5, URZ, UP0, !UPT ;  /* 0x00000005ff057290 */ /* 0x000fc600087fe4ff */
[----:B---3--:R-:W-:Y:S01]  /*0840*/  STL.64 [UR6+0x10], R14 ;  /* 0x0000100eff007987 */ /* 0x008fe20008100a06 */
[----:B------:R-:W-:Y:S02]  /*0850*/  IMAD.U32 R10, RZ, RZ, UR4 ;  /* 0x00000004ff0a7e24 */ /* 0x000fe4000f8e00ff */
[----:B------:R-:W-:Y:S01]  /*0860*/  IMAD.U32 R11, RZ, RZ, UR5 ;  /* 0x00000005ff0b7e24 */ /* 0x000fe2000f8e00ff */
[----:B-----5:R-:W-:Y:S04]  /*0870*/  STL.64 [UR6+0x8], R12 ;  /* 0x0000080cff007987 */ /* 0x020fe80008100a06 */
[----:B------:R-:W-:Y:S01]  /*0880*/  STL.64 [UR6], R10 ;  /* 0x0000000aff007987 */ /* 0x000fe20008100a06 */
[----:B------:R-:W1:Y:S02]  /*0890*/  LDCU.64 UR4, c[0x4][0x258] ;  /* 0x01004b00ff0477ac */ /* 0x000e640008000a00 */
[----:B-1----:R-:W-:-:S02]  /*08a0*/  IMAD.U32 R4, RZ, RZ, UR4 ;  /* 0x00000004ff047e24 */ /* 0x002fc4000f8e00ff */
[----:B------:R-:W-:Y:S01]  /*08b0*/  IMAD.U32 R5, RZ, RZ, UR5 ;  /* 0x00000005ff057e24 */ /* 0x000fe2000f8e00ff */
[----:B--2---:R1:W-:Y:S02]  /*08c0*/  STL.64 [UR6+0x20], R16 ;  /* 0x00002010ff007987 */ /* 0x0043e40008100a06 */
[----:B-1----:R-:W1:Y:S01]  /*08d0*/  S2R R16, SR_CTAID.X ;  /* 0x0000000000107919 */ /* 0x002e620000002500 */
[----:B------:R-:W1:Y:S02]  /*08e0*/  S2R R17, SR_TID.X ;  /* 0x0000000000117919 */ /* 0x000e640000002100 */
[----:B01----:R1:W-:Y:S02]  /*08f0*/  STL.64 [UR6+0x18], R16 ;  /* 0x00001810ff007987 */ /* 0x0033e40008100a06 */
[----:B------:R-:W-:-:S07]  /*0900*/  LEPC R20, `(.L_x_12) ;  /* 0x000000001014794e */ /* 0x000fce0000000000 */
[----:B-1----:R-:W-:Y:S05]  /*0910*/  CALL.ABS.NOINC R8 ;  /* 0x0000000008007343 */ /* 0x002fea0003c00000 */
.L_x_12:
[----:B------:R-:W0:Y:S01]  /*0920*/  S2R R17, SR_TID.X ;  /* 0x0000000000117919 */ /* 0x000e220000002100 */
[----:B------:R-:W-:Y:S05]  /*0930*/  WARPSYNC.ALL ;  /* 0x0000000000007948 */ /* 0x000fea0003800000 */
[----:B------:R-:W1:Y:S01]  /*0940*/  S2R R16, SR_CTAID.X ;  /* 0x0000000000107919 */ /* 0x000e620000002500 */
[----:B------:R-:W-:Y:S01]  /*0950*/  BSSY.RECONVERGENT B0, `(.L_x_14) ;  /* 0x000000f000007945 */ /* 0x000fe20003800200 */
[----:B------:R-:W-:Y:S01]  /*0960*/  BAR.SYNC.DEFER_BLOCKING 0x0 ;  /* 0x0000000000007b1d */ /* 0x000fe20000010000 */
[----:B------:R-:W-:Y:S02]  /*0970*/  PLOP3.LUT P0, PT, PT, PT, PT, 0x8, 0x80 ;  /* 0x000000000080781c */ /* 0x000fe40003f0e170 */
[----:B0-----:R-:W-:-:S13]  /*0980*/  ISETP.NE.AND P1, PT, R17, RZ, PT ;  /* 0x000000ff1100720c */ /* 0x001fda0003f25270 */
[----:B-1----:R-:W-:Y:S05]  /*0990*/  @P1 BRA `(.L_x_15) ;  /* 0x0000000000281947 */ /* 0x002fea0003800000 */
[----:B------:R-:W2:Y:S01]  /*09a0*/  LDL.64 R20, [R1+0x48] ;  /* 0x0000480001147983 */ /* 0x000ea20000100a00 */
[----:B------:R-:W0:Y:S01]  /*09b0*/  LDC R0, c[0x0][0x370] ;  /* 0x0000dc00ff007b82 */ /* 0x000e220000000800 */
[----:B------:R-:W-:Y:S02]  /*09c0*/  ISETP.NE.AND P0, PT, R16, RZ, PT ;  /* 0x000000ff1000720c */ /* 0x000fe40003f05270 */
[----:B------:R-:W3:Y:S01]  /*09d0*/  LDL R18, [R1+0x38] ;  /* 0x0000380001127983 */ /* 0x000ee20000100800 */
[----:B0-----:R-:W-:-:S04]  /*09e0*/  IADD3 R0, PT, PT, -R0, 0x21, RZ ;  /* 0x0000002100007810 */ /* 0x001fc80007ffe1ff */
[----:B------:R-:W-:-:S05]  /*09f0*/  SEL R0, R0, 0x1, !P0 ;  /* 0x0000000100007807 */ /* 0x000fca0004000000 */
[----:B--2---:R-:W2:Y:S01]  /*0a00*/  ATOM.E.ADD.STRONG.GPU PT, R3, desc[UR36][R20.64+0x100], R0 ;  /* 0x800100001403798a */ /* 0x004ea200081ef124 */
[----:B---3--:R-:W-:Y:S02]  /*0a10*/  IMAD.SHL.U32 R4, R18, 0x20, RZ ;  /* 0x0000002012047824 */ /* 0x008fe400078e00ff */
[----:B--2---:R-:W-:-:S05]  /*0a20*/  IMAD.IADD R3, R0, 0x1, R3 ;  /* 0x0000000100037824 */ /* 0x004fca00078e0203 */
[----:B------:R-:W-:-:S13]  /*0a30*/  ISETP.EQ.AND P0, PT, R3, R4, PT ;  /* 0x000000040300720c */ /* 0x000fda0003f02270 */
.L_x_15:
[----:B------:R-:W-:Y:S05]  /*0a40*/  BSYNC.RECONVERGENT B0 ;  /* 0x0000000000007941 */ /* 0x000fea0003800200 */
.L_x_14:
[----:B------:R-:W0:Y:S01]  /*0a50*/  LDCU UR4, c[0x0][0x360] ;  /* 0x00006c00ff0477ac */ /* 0x000e220008000800 */
[----:B------:R-:W-:Y:S06]  /*0a60*/  BAR.SYNC.DEFER_BLOCKING 0x0 ;  /* 0x0000000000007b1d */ /* 0x000fec0000010000 */
[----:B------:R-:W1:Y:S01]  /*0a70*/  LDCU UR5, c[0x0][0x398] ;  /* 0x00007300ff0577ac */ /* 0x000e620008000800 */
[----:B------:R-:W-:Y:S01]  /*0a80*/  BSSY.RECONVERGENT B0, `(.L_x_16) ;  /* 0x0000c56000007945 */ /* 0x000fe20003800200 */
[----:B------:R-:W3:Y:S01]  /*0a90*/  LDCU UR9, c[0x0][0x3d0] ;  /* 0x00007a00ff0977ac */ /* 0x000ee20008000800 */
[----:B------:R-:W4:Y:S01]  /*0aa0*/  LDCU UR10, c[0x0][0x38c] ;  /* 0x00007180ff0a77ac */ /* 0x000f220008000800 */
[----:B0-----:R-:W-:Y:S01]  /*0ab0*/  IMAD R0, R16, UR4, R17 ;  /* 0x0000000410007c24 */ /* 0x001fe2000f8e0211 */
[----:B------:R-:W0:Y:S01]  /*0ac0*/  LDCU UR8, c[0x0][0x3a4] ;  /* 0x00007480ff0877ac */ /* 0x000e220008000800 */
[----:B------:R-:W0:Y:S03]  /*0ad0*/  LDCU UR6, c[0x0][0x398] ;  /* 0x00007300ff0677ac */ /* 0x000e260008000800 */
[----:B-1----:R-:W-:Y:S01]  /*0ae0*/  ISETP.GE.AND P1, PT, R0, UR5, PT ;  /* 0x0000000500007c0c */ /* 0x002fe2000bf26270 */
[----:B------:R-:W1:-:S12]  /*0af0*/  LDCU UR7, c[0x0][0x3a0] ;  /* 0x00007400ff0777ac */ /* 0x000e580008000800 */
[----:B0--34-:R-:W-:Y:S05]  /*0b00*/  @P1 BRA `(.L_x_17) ;  /* 0x000000c400341947 */ /* 0x019fea0003800000 */
[----:B------:R-:W2:Y:S01]  /*0b10*/  S2R R0, SR_CTAID.X ;  /* 0x0000000000007919 */ /* 0x000ea20000002500 */
[----:B------:R-:W0:Y:S01]  /*0b20*/  LDCU UR4, c[0x0][0x38c] ;  /* 0x00007180ff0477ac */ /* 0x000e220008000800 */
[----:B------:R-:W3:Y:S01]  /*0b30*/  S2UR UR5, SR_CgaCtaId ;  /* 0x00000000000579c3 */ /* 0x000ee20000008800 */
[----:B------:R-:W2:Y:S02]  /*0b40*/  S2R R36, SR_TID.X ;  /* 0x0000000000247919 */ /* 0x000ea40000002100 */
[----:B--2---:R-:W-:-:S05]  /*0b50*/  LEA.HI R3, R36, R0, RZ, 0x1b ;  /* 0x0000000024037211 */ /* 0x004fca00078fd8ff */
[----:B0-----:R-:W-:Y:S01]  /*0b60*/  VIADD R3, R3, UR4 ;  /* 0x0000000403037c36 */ /* 0x001fe20008000000 */
[----:B------:R-:W-:Y:S02]  /*0b70*/  UMOV UR4, 0x400 ;  /* 0x0000040000047882 */ /* 0x000fe40000000000 */
[----:B---3--:R-:W-:Y:S01]  /*0b80*/  ULEA UR4, UR5, UR4, 0x18 ;  /* 0x0000000405047291 */ /* 0x008fe2000f8ec0ff */
[----:B------:R-:W-:Y:S01]  /*0b90*/  IMAD.SHL.U32 R3, R3, 0x8, RZ ;  /* 0x0000000803037824 */ /* 0x000fe200078e00ff */
[----:B------:R-:W0:Y:S03]  /*0ba0*/  LDCU UR5, c[0x0][0x3a4] ;  /* 0x00007480ff0577ac */ /* 0x000e260008000800 */
[C---:B------:R-:W-:Y:S01]  /*0bb0*/  VIADD R31, R3.reuse, 0x8 ;  /* 0x00000008031f7836 */ /* 0x040fe20000000000 */
[C---:B------:R-:W-:Y:S01]  /*0bc0*/  LOP3.LUT R30, R3.reuse, 0xf8, RZ, 0xc0, !PT ;  /* 0x000000f8031e7812 */ /* 0x040fe200078ec0ff */
[----:B------:R-:W-:-:S02]  /*0bd0*/  VIADD R29, R3, 0x10 ;  /* 0x00000010031d7836 */ /* 0x000fc40000000000 */
[----:B------:R-:W-:Y:S01]  /*0be0*/  VIADD R28, R3, 0x18 ;  /* 0x00000018031c7836 */ /* 0x000fe20000000000 */
[----:B------:R-:W-:Y:S01]  /*0bf0*/  LOP3.LUT R31, R31, 0xf8, RZ, 0xc0, !PT ;  /* 0x000000f81f1f7812 */ /* 0x000fe200078ec0ff */
[----:B------:R-:W-:Y:S01]  /*0c00*/  VIADD R27, R3, 0x20 ;  /* 0x00000020031b7836 */ /* 0x000fe20000000000 */
[----:B------:R-:W-:Y:S01]  /*0c10*/  LOP3.LUT R29, R29, 0xf8, RZ, 0xc0, !PT ;  /* 0x000000f81d1d7812 */ /* 0x000fe200078ec0ff */
[C---:B------:R-:W-:Y:S01]  /*0c20*/  VIADD R26, R3.reuse, 0x28 ;  /* 0x00000028031a7836 */ /* 0x040fe20000000000 */
[----:B------:R-:W-:Y:S01]  /*0c30*/  LOP3.LUT R28, R28, 0xf8, RZ, 0xc0, !PT ;  /* 0x000000f81c1c7812 */ /* 0x000fe200078ec0ff */
[----:B------:R-:W-:Y:S01]  /*0c40*/  VIADD R11, R3, 0xa0 ;  /* 0x000000a0030b7836 */ /* 0x000fe20000000000 */
[----:B------:R-:W-:Y:S01]  /*0c50*/  LOP3.LUT R27, R27, 0xf8, RZ, 0xc0, !PT ;  /* 0x000000f81b1b7812 */ /* 0x000fe200078ec0ff */
[C---:B------:R-:W-:Y:S01]  /*0c60*/  VIADD R25, R3.reuse, 0x30 ;  /* 0x0000003003197836 */ /* 0x040fe20000000000 */
[----:B------:R-:W-:Y:S01]  /*0c70*/  LOP3.LUT R26, R26, 0xf8, RZ, 0xc0, !PT ;  /* 0x000000f81a1a7812 */ /* 0x000fe200078ec0ff */
[C---:B------:R-:W-:Y:S01]  /*0c80*/  VIADD R24, R3.reuse, 0x38 ;  /* 0x0000003803187836 */ /* 0x040fe20000000000 */
[----:B------:R-:W2:Y:S01]  /*0c90*/  LDS.64 R42, [R30+UR4] ;  /* 0x000000041e2a7984 */ /* 0x000ea20008000a00 */
[----:B------:R-:W-:Y:S01]  /*0ca0*/  VIADD R23, R3, 0x40 ;  /* 0x0000004003177836 */ /* 0x000fe20000000000 */
[----:B------:R-:W-:Y:S01]  /*0cb0*/  LOP3.LUT R25, R25, 0xf8, RZ, 0xc0, !PT ;  /* 0x000000f819197812 */ /* 0x000fe200078ec0ff */
[C---:B------:R-:W-:Y:S01]  /*0cc0*/  VIADD R22, R3.reuse, 0x48 ;  /* 0x0000004803167836 */ /* 0x040fe20000000000 */
[----:B------:R-:W3:Y:S01]  /*0cd0*/  LDS.64 R40, [R31+UR4] ;  /* 0x000000041f287984 */ /* 0x000ee20008000a00 */
[C---:B------:R-:W-:Y:S01]  /*0ce0*/  VIADD R21, R3.reuse, 0x50 ;  /* 0x0000005003157836 */ /* 0x040fe20000000000 */
[----:B------:R-:W-:Y:S01]  /*0cf0*/  LOP3.LUT R24, R24, 0xf8, RZ, 0xc0, !PT ;  /* 0x000000f818187812 */ /* 0x000fe200078ec0ff */
[C---:B------:R-:W-:Y:S01]  /*0d00*/  VIADD R20, R3.reuse, 0x58 ;  /* 0x0000005803147836 */ /* 0x040fe20000000000 */
[----:B------:R-:W4:Y:S01]  /*0d10*/  LDS.64 R38, [R29+UR4] ;  /* 0x000000041d267984 */ /* 0x000f220008000a00 */
        /* <DEDUP_REMOVED lines=8> */
[----:B------:R-:W-:Y:S01]  /*0da0*/  VIADD R13, R3, 0x88 ;  /* 0x00000088030d7836 */ /* 0x000fe20000000000 */
        /* <DEDUP_REMOVED lines=13> */
[C---:B------:R-:W-:Y:S01]  /*0e80*/  VIADD R6, R3.reuse, 0xc8 ;  /* 0x000000c803067836 */ /* 0x040fe20000000000 */
        /* <DEDUP_REMOVED lines=8> */
[----:B--2---:R-:W-:Y:S01]  /*0f10*/  STL.64 [R1+0xd8], R42 ;  /* 0x0000d82a01007387 */ /* 0x004fe20000100a00 */
[C---:B------:R-:W-:Y:S01]  /*0f20*/  VIADD R16, R3.reuse, 0xf0 ;  /* 0x000000f003107836 */ /* 0x040fe20000000000 */
[----:B------:R-:W-:Y:S01]  /*0f30*/  LOP3.LUT R6, R6, 0xf8, RZ, 0xc0, !PT ;  /* 0x000000f806067812 */ /* 0x000fe200078ec0ff */
[----:B------:R-:W-:Y:S01]  /*0f40*/  VIADD R18, R3, 0xfffffff8 ;  /* 0xfffffff803127836 */ /* 0x000fe20000000000 */
[----:B------:R-:W-:Y:S01]  /*0f50*/  LOP3.LUT R3, R11, 0xf8, RZ, 0xc0, !PT ;  /* 0x000000f80b037812 */ /* 0x000fe200078ec0ff */
[----:B---3--:R-:W-:Y:S01]  /*0f60*/  STL.64 [R1+0xd0], R40 ;  /* 0x0000d02801007387 */ /* 0x008fe20000100a00 */
[----:B------:R-:W-:-:S02]  /*0f70*/  LOP3.LUT R11, R30, 0x80, RZ, 0x3c, !PT ;  /* 0x000000801e0b7812 */ /* 0x000fc400078e3cff */
[----:B------:R-:W-:Y:S01]  /*0f80*/  LOP3.LUT R8, R8, 0xf8, RZ, 0xc0, !PT ;  /* 0x000000f808087812 */ /* 0x000fe200078ec0ff */
[----:B------:R-:W2:Y:S01]  /*0f90*/  LDS.64 R30, [R28+UR4] ;  /* 0x000000041c1e7984 */ /* 0x000ea20008000a00 */
[----:B------:R-:W-:Y:S02]  /*0fa0*/  LOP3.LUT R10, R10, 0xf8, RZ, 0xc0, !PT ;  /* 0x000000f80a0a7812 */ /* 0x000fe400078ec0ff */
[----:B------:R-:W-:Y:S01]  /*0fb0*/  LOP3.LUT R12, R12, 0xf8, RZ, 0xc0, !PT ;  /* 0x000000f80c0c7812 */ /* 0x000fe200078ec0ff */
[----:B------:R-:W3:Y:S01]  /*0fc0*/  LDS.64 R28, [R27+UR4] ;  /* 0x000000041b1c7984 */ /* 0x000ee20008000a00 */
[----:B------:R-:W-:Y:S02]  /*0fd0*/  LOP3.LUT R14, R14, 0xf8, RZ, 0xc0, !PT ;  /* 0x000000f80e0e7812 */ /* 0x000fe400078ec0ff */
[----:B------:R-:W-:Y:S01]  /*0fe0*/  LOP3.LUT R16, R16, 0xf8, RZ, 0xc0, !PT ;  /* 0x000000f810107812 */ /* 0x000fe200078ec0ff */
[----:B------:R-:W5:Y:S01]  /*0ff0*/  LDS.64 R26, [R26+UR4] ;  /* 0x000000041a1a7984 */ /* 0x000f620008000a00 */
[----:B------:R-:W-:-:S02]  /*1000*/  LOP3.LUT R18, R18, 0xf8, RZ, 0xc0, !PT ;  /* 0x000000f812127812 */ /* 0x000fc400078ec0ff */
[----:B0-----:R-:W-:Y:S01]  /*1010*/  ISETP.NE.AND P1, PT, RZ, UR5, PT ;  /* 0x00000005ff007c0c */ /* 0x001fe2000bf25270 */
[----:B----4-:R-:W-:Y:S04]  /*1020*/  STL.64 [R1+0xc8], R38 ;  /* 0x0000c82601007387 */ /* 0x010fe80000100a00 */
[----:B------:R-:W-:Y:S04]  /*1030*/  LDS.64 R60, [R60+UR4] ;  /* 0x000000043c3c7984 */ /* 0x000fe80008000a00 */
[----:B------:R-:W-:Y:S04]  /*1040*/  LDS.64 R34, [R34+UR4] ;  /* 0x0000000422227984 */ /* 0x000fe80008000a00 */
[----:B------:R-:W-:Y:S04]  /*1050*/  LDS.64 R32, [R32+UR4] ;  /* 0x0000000420207984 */ /* 0x000fe80008000a00 */
[----:B--2---:R-:W-:Y:S04]  /*1060*/  STL.64 [R1+0xc0], R30 ;  /* 0x0000c01e01007387 */ /* 0x004fe80000100a00 */
[----:B------:R-:W0:Y:S04]  /*1070*/  LDS.64 R30, [R25+UR4] ;  /* 0x00000004191e7984 */ /* 0x000e280008000a00 */
[----:B---3--:R-:W-:Y:S04]  /*1080*/  STL.64 [R1+0xb8], R28 ;  /* 0x0000b81c01007387 */ /* 0x008fe80000100a00 */
[----:B------:R-:W2:Y:S04]  /*1090*/  LDS.64 R28, [R24+UR4] ;  /* 0x00000004181c7984 */ /* 0x000ea80008000a00 */
[----:B-----5:R-:W-:Y:S04]  /*10a0*/  STL.64 [R1+0xb0], R26 ;  /* 0x0000b01a01007387 */ /* 0x020fe80000100a00 */
[----:B------:R-:W3:Y:S04]  /*10b0*/  LDS.64 R26, [R23+UR4] ;  /* 0x00000004171a7984 */ /* 0x000ee80008000a00 */
[----:B------:R-:W4:Y:S04]  /*10c0*/  LDS.64 R24, [R22+UR4] ;  /* 0x0000000416187984 */ /* 0x000f280008000a00 */
[----:B------:R-:W5:Y:S04]  /*10d0*/  LDS.64 R22, [R21+UR4] ;  /* 0x0000000415167984 */ /* 0x000f680008000a00 */
[----:B------:R-:W1:Y:S04]  /*10e0*/  LDS.64 R20, [R20+UR4] ;  /* 0x0000000414147984 */ /* 0x000e680008000a00 */
[----:B0-----:R-:W-:Y:S04]  /*10f0*/  STL.64 [R1+0xa8], R30 ;  /* 0x0000a81e01007387 */ /* 0x001fe80000100a00 */
[----:B--2---:R-:W-:Y:S04]  /*1100*/  STL.64 [R1+0xa0], R28 ;  /* 0x0000a01c01007387 */ /* 0x004fe80000100a00 */
[----:B---3--:R-:W-:Y:S04]  /*1110*/  STL.64 [R1+0x98], R26 ;  /* 0x0000981a01007387 */ /* 0x008fe80000100a00 */
[----:B----4-:R-:W-:Y:S04]  /*1120*/  STL.64 [R1+0x90], R24 ;  /* 0x0000901801007387 */ /* 0x010fe80000100a00 */
[----:B------:R-:W0:Y:S04]  /*1130*/  LDS.64 R24, [R19+UR4] ;  /* 0x0000000413187984 */ /* 0x000e280008000a00 */
[----:B-----5:R-:W-:Y:S04]  /*1140*/  STL.64 [R1+0x88], R22 ;  /* 0x0000881601007387 */ /* 0x020fe80000100a00 */
[----:B------:R-:W2:Y:S04]  /*1150*/  LDS.64 R22, [R5+UR4] ;  /* 0x0000000405167984 */ /* 0x000ea80008000a00 */
[----:B-1----:R-:W-:Y:S04]  /*1160*/  STL.64 [R1+0x80], R20 ;  /* 0x0000801401007387 */ /* 0x002fe80000100a00 */
[----:B------:R-:W1:Y:S04]  /*1170*/  LDS.64 R20, [R7+UR4] ;  /* 0x0000000407147984 */ /* 0x000e680008000a00 */
[----:B------:R-:W-:Y:S04]  /*1180*/  LDS.64 R4, [R4+UR4] ;  /* 0x0000000404047984 */ /* 0x000fe80008000a00 */
[----:B------:R-:W-:Y:S04]  /*1190*/  LDS.64 R6, [R6+UR4] ;  /* 0x0000000406067984 */ /* 0x000fe80008000a00 */
[----:B------:R-:W-:Y:S04]  /*11a0*/  LDS.64 R18, [R18+UR4] ;  /* 0x0000000412127984 */ /* 0x000fe80008000a00 */
[----:B0-----:R-:W-:Y:S04]  /*11b0*/  STL.64 [R1+0x78], R24 ;  /* 0x0000781801007387 */ /* 0x001fe80000100a00 */
[----:B------:R-:W0:Y:S04]  /*11c0*/  LDS.64 R24, [R9+UR4] ;  /* 0x0000000409187984 */ /* 0x000e280008000a00 */
[----:B--2---:R-:W-:Y:S04]  /*11d0*/  STL.64 [R1+0x70], R22 ;  /* 0x0000701601007387 */ /* 0x004fe80000100a00 */
        /* <DEDUP_REMOVED lines=12> */
[----:B------:R-:W3:Y:S04]  /*12a0*/  LDS.64 R14, [R14+UR4] ;  /* 0x000000040e0e7984 */ /* 0x000ee80008000a00 */
[----:B------:R-:W4:Y:S01]  /*12b0*/  LDS.64 R16, [R16+UR4] ;  /* 0x0000000410107984 */ /* 0x000f220008000a00 */
[----:B------:R-:W5:Y:S03]  /*12c0*/  LDCU UR4, c[0x0][0x360] ;  /* 0x00006c00ff0477ac */ /* 0x000f660008000800 */
[----:B0-----:R0:W-:Y:S01]  /*12d0*/  STL.64 [R1+0x40], R24 ;  /* 0x0000401801007387 */ /* 0x0011e20000100a00 */
[----:B-----5:R-:W-:-:S03]  /*12e0*/  IMAD R0, R0, UR4, R36 ;  /* 0x0000000400007c24 */ /* 0x020fc6000f8e0224 */
[----:B--2---:R0:W-:Y:S04]  /*12f0*/  STL.64 [R1+0x30], R22 ;  /* 0x0000301601007387 */ /* 0x0041e80000100a00 */
[----:B-1----:R0:W-:Y:S02]  /*1300*/  STL.64 [R1+0x28], R20 ;  /* 0x0000281401007387 */ /* 0x0021e40000100a00 */
.L_x_19:
[----:B------:R-:W1:Y:S01]  /*1310*/  @!P1 LDC R3, c[0x0][0x38c] ;  /* 0x0000e300ff039b82 */ /* 0x000e620000000800 */
[----:B------:R-:W-:-:S05]  /*1320*/  VOTEU.ALL UP0, P1 ;  /* 0x0000000000ff7886 */ /* 0x000fca0000800000 */
[----:B------:R-:W1:Y:S02]  /*1330*/  @!UP0 LDCU UR5, c[0x0][0x398] ;  /* 0x00007300ff0587ac */ /* 0x000e640008000800 */
[----:B0-----:R-:W1:Y:S02]  /*1340*/  @!P1 LDC R24, c[0x0][0x394] ;  /* 0x0000e500ff189b82 */ /* 0x001e640000000800 */
[----:B-1----:R-:W-:-:S04]  /*1350*/  @!P1 IMAD R3, R3, UR5, R24 ;  /* 0x0000000503039c24 */ /* 0x002fc8000f8e0218 */
[----:B------:R-:W-:Y:S01]  /*1360*/  @!P1 IMAD.IADD R3, R3, 0x1, R0 ;  /* 0x0000000103039824 */ /* 0x000fe200078e0200 */
[----:B------:R-:W-:Y:S06]  /*1370*/  @!P1 BRA `(.L_x_18) ;  /* 0x0000000000c89947 */ /* 0x000fec0003800000 */
[----:B------:R-:W-:Y:S01]  /*1380*/  IABS R3, UR41 ;  /* 0x0000002900037c13 */ /* 0x000fe20008000000 */
[----:B------:R-:W-:Y:S01]  /*1390*/  UMOV UR5, UR6 ;  /* 0x0000000600057c82 */ /* 0x000fe20008000000 */
[----:B------:R-:W0:Y:S01]  /*13a0*/  LDC R24, c[0x0][0x394] ;  /* 0x0000e500ff187b82 */ /* 0x000e220000000800 */
[----:B------:R-:W-:Y:S01]  /*13b0*/  UIMAD UR4, UR5, UR8, URZ ;  /* 0x00000008050472a4 */ /* 0x000fe2000f8e02ff */
[----:B------:R-:W1:Y:S01]  /*13c0*/  I2F.RP R20, R3 ;  /* 0x0000000300147306 */ /* 0x000e620000209400 */
[----:B------:R-:W-:-:S04]  /*13d0*/  UISETP.NE.AND UP0, UPT, UR9, 0x1, UPT ;  /* 0x000000010900788c */ /* 0x000fc8000bf05270 */
[----:B------:R-:W-:Y:S01]  /*13e0*/  IMAD.U32 R23, RZ, RZ, UR4 ;  /* 0x00000004ff177e24 */ /* 0x000fe2000f8e00ff */
[----:B------:R-:W-:-:S04]  /*13f0*/  ULOP3.LUT UR4, UR4, UR41, URZ, 0x3c, !UPT ;  /* 0x0000002904047292 */ /* 0x000fc8000f8e3cff */
[----:B------:R-:W-:Y:S01]  /*1400*/  IABS R23, R23 ;  /* 0x0000001700177213 */ /* 0x000fe20000000000 */
[----:B-1----:R-:W1:Y:S02]  /*1410*/  MUFU.RCP R20, R20 ;  /* 0x0000001400147308 */ /* 0x002e640000001000 */
[----:B-1----:R-:W-:-:S06]  /*1420*/  VIADD R20, R20, 0xffffffe ;  /* 0x0ffffffe14147836 */ /* 0x002fcc0000000000 */
[----:B------:R-:W1:Y:S02]  /*1430*/  F2I.FTZ.U32.TRUNC.NTZ R21, R20 ;  /* 0x0000001400157305 */ /* 0x000e64000021f000 */
[----:B-1----:R-:W-:-:S04]  /*1440*/  IMAD.MOV R20, RZ, RZ, -R21 ;  /* 0x000000ffff147224 */ /* 0x002fc800078e0a15 */
[----:B------:R-:W-:Y:S02]  /*1450*/  IMAD R22, R20, R3, RZ ;  /* 0x0000000314167224 */ /* 0x000fe400078e02ff */
[----:B------:R-:W-:-:S04]  /*1460*/  IMAD.MOV.U32 R20, RZ, RZ, RZ ;  /* 0x000000ffff147224 */ /* 0x000fc800078e00ff */
[----:B------:R-:W-:Y:S01]  /*1470*/  IMAD.HI.U32 R22, R21, R22, R20 ;  /* 0x0000001615167227 */ /* 0x000fe200078e0014 */
[----:B------:R-:W-:-:S05]  /*1480*/  IABS R21, UR41 ;  /* 0x0000002900157c13 */ /* 0x000fca0008000000 */
[----:B------:R-:W-:Y:S02]  /*1490*/  IMAD.MOV R21, RZ, RZ, -R21 ;  /* 0x000000ffff157224 */ /* 0x000fe400078e0a15 */
[----:B------:R-:W-:-:S04]  /*14a0*/  IMAD.HI.U32 R20, R22, R23, RZ ;  /* 0x0000001716147227 */ /* 0x000fc800078e00ff */
[----:B------:R-:W-:-:S05]  /*14b0*/  IMAD R23, R20, R21, R23 ;  /* 0x0000001514177224 */ /* 0x000fca00078e0217 */
[----:B------:R-:W-:-:S13]  /*14c0*/  ISETP.GT.U32.AND P3, PT, R3, R23, PT ;  /* 0x000000170300720c */ /* 0x000fda0003f64070 */
[----:B------:R-:W-:Y:S02]  /*14d0*/  @!P3 IMAD.IADD R23, R23, 0x1, -R3 ;  /* 0x000000011717b824 */ /* 0x000fe400078e0a03 */
[----:B------:R-:W-:Y:S01]  /*14e0*/  @!P3 VIADD R20, R20, 0x1 ;  /* 0x000000011414b836 */ /* 0x000fe20000000000 */
[----:B------:R-:W-:Y:S01]  /*14f0*/  ISETP.LE.AND P3, PT, RZ, UR4, PT ;  /* 0x00000004ff007c0c */ /* 0x000fe2000bf63270 */
[----:B------:R-:W-:Y:S01]  /*1500*/  USEL UR4, UR38, 0x1, UP0 ;  /* 0x0000000126047887 */ /* 0x000fe20008000000 */
[----:B------:R-:W-:Y:S02]  /*1510*/  ISETP.GE.U32.AND P4, PT, R23, R3, PT ;  /* 0x000000031700720c */ /* 0x000fe40003f86070 */
[----:B------:R-:W-:-:S05]  /*1520*/  IABS R23, R0 ;  /* 0x0000000000177213 */ /* 0x000fca0000000000 */
[----:B------:R-:W-:-:S04]  /*1530*/  IMAD.HI.U32 R22, R22, R23, RZ ;  /* 0x0000001716167227 */ /* 0x000fc800078e00ff */
[----:B------:R-:W-:Y:S02]  /*1540*/  IMAD R21, R22, R21, R23 ;  /* 0x0000001516157224 */ /* 0x000fe400078e0217 */
[----:B------:R-:W-:Y:S01]  /*1550*/  @P4 VIADD R20, R20, 0x1 ;  /* 0x0000000114144836 */ /* 0x000fe20000000000 */
[----:B------:R-:W-:Y:S02]  /*1560*/  ISETP.NE.AND P4, PT, RZ, UR41, PT ;  /* 0x00000029ff007c0c */ /* 0x000fe4000bf85270 */
[----:B------:R-:W-:-:S13]  /*1570*/  ISETP.GT.U32.AND P5, PT, R3, R21, PT ;  /* 0x000000150300720c */ /* 0x000fda0003fa4070 */
[----:B------:R-:W-:Y:S02]  /*1580*/  @!P5 IMAD.IADD R21, R21, 0x1, -R3 ;  /* 0x000000011515d824 */ /* 0x000fe400078e0a03 */
[----:B------:R-:W-:-:S03]  /*1590*/  @!P5 VIADD R22, R22, 0x1 ;  /* 0x000000011616d836 */ /* 0x000fc60000000000 */
[----:B------:R-:W-:Y:S01]  /*15a0*/  ISETP.GE.U32.AND P6, PT, R21, R3, PT ;  /* 0x000000031500720c */ /* 0x000fe20003fc6070 */
[----:B0-----:R-:W-:Y:S01]  /*15b0*/  IMAD R21, R24, UR4, RZ ;  /* 0x0000000418157c24 */ /* 0x001fe2000f8e02ff */
[----:B------:R-:W-:-:S04]  /*15c0*/  LOP3.LUT R3, R0, UR41, RZ, 0x3c, !PT ;  /* 0x0000002900037c12 */ /* 0x000fc8000f8e3cff */
[----:B------:R-:W-:Y:S01]  /*15d0*/  ISETP.GE.AND P2, PT, R3, RZ, PT ;  /* 0x000000ff0300720c */ /* 0x000fe20003f46270 */
[----:B------:R-:W-:Y:S01]  /*15e0*/  IMAD.MOV.U32 R3, RZ, RZ, R20 ;  /* 0x000000ffff037224 */ /* 0x000fe200078e0014 */
[----:B------:R-:W-:-:S03]  /*15f0*/  LOP3.LUT R20, RZ, UR41, RZ, 0x33, !PT ;  /* 0x00000029ff147c12 */ /* 0x000fc6000f8e33ff */
[----:B------:R-:W-:Y:S02]  /*1600*/  @!P3 IMAD.MOV R3, RZ, RZ, -R3 ;  /* 0x000000ffff03b224 */ /* 0x000fe400078e0a03 */
[----:B------:R-:W-:-:S03]  /*1610*/  @P6 VIADD R22, R22, 0x1 ;  /* 0x0000000116166836 */ /* 0x000fc60000000000 */
[----:B------:R-:W-:-:S03]  /*1620*/  SEL R3, R20, R3, !P4 ;  /* 0x0000000314037207 */ /* 0x000fc60006000000 */
[----:B------:R-:W-:Y:S02]  /*1630*/  @!P2 IMAD.MOV R22, RZ, RZ, -R22 ;  /* 0x000000ffff16a224 */ /* 0x000fe400078e0a16 */
[----:B------:R-:W-:-:S03]  /*1640*/  IMAD R3, R3, UR10, R21 ;  /* 0x0000000a03037c24 */ /* 0x000fc6000f8e0215 */
[----:B------:R-:W-:-:S05]  /*1650*/  SEL R20, R20, R22, !P4 ;  /* 0x0000001614147207 */ /* 0x000fca0006000000 */
[----:B------:R-:W-:Y:S02]  /*1660*/  IMAD R3, R20, UR8, R3 ;  /* 0x0000000814037c24 */ /* 0x000fe4000f8e0203 */
[----:B------:R-:W-:-:S04]  /*1670*/  IMAD.MOV R20, RZ, RZ, -R20 ;  /* 0x000000ffff147224 */ /* 0x000fc800078e0a14 */
[----:B------:R-:W-:-:S04]  /*1680*/  IMAD R20, R20, UR41, R0 ;  /* 0x0000002914147c24 */ /* 0x000fc8000f8e0200 */
[----:B------:R-:W-:-:S07]  /*1690*/  IMAD.IADD R3, R3, 0x1, R20 ;  /* 0x0000000103037824 */ /* 0x000fce00078e0214 */
.L_x_18:
[----:B------:R-:W2:Y:S01]  /*16a0*/  LDL.64 R20, [R1+0xd8] ;  /* 0x0000d80001147983 */ /* 0x000ea20000100a00 */
[----:B------:R-:W0:Y:S03]  /*16b0*/  LDC R36, c[0x0][0x39c] ;  /* 0x0000e700ff247b82 */ /* 0x000e260000000800 */
[----:B------:R-:W5:Y:S04]  /*16c0*/  LDL.64 R28, [R1+0xd0] ;  /* 0x0000d000011c7983 */ /* 0x000f680000100a00 */
[----:B------:R-:W3:Y:S01]  /*16d0*/  LDL.64 R44, [R1+0xc8] ;  /* 0x0000c800012c7983 */ /* 0x000ee20000100a00 */
[----:B0-----:R-:W-:-:S04]  /*16e0*/  IABS R37, R36 ;  /* 0x0000002400257213 */ /* 0x001fc80000000000 */
[----:B------:R-:W0:Y:S08]  /*16f0*/  I2F.RP R25, R37 ;  /* 0x0000002500197306 */ /* 0x000e300000209400 */
[----:B0-----:R-:W0:Y:S02]  /*1700*/  MUFU.RCP R25, R25 ;  /* 0x0000001900197308 */ /* 0x001e240000001000 */
[----:B0-----:R-:W-:-:S06]  /*1710*/  VIADD R25, R25, 0xffffffe ;  /* 0x0ffffffe19197836 */ /* 0x001fcc0000000000 */
[----:B------:R-:W0:Y:S01]  /*1720*/  F2I.FTZ.U32.TRUNC.NTZ R27, R25 ;  /* 0x00000019001b7305 */ /* 0x000e22000021f000 */
[----:B------:R-:W-:Y:S02]  /*1730*/  IMAD.MOV.U32 R26, RZ, RZ, RZ ;  /* 0x000000ffff1a7224 */ /* 0x000fe400078e00ff */
[----:B0-----:R-:W-:Y:S02]  /*1740*/  IMAD.MOV R25, RZ, RZ, -R27 ;  /* 0x000000ffff197224 */ /* 0x001fe400078e0a1b */
[----:B--2---:R-:W-:-:S04]  /*1750*/  IMAD.WIDE R20, R3, 0x10, R20 ;  /* 0x0000001003147825 */ /* 0x004fc800078e0214 */
[----:B-----5:R-:W-:Y:S02]  /*1760*/  IMAD.WIDE R28, R3, 0x10, R28 ;  /* 0x00000010031c7825 */ /* 0x020fe400078e021c */
[----:B------:R-:W2:Y:S04]  /*1770*/  LD.E.128 R20, desc[UR36][R20.64] ;  /* 0x0000002414147980 */ /* 0x000ea8000c101d00 */
[----:B------:R-:W5:Y:S01]  /*1780*/  LD.E.128 R28, desc[UR36][R28.64] ;  /* 0x000000241c1c7980 */ /* 0x000f62000c101d00 */
[----:B------:R-:W-:Y:S02]  /*1790*/  IMAD R38, R25, R37, RZ ;  /* 0x0000002519267224 */ /* 0x000fe400078e02ff */
[----:B------:R-:W-:Y:S02]  /*17a0*/  IMAD.SHL.U32 R25, R0, 0x2, RZ ;  /* 0x0000000200197824 */ /* 0x000fe400078e00ff */
[----:B------:R-:W-:-:S03]  /*17b0*/  IMAD.HI.U32 R27, R27, R38, R26 ;  /* 0x000000261b1b7227 */ /* 0x000fc600078e001a */
[----:B------:R-:W-:Y:S02]  /*17c0*/  LOP3.LUT R26, R25, 0x1, RZ, 0xfc, !PT ;  /* 0x00000001191a7812 */ /* 0x000fe400078efcff */
[----:B------:R-:W-:Y:S02]  /*17d0*/  IABS R41, R25 ;  /* 0x0000001900297213 */ /* 0x000fe40000000000 */
[----:B------:R-:W-:-:S03]  /*17e0*/  IABS R40, R26 ;  /* 0x0000001a00287213 */ /* 0x000fc60000000000 */
[----:B------:R-:W-:-:S04]  /*17f0*/  IMAD.HI.U32 R38, R27, R41, RZ ;  /* 0x000000291b267227 */ /* 0x000fc800078e00ff */
[----:B------:R-:W-:-:S04]  /*1800*/  IMAD.HI.U32 R27, R27, R40, RZ ;  /* 0x000000281b1b7227 */ /* 0x000fc800078e00ff */
[----:B------:R-:W-:Y:S02]  /*1810*/  IMAD.MOV R39, RZ, RZ, -R27 ;  /* 0x000000ffff277224 */ /* 0x000fe400078e0a1b */
[----:B------:R-:W-:Y:S02]  /*1820*/  IMAD.MOV R42, RZ, RZ, -R38 ;  /* 0x000000ffff2a7224 */ /* 0x000fe400078e0a26 */
[C---:B------:R-:W-:Y:S02]  /*1830*/  IMAD R39, R37.reuse, R39, R40 ;  /* 0x0000002725277224 */ /* 0x040fe400078e0228 */
[----:B------:R-:W-:-:S03]  /*1840*/  IMAD R41, R37, R42, R41 ;  /* 0x0000002a25297224 */ /* 0x000fc600078e0229 */
[C---:B------:R-:W-:Y:S02]  /*1850*/  ISETP.GT.U32.AND P4, PT, R37.reuse, R39, PT ;  /* 0x000000272500720c */ /* 0x040fe40003f84070 */
[----:B------:R-:W-:-:S11]  /*1860*/  ISETP.GT.U32.AND P2, PT, R37, R41, PT ;  /* 0x000000292500720c */ /* 0x000fd60003f44070 */
[--C-:B------:R-:W-:Y:S02]  /*1870*/  @!P4 IMAD.IADD R39, R39, 0x1, -R37.reuse ;  /* 0x000000012727c824 */ /* 0x100fe400078e0a25 */
[----:B------:R-:W-:-:S03]  /*1880*/  @!P2 IMAD.IADD R41, R41, 0x1, -R37 ;  /* 0x000000012929a824 */ /* 0x000fc600078e0a25 */
[-C--:B------:R-:W-:Y:S02]  /*1890*/  ISETP.GE.U32.AND P6, PT, R39, R37.reuse, PT ;  /* 0x000000252700720c */ /* 0x080fe40003fc6070 */
[----:B------:R-:W-:Y:S02]  /*18a0*/  ISETP.GE.U32.AND P5, PT, R41, R37, PT ;  /* 0x000000252900720c */ /* 0x000fe40003fa6070 */
[-C--:B------:R-:W-:Y:S02]  /*18b0*/  LOP3.LUT R37, R25, R36.reuse, RZ, 0x3c, !PT ;  /* 0x0000002419257212 */ /* 0x080fe400078e3cff */
[----:B------:R-:W-:Y:S01]  /*18c0*/  LOP3.LUT R39, R26, R36, RZ, 0x3c, !PT ;  /* 0x000000241a277212 */ /* 0x000fe200078e3cff */
[----:B------:R-:W-:Y:S01]  /*18d0*/  @!P2 VIADD R38, R38, 0x1 ;  /* 0x000000012626a836 */ /* 0x000fe20000000000 */
[----:B------:R-:W-:Y:S01]  /*18e0*/  ISETP.GE.AND P3, PT, R37, RZ, PT ;  /* 0x000000ff2500720c */ /* 0x000fe20003f66270 */
[----:B------:R-:W-:Y:S01]  /*18f0*/  @!P4 VIADD R27, R27, 0x1 ;  /* 0x000000011b1bc836 */ /* 0x000fe20000000000 */
[----:B------:R-:W-:-:S03]  /*1900*/  ISETP.GE.AND P2, PT, R39, RZ, PT ;  /* 0x000000ff2700720c */ /* 0x000fc60003f46270 */
[----:B------:R-:W-:Y:S02]  /*1910*/  @P6 VIADD R27, R27, 0x1 ;  /* 0x000000011b1b6836 */ /* 0x000fe40000000000 */
[----:B------:R-:W-:Y:S02]  /*1920*/  @P5 VIADD R38, R38, 0x1 ;  /* 0x0000000126265836 */ /* 0x000fe40000000000 */
[----:B------:R-:W-:Y:S01]  /*1930*/  IMAD.MOV.U32 R37, RZ, RZ, R27 ;  /* 0x000000ffff257224 */ /* 0x000fe200078e001b */
[----:B------:R-:W-:Y:S02]  /*1940*/  ISETP.NE.AND P4, PT, R36, RZ, PT ;  /* 0x000000ff2400720c */ /* 0x000fe40003f85270 */
[----:B------:R-:W-:Y:S01]  /*1950*/  LOP3.LUT R39, RZ, R36, RZ, 0x33, !PT ;  /* 0x00000024ff277212 */ /* 0x000fe200078e33ff */
[----:B------:R-:W-:Y:S02]  /*1960*/  @!P3 IMAD.MOV R38, RZ, RZ, -R38 ;  /* 0x000000ffff26b224 */ /* 0x000fe400078e0a26 */
[----:B------:R-:W-:-:S03]  /*1970*/  @!P2 IMAD.MOV R37, RZ, RZ, -R37 ;  /* 0x000000ffff25a224 */ /* 0x000fc600078e0a25 */
[C---:B------:R-:W-:Y:S02]  /*1980*/  SEL R27, R39.reuse, R38, !P4 ;  /* 0x00000026271b7207 */ /* 0x040fe40006000000 */
[----:B------:R-:W-:Y:S01]  /*1990*/  SEL R37, R39, R37, !P4 ;  /* 0x0000002527257207 */ /* 0x000fe20006000000 */
[----:B------:R-:W-:Y:S02]  /*19a0*/  IMAD R24, R24, UR38, RZ ;  /* 0x0000002618187c24 */ /* 0x000fe4000f8e02ff */
[----:B------:R-:W-:Y:S02]  /*19b0*/  IMAD.MOV R38, RZ, RZ, -R27 ;  /* 0x000000ffff267224 */ /* 0x000fe400078e0a1b */
[----:B------:R-:W-:Y:S02]  /*19c0*/  IMAD.MOV R39, RZ, RZ, -R37 ;  /* 0x000000ffff277224 */ /* 0x000fe400078e0a25 */
[C---:B------:R-:W-:Y:S02]  /*19d0*/  IMAD R38, R36.reuse, R38, R25 ;  /* 0x0000002624267224 */ /* 0x040fe400078e0219 */
[----:B------:R-:W-:-:S02]  /*19e0*/  IMAD R39, R36, R39, R26 ;  /* 0x0000002724277224 */ /* 0x000fc400078e021a */
[----:B------:R-:W-:Y:S02]  /*19f0*/  IMAD.SHL.U32 R36, R24, 0x2, RZ ;  /* 0x0000000218247824 */ /* 0x000fe400078e00ff */
[----:B---3--:R-:W-:-:S04]  /*1a00*/  IMAD.WIDE R24, R3, 0x10, R44 ;  /* 0x0000001003187825 */ /* 0x008fc800078e022c */
[--C-:B------:R-:W-:Y:S02]  /*1a10*/  IMAD R40, R27, UR7, R36.reuse ;  /* 0x000000071b287c24 */ /* 0x100fe4000f8e0224 */
[----:B------:R-:W-:Y:S01]  /*1a20*/  IMAD R37, R37, UR7, R36 ;  /* 0x0000000725257c24 */ /* 0x000fe2000f8e0224 */
[----:B------:R-:W3:Y:S01]  /*1a30*/  LD.E.128 R24, desc[UR36][R24.64] ;  /* 0x0000002418187980 */ /* 0x000ee2000c101d00 */
[----:B------:R-:W-:Y:S02]  /*1a40*/  IMAD.IADD R36, R40, 0x1, R38 ;  /* 0x0000000128247824 */ /* 0x000fe400078e0226 */
[----:B------:R-:W-:Y:S01]  /*1a50*/  IMAD.IADD R37, R37, 0x1, R39 ;  /* 0x0000000125257824 */ /* 0x000fe200078e0227 */
[C---:B--2---:R-:W-:Y:S02]  /*1a60*/  LOP3.LUT R46, R20.reuse, 0xffff, RZ, 0xc0, !PT ;  /* 0x0000ffff142e7812 */ /* 0x044fe400078ec0ff */
[----:B------:R-:W-:Y:S02]  /*1a70*/  LOP3.LUT R44, R20, 0xff, RZ, 0xc0, !PT ;  /* 0x000000ff142c7812 */ /* 0x000fe400078ec0ff */
[----:B------:R-:W-:-:S02]  /*1a80*/  SHF.R.U32.HI R45, RZ, 0x18, R20 ;  /* 0x00000018ff2d7819 */ /* 0x000fc40000011614 */
[----:B------:R-:W-:Y:S02]  /*1a90*/  PRMT R47, R20, 0x7632, R47 ;  /* 0x00007632142f7816 */ /* 0x000fe4000000002f */
[C---:B------:R-:W-:Y:S02]  /*1aa0*/  LOP3.LUT R49, R21.reuse, 0xffff, RZ, 0xc0, !PT ;  /* 0x0000ffff15317812 */ /* 0x040fe400078ec0ff */
[C---:B------:R-:W-:Y:S02]  /*1ab0*/  LOP3.LUT R20, R21.reuse, 0xff, RZ, 0xc0, !PT ;  /* 0x000000ff15147812 */ /* 0x040fe400078ec0ff */
[----:B------:R-:W-:Y:S02]  /*1ac0*/  SHF.R.U32.HI R48, RZ, 0x18, R21 ;  /* 0x00000018ff307819 */ /* 0x000fe40000011615 */
[----:B------:R-:W-:Y:S02]  /*1ad0*/  PRMT R53, R21, 0x7632, R53 ;  /* 0x0000763215357816 */ /* 0x000fe40000000035 */
[----:B------:R-:W-:-:S02]  /*1ae0*/  LOP3.LUT R38, R22, 0xffff, RZ, 0xc0, !PT ;  /* 0x0000ffff16267812 */ /* 0x000fc400078ec0ff */
[C---:B------:R-:W-:Y:S02]  /*1af0*/  LOP3.LUT R50, R22.reuse, 0xff, RZ, 0xc0, !PT ;  /* 0x000000ff16327812 */ /* 0x040fe400078ec0ff */
[----:B------:R-:W-:Y:S02]  /*1b00*/  SHF.R.U32.HI R21, RZ, 0x18, R22 ;  /* 0x00000018ff157819 */ /* 0x000fe40000011616 */
[----:B------:R-:W-:Y:S02]  /*1b10*/  PRMT R39, R22, 0x7632, R39 ;  /* 0x0000763216277816 */ /* 0x000fe40000000027 */
[C---:B-----5:R-:W-:Y:S02]  /*1b20*/  LOP3.LUT R22, R28.reuse, 0xffff, RZ, 0xc0, !PT ;  /* 0x0000ffff1c167812 */ /* 0x060fe400078ec0ff */
[----:B------:R-:W-:Y:S02]  /*1b30*/  PRMT R55, R28, 0x7632, R55 ;  /* 0x000076321c377816 */ /* 0x000fe40000000037 */
[----:B------:R-:W-:-:S02]  /*1b40*/  LOP3.LUT R40, R23, 0xffff, RZ, 0xc0, !PT ;  /* 0x0000ffff17287812 */ /* 0x000fc400078ec0ff */
[C---:B------:R-:W-:Y:S02]  /*1b50*/  LOP3.LUT R41, R23.reuse, 0xff, RZ, 0xc0, !PT ;  /* 0x000000ff17297812 */ /* 0x040fe400078ec0ff */
[----:B------:R-:W-:Y:S02]  /*1b60*/  SHF.R.U32.HI R42, RZ, 0x18, R23 ;  /* 0x00000018ff2a7819 */ /* 0x000fe40000011617 */
[----:B------:R-:W-:Y:S02]  /*1b70*/  PRMT R43, R23, 0x7632, R43 ;  /* 0x00007632172b7816 */ /* 0x000fe4000000002b */
[----:B------:R-:W-:Y:S02]  /*1b80*/  LOP3.LUT R47, R47, 0xff, RZ, 0xc0, !PT ;  /* 0x000000ff2f2f7812 */ /* 0x000fe400078ec0ff */
[----:B------:R-:W-:Y:S02]  /*1b90*/  SHF.R.U32.HI R22, RZ, 0x8, R22 ;  /* 0x00000008ff167819 */ /* 0x000fe40000011616 */
[----:B------:R-:W-:-:S02]  /*1ba0*/  SHF.R.U32.HI R23, RZ, 0x18, R28 ;  /* 0x00000018ff177819 */ /* 0x000fc4000001161c */
[----:B------:R-:W-:Y:S02]  /*1bb0*/  LOP3.LUT R54, R28, 0xff, RZ, 0xc0, !PT ;  /* 0x000000ff1c367812 */ /* 0x000fe400078ec0ff */
[----:B------:R-:W-:Y:S02]  /*1bc0*/  LOP3.LUT R55, R55, 0xff, RZ, 0xc0, !PT ;  /* 0x000000ff37377812 */ /* 0x000fe400078ec0ff */
[----:B------:R-:W-:Y:S02]  /*1bd0*/  F2FP.F16.E5M2.UNPACK_B R45, R45 ;  /* 0x0000002dff2d723e */ /* 0x000fe400020004ff */
[----:B------:R-:W-:Y:S02]  /*1be0*/  F2FP.F16.E5M2.UNPACK_B R47, R47 ;  /* 0x0000002fff2f723e */ /* 0x000fe400020004ff */
[----:B------:R-:W-:Y:S02]  /*1bf0*/  F2FP.F16.E5M2.UNPACK_B R22, R22 ;  /* 0x00000016ff16723e */ /* 0x000fe400020004ff */
[----:B------:R-:W-:-:S02]  /*1c00*/  F2FP.F16.E5M2.UNPACK_B R23, R23 ;  /* 0x00000017ff17723e */ /* 0x000fc400020004ff */
[----:B------:R-:W-:Y:S02]  /*1c10*/  F2FP.F16.E5M2.UNPACK_B R54, R54 ;  /* 0x00000036ff36723e */ /* 0x000fe400020004ff */
[----:B------:R-:W-:Y:S01]  /*1c20*/  F2FP.F16.E5M2.UNPACK_B R55, R55 ;  /* 0x00000037ff37723e */ /* 0x000fe200020004ff */
[----:B------:R-:W-:Y:S02]  /*1c30*/  HADD2.F32 R45, -RZ, R45.H0_H0 ;  /* 0x2000002dff2d7230 */ /* 0x000fe40000004100 */
[----:B------:R-:W-:Y:S02]  /*1c40*/  HADD2.F32 R47, -RZ, R47.H0_H0 ;  /* 0x2000002fff2f7230 */ /* 0x000fe40000004100 */
[----:B------:R-:W-:Y:S02]  /*1c50*/  HADD2.F32 R23, -RZ, R23.H0_H0 ;  /* 0x20000017ff177230 */ /* 0x000fe40000004100 */
[----:B------:R-:W-:Y:S02]  /*1c60*/  HADD2.F32 R22, -RZ, R22.H0_H0 ;  /* 0x20000016ff167230 */ /* 0x000fe40000004100 */
[----:B------:R-:W-:-:S02]  /*1c70*/  HADD2.F32 R54, -RZ, R54.H0_H0 ;  /* 0x20000036ff367230 */ /* 0x000fc40000004100 */
[----:B------:R-:W-:Y:S01]  /*1c80*/  HADD2.F32 R55, -RZ, R55.H0_H0 ;  /* 0x20000037ff377230 */ /* 0x000fe20000004100 */
[----:B------:R-:W-:Y:S02]  /*1c90*/  F2FP.BF16.F32.PACK_AB.RZ R45, RZ, R45 ;  /* 0x0000002dff2d723e */ /* 0x000fe400000190ff */
[----:B------:R-:W-:Y:S02]  /*1ca0*/  F2FP.BF16.F32.PACK_AB.RZ R47, RZ, R47 ;  /* 0x0000002fff2f723e */ /* 0x000fe400000190ff */
[----:B------:R-:W-:Y:S02]  /*1cb0*/  F2FP.BF16.F32.PACK_AB.RZ R23, RZ, R23 ;  /* 0x00000017ff17723e */ /* 0x000fe400000190ff */
[----:B------:R-:W-:Y:S02]  /*1cc0*/  F2FP.BF16.F32.PACK_AB.RZ R22, RZ, R22 ;  /* 0x00000016ff16723e */ /* 0x000fe400000190ff */
[----:B------:R-:W-:Y:S02]  /*1cd0*/  F2FP.BF16.F32.PACK_AB.RZ R54, RZ, R54 ;  /* 0x00000036ff36723e */ /* 0x000fe400000190ff */
[----:B------:R-:W-:-:S02]  /*1ce0*/  F2FP.BF16.F32.PACK_AB.RZ R55, RZ, R55 ;  /* 0x00000037ff37723e */ /* 0x000fc400000190ff */
[----:B------:R-:W-:Y:S02]  /*1cf0*/  PRMT R47, R47, 0x5410, R45 ;  /* 0x000054102f2f7816 */ /* 0x000fe4000000002d */
[----:B------:R-:W-:Y:S02]  /*1d00*/  PRMT R45, R55, 0x5410, R23 ;  /* 0x00005410372d7816 */ /* 0x000fe40000000017 */
[----:B------:R-:W-:Y:S02]  /*1d10*/  PRMT R54, R54, 0x5410, R22 ;  /* 0x0000541036367816 */ /* 0x000fe40000000016 */
[----:B------:R-:W2:Y:S01]  /*1d20*/  LDL.64 R22, [R1+0xc0] ;  /* 0x0000c00001167983 */ /* 0x000ea20000100a00 */
[----:B------:R-:W-:Y:S02]  /*1d30*/  SHF.R.U32.HI R46, RZ, 0x8, R46 ;  /* 0x00000008ff2e7819 */ /* 0x000fe4000001162e */
[----:B------:R-:W-:Y:S02]  /*1d40*/  F2FP.F16.E5M2.UNPACK_B R44, R44 ;  /* 0x0000002cff2c723e */ /* 0x000fe400020004ff */
[----:B------:R-:W-:-:S02]  /*1d50*/  F2FP.F16.E5M2.UNPACK_B R46, R46 ;  /* 0x0000002eff2e723e */ /* 0x000fc400020004ff */
[----:B------:R-:W-:Y:S02]  /*1d60*/  SHF.R.U32.HI R49, RZ, 0x8, R49 ;  /* 0x00000008ff317819 */ /* 0x000fe40000011631 */
[C---:B------:R-:W-:Y:S01]  /*1d70*/  LOP3.LUT R56, R29.reuse, 0xffff, RZ, 0xc0, !PT ;  /* 0x0000ffff1d387812 */ /* 0x040fe200078ec0ff */
[----:B------:R-:W-:Y:S01]  /*1d80*/  HADD2.F32 R44, -RZ, R44.H0_H0 ;  /* 0x2000002cff2c7230 */ /* 0x000fe20000004100 */
[----:B------:R-:W-:Y:S01]  /*1d90*/  F2FP.F16.E5M2.UNPACK_B R49, R49 ;  /* 0x00000031ff31723e */ /* 0x000fe200020004ff */
[----:B------:R-:W-:Y:S01]  /*1da0*/  HADD2.F32 R46, -RZ, R46.H0_H0 ;  /* 0x2000002eff2e7230 */ /* 0x000fe20000004100 */
[----:B------:R-:W-:Y:S02]  /*1db0*/  F2FP.F16.E5M2.UNPACK_B R20, R20 ;  /* 0x00000014ff14723e */ /* 0x000fe400020004ff */
[----:B------:R-:W-:Y:S02]  /*1dc0*/  SHF.R.U32.HI R56, RZ, 0x8, R56 ;  /* 0x00000008ff387819 */ /* 0x000fe40000011638 */
[----:B------:R-:W-:Y:S01]  /*1dd0*/  LOP3.LUT R57, R29, 0xff, RZ, 0xc0, !PT ;  /* 0x000000ff1d397812 */ /* 0x000fe200078ec0ff */
[----:B------:R-:W-:Y:S01]  /*1de0*/  HADD2.F32 R20, -RZ, R20.H0_H0 ;  /* 0x20000014ff147230 */ /* 0x000fe20000004100 */
[----:B------:R-:W-:Y:S01]  /*1df0*/  LOP3.LUT R53, R53, 0xff, RZ, 0xc0, !PT ;  /* 0x000000ff35357812 */ /* 0x000fe200078ec0ff */
[----:B------:R-:W-:Y:S01]  /*1e00*/  HADD2.F32 R49, -RZ, R49.H0_H0 ;  /* 0x20000031ff317230 */ /* 0x000fe20000004100 */
[----:B------:R-:W-:-:S02]  /*1e10*/  F2FP.F16.E5M2.UNPACK_B R56, R56 ;  /* 0x00000038ff38723e */ /* 0x000fc400020004ff */
[----:B------:R-:W-:Y:S02]  /*1e20*/  F2FP.F16.E5M2.UNPACK_B R57, R57 ;  /* 0x00000039ff39723e */ /* 0x000fe400020004ff */
[----:B------:R-:W-:Y:S02]  /*1e30*/  F2FP.BF16.F32.PACK_AB.RZ R44, RZ, R44 ;  /* 0x0000002cff2c723e */ /* 0x000fe400000190ff */
[----:B------:R-:W-:Y:S01]  /*1e40*/  F2FP.BF16.F32.PACK_AB.RZ R46, RZ, R46 ;  /* 0x0000002eff2e723e */ /* 0x000fe200000190ff */
[----:B------:R-:W-:Y:S01]  /*1e50*/  HADD2.F32 R57, -RZ, R57.H0_H0 ;  /* 0x20000039ff397230 */ /* 0x000fe20000004100 */
[----:B------:R-:W-:Y:S01]  /*1e60*/  F2FP.F16.E5M2.UNPACK_B R48, R48 ;  /* 0x00000030ff30723e */ /* 0x000fe200020004ff */
[----:B------:R-:W-:Y:S01]  /*1e70*/  HADD2.F32 R56, -RZ, R56.H0_H0 ;  /* 0x20000038ff387230 */ /* 0x000fe20000004100 */
[----:B------:R-:W-:Y:S02]  /*1e80*/  F2FP.F16.E5M2.UNPACK_B R53, R53 ;  /* 0x00000035ff35723e */ /* 0x000fe400020004ff */
[----:B------:R-:W-:-:S02]  /*1e90*/  PRMT R44, R44, 0x5410, R46 ;  /* 0x000054102c2c7816 */ /* 0x000fc4000000002e */
[----:B------:R-:W-:Y:S02]  /*1ea0*/  F2FP.BF16.F32.PACK_AB.RZ R20, RZ, R20 ;  /* 0x00000014ff14723e */ /* 0x000fe400000190ff */
[----:B------:R-:W-:Y:S01]  /*1eb0*/  F2FP.BF16.F32.PACK_AB.RZ R49, RZ, R49 ;  /* 0x00000031ff31723e */ /* 0x000fe200000190ff */
[----:B------:R-:W-:Y:S02]  /*1ec0*/  HADD2.F32 R48, -RZ, R48.H0_H0 ;  /* 0x20000030ff307230 */ /* 0x000fe40000004100 */
[----:B------:R-:W-:Y:S02]  /*1ed0*/  HFMA2.BF16_V2 R44, R2.H0_H0, R44, RZ.H0_H0 ;  /* 0x0000002c022c7231 */ /* 0x000fe400002408ff */
[----:B------:R-:W-:Y:S01]  /*1ee0*/  HADD2.F32 R53, -RZ, R53.H0_H0 ;  /* 0x20000035ff357230 */ /* 0x000fe20000004100 */
[----:B------:R-:W-:Y:S02]  /*1ef0*/  PRMT R20, R20, 0x5410, R49 ;  /* 0x0000541014147816 */ /* 0x000fe40000000031 */
[----:B------:R-:W-:-:S02]  /*1f00*/  F2FP.BF16.F32.PACK_AB.RZ R57, RZ, R57 ;  /* 0x00000039ff39723e */ /* 0x000fc400000190ff */
[----:B------:R-:W-:Y:S01]  /*1f10*/  F2FP.BF16.F32.PACK_AB.RZ R56, RZ, R56 ;  /* 0x00000038ff38723e */ /* 0x000fe200000190ff */
[C---:B------:R-:W-:Y:S01]  /*1f20*/  HFMA2.BF16_V2 R44, R2.reuse.H0_H0, R54, R44 ;  /* 0x00000036022c7231 */ /* 0x040fe2000020082c */
[----:B------:R-:W-:Y:S01]  /*1f30*/  F2FP.F16.E5M2.UNPACK_B R21, R21 ;  /* 0x00000015ff15723e */ /* 0x000fe200020004ff */
[C---:B------:R-:W-:Y:S01]  /*1f40*/  HFMA2.BF16_V2 R20, R2.reuse.H0_H0, R20, RZ.H0_H0 ;  /* 0x0000001402147231 */ /* 0x040fe200002408ff */
[----:B------:R-:W-:Y:S01]  /*1f50*/  F2FP.BF16.F32.PACK_AB.RZ R48, RZ, R48 ;  /* 0x00000030ff30723e */ /* 0x000fe200000190ff */
[----:B------:R-:W5:Y:S01]  /*1f60*/  LDL.64 R54, [R1+0xb8] ;  /* 0x0000b80001367983 */ /* 0x000f620000100a00 */
[----:B------:R-:W-:Y:S02]  /*1f70*/  F2FP.BF16.F32.PACK_AB.RZ R53, RZ, R53 ;  /* 0x00000035ff35723e */ /* 0x000fe400000190ff */
[----:B------:R-:W-:Y:S02]  /*1f80*/  PRMT R46, R57, 0x5410, R56 ;  /* 0x00005410392e7816 */ /* 0x000fe40000000038 */
[----:B------:R-:W-:Y:S01]  /*1f90*/  PRMT R53, R53, 0x5410, R48 ;  /* 0x0000541035357816 */ /* 0x000fe20000000030 */
[----:B------:R-:W-:Y:S01]  /*1fa0*/  HADD2.F32 R48, -RZ, R21.H0_H0 ;  /* 0x20000015ff307230 */ /* 0x000fe20000004100 */
[----:B------:R-:W-:Y:S01]  /*1fb0*/  SHF.R.U32.HI R38, RZ, 0x8, R38 ;  /* 0x00000008ff267819 */ /* 0x000fe20000011626 */
[----:B------:R-:W-:Y:S01]  /*1fc0*/  HFMA2.BF16_V2 R46, R2.H0_H0, R46, R20 ;  /* 0x0000002e022e7231 */ /* 0x000fe20000200814 */
[----:B------:R-:W-:-:S02]  /*1fd0*/  PRMT R59, R29, 0x7632, R59 ;  /* 0x000076321d3b7816 */ /* 0x000fc4000000003b */
[----:B------:R-:W-:Y:S02]  /*1fe0*/  F2FP.F16.E5M2.UNPACK_B R38, R38 ;  /* 0x00000026ff26723e */ /* 0x000fe400020004ff */
[----:B------:R-:W-:Y:S02]  /*1ff0*/  SHF.R.U32.HI R58, RZ, 0x18, R29 ;  /* 0x00000018ff3a7819 */ /* 0x000fe4000001161d */
[----:B------:R-:W-:Y:S02]  /*2000*/  LOP3.LUT R59, R59, 0xff, RZ, 0xc0, !PT ;  /* 0x000000ff3b3b7812 */ /* 0x000fe400078ec0ff */
[----:B------:R-:W-:Y:S01]  /*2010*/  LOP3.LUT R52, R31, 0xffff, RZ, 0xc0, !PT ;  /* 0x0000ffff1f347812 */ /* 0x000fe200078ec0ff */
[----:B------:R-:W-:Y:S01]  /*2020*/  HADD2.F32 R49, -RZ, R38.H0_H0 ;  /* 0x20000026ff317230 */ /* 0x000fe20000004100 */
[----:B------:R-:W-:Y:S02]  /*2030*/  F2FP.F16.E5M2.UNPACK_B R58, R58 ;  /* 0x0000003aff3a723e */ /* 0x000fe400020004ff */
[----:B------:R-:W-:-:S02]  /*2040*/  F2FP.F16.E5M2.UNPACK_B R59, R59 ;  /* 0x0000003bff3b723e */ /* 0x000fc400020004ff */
[----:B------:R-:W-:Y:S02]  /*2050*/  SHF.R.U32.HI R52, RZ, 0x8, R52 ;  /* 0x00000008ff347819 */ /* 0x000fe40000011634 */
[----:B------:R-:W-:Y:S01]  /*2060*/  LOP3.LUT R38, R31, 0xff, RZ, 0xc0, !PT ;  /* 0x000000ff1f267812 */ /* 0x000fe200078ec0ff */
[----:B------:R-:W-:Y:S01]  /*2070*/  HADD2.F32 R58, -RZ, R58.H0_H0 ;  /* 0x2000003aff3a7230 */ /* 0x000fe20000004100 */
[----:B------:R-:W-:Y:S01]  /*2080*/  F2FP.F16.E5M2.UNPACK_B R52, R52 ;  /* 0x00000034ff34723e */ /* 0x000fe200020004ff */
[----:B------:R-:W-:Y:S01]  /*2090*/  HADD2.F32 R59, -RZ, R59.H0_H0 ;  /* 0x2000003bff3b7230 */ /* 0x000fe20000004100 */
[----:B------:R-:W-:Y:S01]  /*20a0*/  F2FP.F16.E5M2.UNPACK_B R38, R38 ;  /* 0x00000026ff26723e */ /* 0x000fe200020004ff */
[----:B------:R-:W-:Y:S01]  /*20b0*/  HFMA2.BF16_V2 R47, R2.H0_H0, R47, RZ.H0_H0 ;  /* 0x0000002f022f7231 */ /* 0x000fe200002408ff */
[----:B------:R-:W-:Y:S01]  /*20c0*/  F2FP.BF16.F32.PACK_AB.RZ R58, RZ, R58 ;  /* 0x0000003aff3a723e */ /* 0x000fe200000190ff */
[----:B------:R-:W-:Y:S01]  /*20d0*/  HADD2.F32 R52, -RZ, R52.H0_H0 ;  /* 0x20000034ff347230 */ /* 0x000fe20000004100 */
[----:B------:R-:W-:Y:S01]  /*20e0*/  F2FP.BF16.F32.PACK_AB.RZ R59, RZ, R59 ;  /* 0x0000003bff3b723e */ /* 0x000fe200000190ff */
[----:B------:R-:W-:-:S02]  /*20f0*/  HADD2.F32 R38, -RZ, R38.H0_H0 ;  /* 0x20000026ff267230 */ /* 0x000fc40000004100 */
[C---:B------:R-:W-:Y:S01]  /*2100*/  HFMA2.BF16_V2 R45, R2.reuse.H0_H0, R45, R47 ;  /* 0x0000002d022d7231 */ /* 0x040fe2000020082f */
[----:B------:R-:W-:Y:S01]  /*2110*/  PRMT R47, R59, 0x5410, R58 ;  /* 0x000054103b2f7816 */ /* 0x000fe2000000003a */
[C---:B------:R-:W-:Y:S01]  /*2120*/  HFMA2.BF16_V2 R53, R2.reuse.H0_H0, R53, RZ.H0_H0 ;  /* 0x0000003502357231 */ /* 0x040fe200002408ff */
[----:B------:R-:W-:Y:S02]  /*2130*/  F2FP.BF16.F32.PACK_AB.RZ R52, RZ, R52 ;  /* 0x00000034ff34723e */ /* 0x000fe400000190ff */
[----:B------:R-:W-:Y:S01]  /*2140*/  F2FP.BF16.F32.PACK_AB.RZ R38, RZ, R38 ;  /* 0x00000026ff26723e */ /* 0x000fe200000190ff */
[----:B------:R-:W-:-:S03]  /*2150*/  HFMA2.BF16_V2 R47, R2.H0_H0, R47, R53 ;  /* 0x0000002f022f7231 */ /* 0x000fc60000200835 */
[----:B------:R-:W-:Y:S02]  /*2160*/  PRMT R38, R38, 0x5410, R52 ;  /* 0x0000541026267816 */ /* 0x000fe40000000034 */
[----:B------:R-:W4:Y:S01]  /*2170*/  LDL.64 R52, [R1+0xb0] ;  /* 0x0000b00001347983 */ /* 0x000f220000100a00 */
[----:B--2---:R-:W-:-:S06]  /*2180*/  IMAD.WIDE R22, R3, 0x10, R22 ;  /* 0x0000001003167825 */ /* 0x004fcc00078e0216 */
[----:B------:R-:W2:Y:S01]  /*2190*/  LD.E.128 R20, desc[UR36][R22.64] ;  /* 0x0000002416147980 */ /* 0x000ea2000c101d00 */
[C---:B------:R-:W-:Y:S02]  /*21a0*/  LOP3.LUT R28, R30.reuse, 0xffff, RZ, 0xc0, !PT ;  /* 0x0000ffff1e1c7812 */ /* 0x040fe400078ec0ff */
[----:B------:R-:W-:Y:S02]  /*21b0*/  LOP3.LUT R29, R30, 0xff, RZ, 0xc0, !PT ;  /* 0x000000ff1e1d7812 */ /* 0x000fe400078ec0ff */
[----:B------:R-:W-:Y:S02]  /*21c0*/  SHF.R.U32.HI R28, RZ, 0x8, R28 ;  /* 0x00000008ff1c7819 */ /* 0x000fe4000001161c */
[----:B------:R-:W-:Y:S02]  /*21d0*/  F2FP.F16.E5M2.UNPACK_B R29, R29 ;  /* 0x0000001dff1d723e */ /* 0x000fe400020004ff */
[----:B------:R-:W-:Y:S02]  /*21e0*/  F2FP.F16.E5M2.UNPACK_B R28, R28 ;  /* 0x0000001cff1c723e */ /* 0x000fe400020004ff */
[----:B------:R-:W-:Y:S01]  /*21f0*/  LOP3.LUT R39, R39, 0xff, RZ, 0xc0, !PT ;  /* 0x000000ff27277812 */ /* 0x000fe200078ec0ff */
[----:B------:R-:W-:Y:S01]  /*2200*/  HADD2.F32 R29, -RZ, R29.H0_H0 ;  /* 0x2000001dff1d7230 */ /* 0x000fe20000004100 */
[----:B------:R-:W-:Y:S01]  /*2210*/  F2FP.F16.E5M2.UNPACK_B R50, R50 ;  /* 0x00000032ff32723e */ /* 0x000fe200020004ff */
[----:B------:R-:W-:Y:S01]  /*2220*/  HADD2.F32 R28, -RZ, R28.H0_H0 ;  /* 0x2000001cff1c7230 */ /* 0x000fe20000004100 */
[----:B------:R-:W-:-:S02]  /*2230*/  SHF.R.U32.HI R51, RZ, 0x18, R30 ;  /* 0x00000018ff337819 */ /* 0x000fc4000001161e */
[----:B------:R-:W-:Y:S02]  /*2240*/  PRMT R30, R30, 0x7632, R30 ;  /* 0x000076321e1e7816 */ /* 0x000fe4000000001e */
[----:B------:R-:W-:Y:S01]  /*2250*/  F2FP.F16.E5M2.UNPACK_B R39, R39 ;  /* 0x00000027ff27723e */ /* 0x000fe200020004ff */
[----:B------:R-:W-:Y:S01]  /*2260*/  HADD2.F32 R50, -RZ, R50.H0_H0 ;  /* 0x20000032ff327230 */ /* 0x000fe20000004100 */
[----:B------:R-:W-:Y:S02]  /*2270*/  LOP3.LUT R43, R43, 0xff, RZ, 0xc0, !PT ;  /* 0x000000ff2b2b7812 */ /* 0x000fe400078ec0ff */
[----:B------:R-:W-:Y:S02]  /*2280*/  F2FP.BF16.F32.PACK_AB.RZ R29, RZ, R29 ;  /* 0x0000001dff1d723e */ /* 0x000fe400000190ff */
[----:B------:R-:W-:Y:S02]  /*2290*/  F2FP.BF16.F32.PACK_AB.RZ R28, RZ, R28 ;  /* 0x0000001cff1c723e */ /* 0x000fe400000190ff */
[----:B------:R-:W-:Y:S01]  /*22a0*/  LOP3.LUT R30, R30, 0xff, RZ, 0xc0, !PT ;  /* 0x000000ff1e1e7812 */ /* 0x000fe200078ec0ff */
[----:B------:R-:W-:Y:S01]  /*22b0*/  HADD2.F32 R39, -RZ, R39.H0_H0 ;  /* 0x20000027ff277230 */ /* 0x000fe20000004100 */
[----:B------:R-:W-:-:S02]  /*22c0*/  SHF.R.U32.HI R40, RZ, 0x8, R40 ;  /* 0x00000008ff287819 */ /* 0x000fc40000011628 */
[----:B------:R-:W-:Y:S02]  /*22d0*/  F2FP.F16.E5M2.UNPACK_B R42, R42 ;  /* 0x0000002aff2a723e */ /* 0x000fe400020004ff */
[----:B------:R-:W-:Y:S02]  /*22e0*/  F2FP.F16.E5M2.UNPACK_B R43, R43 ;  /* 0x0000002bff2b723e */ /* 0x000fe400020004ff */
[----:B------:R-:W-:Y:S02]  /*22f0*/  PRMT R29, R29, 0x5410, R28 ;  /* 0x000054101d1d7816 */ /* 0x000fe4000000001c */
[----:B------:R-:W-:Y:S02]  /*2300*/  F2FP.F16.E5M2.UNPACK_B R51, R51 ;  /* 0x00000033ff33723e */ /* 0x000fe400020004ff */
[----:B------:R-:W-:Y:S02]  /*2310*/  F2FP.F16.E5M2.UNPACK_B R30, R30 ;  /* 0x0000001eff1e723e */ /* 0x000fe400020004ff */
[----:B------:R-:W-:-:S02]  /*2320*/  SHF.R.U32.HI R28, RZ, 0x18, R31 ;  /* 0x00000018ff1c7819 */ /* 0x000fc4000001161f */
[----:B------:R-:W-:Y:S02]  /*2330*/  F2FP.BF16.F32.PACK_AB.RZ R50, RZ, R50 ;  /* 0x00000032ff32723e */ /* 0x000fe400000190ff */
[----:B------:R-:W-:Y:S02]  /*2340*/  F2FP.BF16.F32.PACK_AB.RZ R49, RZ, R49 ;  /* 0x00000031ff31723e */ /* 0x000fe400000190ff */
[----:B------:R-:W-:Y:S01]  /*2350*/  PRMT R31, R31, 0x7632, R31 ;  /* 0x000076321f1f7816 */ /* 0x000fe2000000001f */
[----:B------:R-:W-:Y:S01]  /*2360*/  HADD2.F32 R42, -RZ, R42.H0_H0 ;  /* 0x2000002aff2a7230 */ /* 0x000fe20000004100 */
[----:B------:R-:W-:Y:S01]  /*2370*/  F2FP.F16.E5M2.UNPACK_B R40, R40 ;  /* 0x00000028ff28723e */ /* 0x000fe200020004ff */
[----:B------:R-:W-:Y:S01]  /*2380*/  HADD2.F32 R43, -RZ, R43.H0_H0 ;  /* 0x2000002bff2b7230 */ /* 0x000fe20000004100 */
[----:B------:R-:W-:Y:S01]  /*2390*/  F2FP.F16.E5M2.UNPACK_B R41, R41 ;  /* 0x00000029ff29723e */ /* 0x000fe200020004ff */
[----:B------:R-:W-:Y:S01]  /*23a0*/  HADD2.F32 R51, -RZ, R51.H0_H0 ;  /* 0x20000033ff337230 */ /* 0x000fe20000004100 */
[----:B------:R-:W-:Y:S01]  /*23b0*/  F2FP.BF16.F32.PACK_AB.RZ R48, RZ, R48 ;  /* 0x00000030ff30723e */ /* 0x000fe200000190ff */
[----:B------:R-:W-:Y:S01]  /*23c0*/  HADD2.F32 R30, -RZ, R30.H0_H0 ;  /* 0x2000001eff1e7230 */ /* 0x000fe20000004100 */
[----:B------:R-:W-:-:S02]  /*23d0*/  F2FP.BF16.F32.PACK_AB.RZ R39, RZ, R39 ;  /* 0x00000027ff27723e */ /* 0x000fc400000190ff */
[----:B------:R-:W-:Y:S02]  /*23e0*/  PRMT R50, R50, 0x5410, R49 ;  /* 0x0000541032327816 */ /* 0x000fe40000000031 */
[----:B------:R-:W-:Y:S01]  /*23f0*/  LOP3.LUT R31, R31, 0xff, RZ, 0xc0, !PT ;  /* 0x000000ff1f1f7812 */ /* 0x000fe200078ec0ff */
[----:B------:R-:W-:Y:S01]  /*2400*/  HADD2.F32 R41, -RZ, R41.H0_H0 ;  /* 0x20000029ff297230 */ /* 0x000fe20000004100 */
[----:B------:R-:W-:Y:S01]  /*2410*/  PRMT R39, R39, 0x5410, R48 ;  /* 0x0000541027277816 */ /* 0x000fe20000000030 */
[----:B------:R-:W-:Y:S01]  /*2420*/  HADD2.F32 R40, -RZ, R40.H0_H0 ;  /* 0x20000028ff287230 */ /* 0x000fe20000004100 */
[----:B------:R-:W-:Y:S01]  /*2430*/  F2FP.F16.E5M2.UNPACK_B R28, R28 ;  /* 0x0000001cff1c723e */ /* 0x000fe200020004ff */
[----:B------:R-:W-:Y:S01]  /*2440*/  HFMA2.BF16_V2 R50, R2.H0_H0, R50, RZ.H0_H0 ;  /* 0x0000003202327231 */ /* 0x000fe200002408ff */
[----:B------:R-:W-:Y:S02]  /*2450*/  F2FP.F16.E5M2.UNPACK_B R31, R31 ;  /* 0x0000001fff1f723e */ /* 0x000fe400020004ff */
[----:B------:R-:W-:-:S02]  /*2460*/  F2FP.BF16.F32.PACK_AB.RZ R42, RZ, R42 ;  /* 0x0000002aff2a723e */ /* 0x000fc400000190ff */
[----:B------:R-:W-:Y:S02]  /*2470*/  F2FP.BF16.F32.PACK_AB.RZ R43, RZ, R43 ;  /* 0x0000002bff2b723e */ /* 0x000fe400000190ff */
[----:B------:R-:W-:Y:S02]  /*2480*/  F2FP.BF16.F32.PACK_AB.RZ R51, RZ, R51 ;  /* 0x00000033ff33723e */ /* 0x000fe400000190ff */
[----:B------:R-:W-:Y:S01]  /*2490*/  F2FP.BF16.F32.PACK_AB.RZ R30, RZ, R30 ;  /* 0x0000001eff1e723e */ /* 0x000fe200000190ff */
[C---:B------:R-:W-:Y:S01]  /*24a0*/  HFMA2.BF16_V2 R48, R2.reuse.H0_H0, R39, RZ.H0_H0 ;  /* 0x0000002702307231 */ /* 0x040fe200002408ff */
[----:B------:R-:W-:Y:S01]  /*24b0*/  F2FP.BF16.F32.PACK_AB.RZ R41, RZ, R41 ;  /* 0x00000029ff29723e */ /* 0x000fe200000190ff */
[----:B------:R-:W-:Y:S01]  /*24c0*/  HFMA2.BF16_V2 R39, R2.H0_H0, R29, R50 ;  /* 0x0000001d02277231 */ /* 0x000fe20000200832 */
[----:B------:R-:W-:Y:S01]  /*24d0*/  F2FP.BF16.F32.PACK_AB.RZ R40, RZ, R40 ;  /* 0x00000028ff28723e */ /* 0x000fe200000190ff */
[----:B------:R-:W-:Y:S01]  /*24e0*/  HADD2.F32 R28, -RZ, R28.H0_H0 ;  /* 0x2000001cff1c7230 */ /* 0x000fe20000004100 */
[----:B------:R-:W-:Y:S01]  /*24f0*/  PRMT R43, R43, 0x5410, R42 ;  /* 0x000054102b2b7816 */ /* 0x000fe2000000002a */
[----:B------:R-:W-:Y:S01]  /*2500*/  HADD2.F32 R31, -RZ, R31.H0_H0 ;  /* 0x2000001fff1f7230 */ /* 0x000fe20000004100 */
[----:B------:R-:W-:-:S02]  /*2510*/  PRMT R30, R30, 0x5410, R51 ;  /* 0x000054101e1e7816 */ /* 0x000fc40000000033 */
[----:B---3--:R-:W-:Y:S02]  /*2520*/  LOP3.LUT R29, R25, 0xffff, RZ, 0xc0, !PT ;  /* 0x0000ffff191d7812 */ /* 0x008fe400078ec0ff */
[----:B------:R-:W-:Y:S01]  /*2530*/  PRMT R41, R41, 0x5410, R40 ;  /* 0x0000541029297816 */ /* 0x000fe20000000028 */
[C---:B------:R-:W-:Y:S01]  /*2540*/  HFMA2.BF16_V2 R40, R2.reuse.H0_H0, R43, RZ.H0_H0 ;  /* 0x0000002b02287231 */ /* 0x040fe200002408ff */
[----:B------:R-:W-:Y:S01]  /*2550*/  F2FP.BF16.F32.PACK_AB.RZ R28, RZ, R28 ;  /* 0x0000001cff1c723e */ /* 0x000fe200000190ff */
[----:B------:R-:W-:Y:S01]  /*2560*/  HFMA2.BF16_V2 R48, R2.H0_H0, R30, R48 ;  /* 0x0000001e02307231 */ /* 0x000fe20000200830 */
[----:B------:R-:W-:Y:S02]  /*2570*/  F2FP.BF16.F32.PACK_AB.RZ R31, RZ, R31 ;  /* 0x0000001fff1f723e */ /* 0x000fe400000190ff */
[----:B------:R-:W-:Y:S02]  /*2580*/  SHF.R.U32.HI R29, RZ, 0x8, R29 ;  /* 0x00000008ff1d7819 */ /* 0x000fe4000001161d */
[----:B------:R-:W-:-:S02]  /*2590*/  LOP3.LUT R43, R25, 0xff, RZ, 0xc0, !PT ;  /* 0x000000ff192b7812 */ /* 0x000fc400078ec0ff */
[----:B------:R-:W-:Y:S02]  /*25a0*/  PRMT R30, R24, 0x7632, R30 ;  /* 0x00007632181e7816 */ /* 0x000fe4000000001e */
[----:B------:R-:W-:Y:S02]  /*25b0*/  PRMT R31, R31, 0x5410, R28 ;  /* 0x000054101f1f7816 */ /* 0x000fe4000000001c */
[----:B------:R-:W-:Y:S02]  /*25c0*/  F2FP.F16.E5M2.UNPACK_B R29, R29 ;  /* 0x0000001dff1d723e */ /* 0x000fe400020004ff */
[----:B------:R-:W-:Y:S02]  /*25d0*/  F2FP.F16.E5M2.UNPACK_B R43, R43 ;  /* 0x0000002bff2b723e */ /* 0x000fe400020004ff */
[----:B------:R-:W-:Y:S02]  /*25e0*/  SHF.R.U32.HI R42, RZ, 0x18, R24 ;  /* 0x00000018ff2a7819 */ /* 0x000fe40000011618 */
[----:B------:R-:W-:-:S02]  /*25f0*/  LOP3.LUT R30, R30, 0xff, RZ, 0xc0, !PT ;  /* 0x000000ff1e1e7812 */ /* 0x000fc400078ec0ff */
[----:B------:R-:W-:Y:S01]  /*2600*/  PRMT R49, R25, 0x7632, R49 ;  /* 0x0000763219317816 */ /* 0x000fe20000000031 */
[C---:B------:R-:W-:Y:S01]  /*2610*/  HFMA2.BF16_V2 R41, R2.reuse.H0_H0, R41, RZ.H0_H0 ;  /* 0x0000002902297231 */ /* 0x040fe200002408ff */
[----:B------:R-:W-:Y:S01]  /*2620*/  F2FP.F16.E5M2.UNPACK_B R42, R42 ;  /* 0x0000002aff2a723e */ /* 0x000fe200020004ff */
[C---:B------:R-:W-:Y:S01]  /*2630*/  HFMA2.BF16_V2 R40, R2.reuse.H0_H0, R31, R40 ;  /* 0x0000001f02287231 */ /* 0x040fe20000200828 */
[----:B------:R-:W-:Y:S01]  /*2640*/  F2FP.F16.E5M2.UNPACK_B R30, R30 ;  /* 0x0000001eff1e723e */ /* 0x000fe200020004ff */
[----:B------:R-:W-:Y:S01]  /*2650*/  HADD2.F32 R43, -RZ, R43.H0_H0 ;  /* 0x2000002bff2b7230 */ /* 0x000fe20000004100 */
[C---:B------:R-:W-:Y:S01]  /*2660*/  LOP3.LUT R28, R24.reuse, 0xffff, RZ, 0xc0, !PT ;  /* 0x0000ffff181c7812 */ /* 0x040fe200078ec0ff */
[----:B------:R-:W-:Y:S01]  /*2670*/  HADD2.F32 R29, -RZ, R29.H0_H0 ;  /* 0x2000001dff1d7230 */ /* 0x000fe20000004100 */
[----:B------:R-:W-:Y:S02]  /*2680*/  SHF.R.U32.HI R31, RZ, 0x18, R25 ;  /* 0x00000018ff1f7819 */ /* 0x000fe40000011619 */
[----:B------:R-:W-:Y:S01]  /*2690*/  LOP3.LUT R49, R49, 0xff, RZ, 0xc0, !PT ;  /* 0x000000ff31317812 */ /* 0x000fe200078ec0ff */
[----:B------:R-:W-:Y:S01]  /*26a0*/  HFMA2.BF16_V2 R38, R2.H0_H0, R38, R41 ;  /* 0x0000002602267231 */ /* 0x000fe20000200829 */
[----:B------:R-:W-:Y:S01]  /*26b0*/  LOP3.LUT R50, R24, 0xff, RZ, 0xc0, !PT ;  /* 0x000000ff18327812 */ /* 0x000fe200078ec0ff */
[----:B------:R-:W-:Y:S01]  /*26c0*/  HADD2.F32 R42, -RZ, R42.H0_H0 ;  /* 0x2000002aff2a7230 */ /* 0x000fe20000004100 */
[----:B------:R-:W-:Y:S01]  /*26d0*/  SHF.R.U32.HI R41, RZ, 0x8, R28 ;  /* 0x00000008ff297819 */ /* 0x000fe2000001161c */
[----:B------:R-:W-:Y:S01]  /*26e0*/  HADD2.F32 R30, -RZ, R30.H0_H0 ;  /* 0x2000001eff1e7230 */ /* 0x000fe20000004100 */
[----:B------:R-:W-:-:S02]  /*26f0*/  F2FP.F16.E5M2.UNPACK_B R31, R31 ;  /* 0x0000001fff1f723e */ /* 0x000fc400020004ff */
[----:B------:R-:W-:Y:S02]  /*2700*/  F2FP.F16.E5M2.UNPACK_B R49, R49 ;  /* 0x00000031ff31723e */ /* 0x000fe400020004ff */
[----:B------:R-:W-:Y:S02]  /*2710*/  F2FP.BF16.F32.PACK_AB.RZ R43, RZ, R43 ;  /* 0x0000002bff2b723e */ /* 0x000fe400000190ff */
[----:B------:R-:W-:Y:S02]  /*2720*/  F2FP.BF16.F32.PACK_AB.RZ R29, RZ, R29 ;  /* 0x0000001dff1d723e */ /* 0x000fe400000190ff */
[----:B------:R-:W-:Y:S01]  /*2730*/  F2FP.F16.E5M2.UNPACK_B R50, R50 ;  /* 0x00000032ff32723e */ /* 0x000fe200020004ff */
[----:B------:R-:W-:Y:S01]  /*2740*/  HADD2.F32 R31, -RZ, R31.H0_H0 ;  /* 0x2000001fff1f7230 */ /* 0x000fe20000004100 */
[----:B------:R-:W-:Y:S01]  /*2750*/  F2FP.F16.E5M2.UNPACK_B R41, R41 ;  /* 0x00000029ff29723e */ /* 0x000fe200020004ff */
[----:B------:R-:W-:Y:S01]  /*2760*/  HADD2.F32 R49, -RZ, R49.H0_H0 ;  /* 0x20000031ff317230 */ /* 0x000fe20000004100 */
[----:B------:R-:W-:-:S02]  /*2770*/  PRMT R43, R43, 0x5410, R29 ;  /* 0x000054102b2b7816 */ /* 0x000fc4000000001d */
[----:B------:R-:W-:Y:S02]  /*2780*/  F2FP.BF16.F32.PACK_AB.RZ R42, RZ, R42 ;  /* 0x0000002aff2a723e */ /* 0x000fe400000190ff */
[----:B------:R-:W-:Y:S01]  /*2790*/  F2FP.BF16.F32.PACK_AB.RZ R30, RZ, R30 ;  /* 0x0000001eff1e723e */ /* 0x000fe200000190ff */
[----:B------:R-:W-:Y:S01]  /*27a0*/  HADD2.F32 R51, -RZ, R50.H0_H0 ;  /* 0x20000032ff337230 */ /* 0x000fe20000004100 */
[----:B------:R-:W-:Y:S01]  /*27b0*/  LOP3.LUT R24, R26, 0xffff, RZ, 0xc0, !PT ;  /* 0x0000ffff1a187812 */ /* 0x000fe200078ec0ff */
[----:B------:R-:W-:Y:S01]  /*27c0*/  HADD2.F32 R50, -RZ, R41.H0_H0 ;  /* 0x20000029ff327230 */ /* 0x000fe20000004100 */
[----:B------:R-:W-:Y:S01]  /*27d0*/  PRMT R30, R30, 0x5410, R42 ;  /* 0x000054101e1e7816 */ /* 0x000fe2000000002a */
[----:B------:R-:W-:Y:S01]  /*27e0*/  HFMA2.BF16_V2 R46, R2.H0_H0, R43, R46 ;  /* 0x0000002b022e7231 */ /* 0x000fe2000020082e */
[----:B------:R-:W-:Y:S02]  /*27f0*/  LOP3.LUT R41, R27, 0xffff, RZ, 0xc0, !PT ;  /* 0x0000ffff1b297812 */ /* 0x000fe400078ec0ff */
[----:B------:R-:W-:-:S02]  /*2800*/  F2FP.BF16.F32.PACK_AB.RZ R31, RZ, R31 ;  /* 0x0000001fff1f723e */ /* 0x000fc400000190ff */
[----:B------:R-:W-:Y:S02]  /*2810*/  F2FP.BF16.F32.PACK_AB.RZ R49, RZ, R49 ;  /* 0x00000031ff31723e */ /* 0x000fe400000190ff */
[C---:B------:R-:W-:Y:S02]  /*2820*/  LOP3.LUT R42, R27.reuse, 0xff, RZ, 0xc0, !PT ;  /* 0x000000ff1b2a7812 */ /* 0x040fe400078ec0ff */
[--C-:B------:R-:W-:Y:S02]  /*2830*/  SHF.R.U32.HI R43, RZ, 0x18, R27.reuse ;  /* 0x00000018ff2b7819 */ /* 0x100fe4000001161b */
[----:B------:R-:W-:Y:S02]  /*2840*/  SHF.R.U32.HI R24, RZ, 0x8, R24 ;  /* 0x00000008ff187819 */ /* 0x000fe40000011618 */
[----:B------:R-:W-:Y:S02]  /*2850*/  LOP3.LUT R28, R26, 0xff, RZ, 0xc0, !PT ;  /* 0x000000ff1a1c7812 */ /* 0x000fe400078ec0ff */
[----:B------:R-:W-:-:S02]  /*2860*/  PRMT R27, R27, 0x7632, R27 ;  /* 0x000076321b1b7816 */ /* 0x000fc4000000001b */
[----:B------:R-:W-:Y:S02]  /*2870*/  PRMT R49, R49, 0x5410, R31 ;  /* 0x0000541031317816 */ /* 0x000fe4000000001f */
[----:B------:R-:W-:Y:S02]  /*2880*/  F2FP.F16.E5M2.UNPACK_B R24, R24 ;  /* 0x00000018ff18723e */ /* 0x000fe400020004ff */
[----:B------:R-:W-:Y:S02]  /*2890*/  F2FP.F16.E5M2.UNPACK_B R28, R28 ;  /* 0x0000001cff1c723e */ /* 0x000fe400020004ff */
[----:B------:R-:W-:Y:S02]  /*28a0*/  LOP3.LUT R27, R27, 0xff, RZ, 0xc0, !PT ;  /* 0x000000ff1b1b7812 */ /* 0x000fe400078ec0ff */
[--C-:B------:R-:W-:Y:S01]  /*28b0*/  SHF.R.U32.HI R25, RZ, 0x18, R26.reuse ;  /* 0x00000018ff197819 */ /* 0x100fe2000001161a */
[----:B------:R-:W-:Y:S01]  /*28c0*/  HFMA2.BF16_V2 R47, R2.H0_H0, R49, R47 ;  /* 0x00000031022f7231 */ /* 0x000fe2000020082f */
[----:B------:R-:W-:Y:S01]  /*28d0*/  PRMT R26, R26, 0x7632, R26 ;  /* 0x000076321a1a7816 */ /* 0x000fe2000000001a */
[----:B------:R-:W-:Y:S01]  /*28e0*/  HADD2.F32 R49, -RZ, R28.H0_H0 ;  /* 0x2000001cff317230 */ /* 0x000fe20000004100 */
[----:B------:R-:W-:Y:S01]  /*28f0*/  F2FP.F16.E5M2.UNPACK_B R43, R43 ;  /* 0x0000002bff2b723e */ /* 0x000fe200020004ff */
[----:B------:R-:W-:Y:S01]  /*2900*/  HADD2.F32 R24, -RZ, R24.H0_H0 ;  /* 0x20000018ff187230 */ /* 0x000fe20000004100 */
[----:B------:R-:W-:-:S02]  /*2910*/  F2FP.F16.E5M2.UNPACK_B R27, R27 ;  /* 0x0000001bff1b723e */ /* 0x000fc400020004ff */
[----:B------:R-:W-:Y:S01]  /*2920*/  LOP3.LUT R26, R26, 0xff, RZ, 0xc0, !PT ;  /* 0x000000ff1a1a7812 */ /* 0x000fe200078ec0ff */
[----:B------:R-:W-:Y:S01]  /*2930*/  HADD2.F32 R43, -RZ, R43.H0_H0 ;  /* 0x2000002bff2b7230 */ /* 0x000fe20000004100 */
[----:B------:R-:W-:Y:S01]  /*2940*/  F2FP.BF16.F32.PACK_AB.RZ R49, RZ, R49 ;  /* 0x00000031ff31723e */ /* 0x000fe200000190ff */
[----:B------:R-:W-:Y:S01]  /*2950*/  HADD2.F32 R27, -RZ, R27.H0_H0 ;  /* 0x2000001bff1b7230 */ /* 0x000fe20000004100 */
[----:B------:R-:W-:Y:S02]  /*2960*/  F2FP.BF16.F32.PACK_AB.RZ R24, RZ, R24 ;  /* 0x00000018ff18723e */ /* 0x000fe400000190ff */
[----:B------:R-:W-:Y:S02]  /*2970*/  F2FP.F16.E5M2.UNPACK_B R25, R25 ;  /* 0x00000019ff19723e */ /* 0x000fe400020004ff */
[----:B------:R-:W-:Y:S01]  /*2980*/  F2FP.F16.E5M2.UNPACK_B R26, R26 ;  /* 0x0000001aff1a723e */ /* 0x000fe200020004ff */
[----:B-----5:R-:W-:Y:S01]  /*2990*/  IMAD.WIDE R28, R3, 0x10, R54 ;  /* 0x00000010031c7825 */ /* 0x020fe200078e0236 */
[----:B------:R-:W-:-:S02]  /*29a0*/  PRMT R49, R49, 0x5410, R24 ;  /* 0x0000541031317816 */ /* 0x000fc40000000018 */
[----:B------:R-:W-:Y:S02]  /*29b0*/  F2FP.BF16.F32.PACK_AB.RZ R43, RZ, R43 ;  /* 0x0000002bff2b723e */ /* 0x000fe400000190ff */
[----:B------:R-:W-:Y:S01]  /*29c0*/  F2FP.BF16.F32.PACK_AB.RZ R27, RZ, R27 ;  /* 0x0000001bff1b723e */ /* 0x000fe200000190ff */
[----:B------:R-:W-:Y:S02]  /*29d0*/  HADD2.F32 R25, -RZ, R25.H0_H0 ;  /* 0x20000019ff197230 */ /* 0x000fe40000004100 */
[----:B------:R-:W-:Y:S01]  /*29e0*/  HADD2.F32 R26, -RZ, R26.H0_H0 ;  /* 0x2000001aff1a7230 */ /* 0x000fe20000004100 */
[----:B------:R-:W-:Y:S01]  /*29f0*/  PRMT R27, R27, 0x5410, R43 ;  /* 0x000054101b1b7816 */ /* 0x000fe2000000002b */
[C---:B------:R-:W-:Y:S01]  /*2a00*/  HFMA2.BF16_V2 R39, R2.reuse.H0_H0, R49, R39 ;  /* 0x0000003102277231 */ /* 0x040fe20000200827 */
[----:B------:R-:W-:Y:S01]  /*2a10*/  SHF.R.U32.HI R41, RZ, 0x8, R41 ;  /* 0x00000008ff297819 */ /* 0x000fe20000011629 */
[C---:B------:R-:W-:Y:S01]  /*2a20*/  HFMA2.BF16_V2 R45, R2.reuse.H0_H0, R30, R45 ;  /* 0x0000001e022d7231 */ /* 0x040fe2000020082d */
[----:B------:R-:W-:Y:S01]  /*2a30*/  F2FP.BF16.F32.PACK_AB.RZ R25, RZ, R25 ;  /* 0x00000019ff19723e */ /* 0x000fe200000190ff */
[----:B------:R-:W3:Y:S01]  /*2a40*/  LD.E.128 R28, desc[UR36][R28.64] ;  /* 0x000000241c1c7980 */ /* 0x000ee2000c101d00 */
[----:B------:R-:W-:Y:S01]  /*2a50*/  F2FP.BF16.F32.PACK_AB.RZ R26, RZ, R26 ;  /* 0x0000001aff1a723e */ /* 0x000fe200000190ff */
[----:B------:R-:W-:Y:S01]  /*2a60*/  HFMA2.BF16_V2 R40, R2.H0_H0, R27, R40 ;  /* 0x0000001b02287231 */ /* 0x000fe20000200828 */
[----:B------:R-:W-:-:S02]  /*2a70*/  F2FP.F16.E5M2.UNPACK_B R41, R41 ;  /* 0x00000029ff29723e */ /* 0x000fc400020004ff */
[----:B------:R-:W-:Y:S02]  /*2a80*/  F2FP.F16.E5M2.UNPACK_B R42, R42 ;  /* 0x0000002aff2a723e */ /* 0x000fe400020004ff */
[----:B------:R-:W-:Y:S01]  /*2a90*/  PRMT R26, R26, 0x5410, R25 ;  /* 0x000054101a1a7816 */ /* 0x000fe20000000019 */
[----:B------:R-:W-:Y:S02]  /*2aa0*/  HADD2.F32 R41, -RZ, R41.H0_H0 ;  /* 0x20000029ff297230 */ /* 0x000fe40000004100 */
[----:B------:R-:W-:-:S03]  /*2ab0*/  HADD2.F32 R42, -RZ, R42.H0_H0 ;  /* 0x2000002aff2a7230 */ /* 0x000fc60000004100 */
[----:B------:R-:W-:Y:S02]  /*2ac0*/  F2FP.BF16.F32.PACK_AB.RZ R41, RZ, R41 ;  /* 0x00000029ff29723e */ /* 0x000fe400000190ff */
[----:B------:R-:W-:-:S04]  /*2ad0*/  F2FP.BF16.F32.PACK_AB.RZ R42, RZ, R42 ;  /* 0x0000002aff2a723e */ /* 0x000fc800000190ff */
[----:B------:R-:W-:Y:S02]  /*2ae0*/  PRMT R42, R42, 0x5410, R41 ;  /* 0x000054102a2a7816 */ /* 0x000fe40000000029 */
[----:B--2---:R-:W-:Y:S02]  /*2af0*/  PRMT R49, R21, 0x7632, R49 ;  /* 0x0000763215317816 */ /* 0x004fe40000000031 */
[----:B------:R-:W-:Y:S02]  /*2b00*/  SHF.R.U32.HI R27, RZ, 0x18, R21 ;  /* 0x00000018ff1b7819 */ /* 0x000fe40000011615 */
[----:B------:R-:W-:Y:S02]  /*2b10*/  LOP3.LUT R49, R49, 0xff, RZ, 0xc0, !PT ;  /* 0x000000ff31317812 */ /* 0x000fe400078ec0ff */
[----:B------:R-:W-:Y:S02]  /*2b20*/  LOP3.LUT R25, R21, 0xffff, RZ, 0xc0, !PT ;  /* 0x0000ffff15197812 */ /* 0x000fe400078ec0ff */
[----:B------:R-:W-:-:S02]  /*2b30*/  F2FP.F16.E5M2.UNPACK_B R27, R27 ;  /* 0x0000001bff1b723e */ /* 0x000fc400020004ff */
[----:B------:R-:W-:Y:S02]  /*2b40*/  F2FP.F16.E5M2.UNPACK_B R49, R49 ;  /* 0x00000031ff31723e */ /* 0x000fe400020004ff */
[----:B------:R-:W-:Y:S02]  /*2b50*/  SHF.R.U32.HI R25, RZ, 0x8, R25 ;  /* 0x00000008ff197819 */ /* 0x000fe40000011619 */
[----:B------:R-:W-:Y:S01]  /*2b60*/  LOP3.LUT R43, R21, 0xff, RZ, 0xc0, !PT ;  /* 0x000000ff152b7812 */ /* 0x000fe200078ec0ff */
[----:B------:R-:W-:Y:S01]  /*2b70*/  HADD2.F32 R27, -RZ, R27.H0_H0 ;  /* 0x2000001bff1b7230 */ /* 0x000fe20000004100 */
[----:B------:R-:W-:Y:S01]  /*2b80*/  LOP3.LUT R24, R20, 0xffff, RZ, 0xc0, !PT ;  /* 0x0000ffff14187812 */ /* 0x000fe200078ec0ff */
[----:B------:R-:W-:Y:S01]  /*2b90*/  HADD2.F32 R49, -RZ, R49.H0_H0 ;  /* 0x20000031ff317230 */ /* 0x000fe20000004100 */
[----:B------:R-:W-:Y:S02]  /*2ba0*/  F2FP.F16.E5M2.UNPACK_B R25, R25 ;  /* 0x00000019ff19723e */ /* 0x000fe400020004ff */
[----:B------:R-:W-:-:S02]  /*2bb0*/  F2FP.F16.E5M2.UNPACK_B R43, R43 ;  /* 0x0000002bff2b723e */ /* 0x000fc400020004ff */
[----:B------:R-:W-:Y:S01]  /*2bc0*/  SHF.R.U32.HI R41, RZ, 0x8, R24 ;  /* 0x00000008ff297819 */ /* 0x000fe20000011618 */
[----:B------:R-:W-:Y:S01]  /*2bd0*/  HADD2.F32 R25, -RZ, R25.H0_H0 ;  /* 0x20000019ff197230 */ /* 0x000fe20000004100 */
[----:B------:R-:W-:Y:S01]  /*2be0*/  F2FP.BF16.F32.PACK_AB.RZ R27, RZ, R27 ;  /* 0x0000001bff1b723e */ /* 0x000fe200000190ff */
[----:B------:R-:W-:Y:S01]  /*2bf0*/  HADD2.F32 R43, -RZ, R43.H0_H0 ;  /* 0x2000002bff2b7230 */ /* 0x000fe20000004100 */
[----:B------:R-:W-:Y:S02]  /*2c00*/  F2FP.BF16.F32.PACK_AB.RZ R49, RZ, R49 ;  /* 0x00000031ff31723e */ /* 0x000fe400000190ff */
[----:B------:R-:W-:Y:S02]  /*2c10*/  LOP3.LUT R24, R22, 0xff, RZ, 0xc0, !PT ;  /* 0x000000ff16187812 */ /* 0x000fe400078ec0ff */
[----:B------:R-:W-:Y:S02]  /*2c20*/  PRMT R49, R49, 0x5410, R27 ;  /* 0x0000541031317816 */ /* 0x000fe4000000001b */
[----:B------:R-:W-:-:S02]  /*2c30*/  F2FP.F16.E5M2.UNPACK_B R24, R24 ;  /* 0x00000018ff18723e */ /* 0x000fc400020004ff */
[----:B------:R-:W-:Y:S02]  /*2c40*/  F2FP.BF16.F32.PACK_AB.RZ R43, RZ, R43 ;  /* 0x0000002bff2b723e */ /* 0x000fe400000190ff */
[----:B------:R-:W-:Y:S01]  /*2c50*/  F2FP.BF16.F32.PACK_AB.RZ R25, RZ, R25 ;  /* 0x00000019ff19723e */ /* 0x000fe200000190ff */
[C---:B------:R-:W-:Y:S02]  /*2c60*/  HFMA2.BF16_V2 R47, R2.reuse.H0_H0, R49, R47 ;  /* 0x00000031022f7231 */ /* 0x040fe4000020082f */
[----:B------:R-:W-:Y:S01]  /*2c70*/  HADD2.F32 R49, -RZ, R24.H0_H0 ;  /* 0x20000018ff317230 */ /* 0x000fe20000004100 */
[----:B------:R-:W-:Y:S01]  /*2c80*/  PRMT R43, R43, 0x5410, R25 ;  /* 0x000054102b2b7816 */ /* 0x000fe20000000019 */
[----:B----4-:R-:W-:Y:S02]  /*2c90*/  IMAD.WIDE R24, R3, 0x10, R52 ;  /* 0x0000001003187825 */ /* 0x010fe400078e0234 */
[----:B------:R-:W2:Y:S02]  /*2ca0*/  LDL.64 R52, [R1+0xa8] ;  /* 0x0000a80001347983 */ /* 0x000ea40000100a00 */
[C---:B------:R-:W-:Y:S01]  /*2cb0*/  HFMA2.BF16_V2 R48, R2.reuse.H0_H0, R26, R48 ;  /* 0x0000001a02307231 */ /* 0x040fe20000200830 */
[----:B------:R-:W-:Y:S01]  /*2cc0*/  PRMT R26, R20, 0x7632, R26 ;  /* 0x00007632141a7816 */ /* 0x000fe2000000001a */
[----:B------:R-:W-:Y:S01]  /*2cd0*/  HFMA2.BF16_V2 R38, R2.H0_H0, R42, R38 ;  /* 0x0000002a02267231 */ /* 0x000fe20000200826 */
[----:B------:R-:W-:-:S02]  /*2ce0*/  SHF.R.U32.HI R42, RZ, 0x18, R20 ;  /* 0x00000018ff2a7819 */ /* 0x000fc40000011614 */
[----:B------:R-:W-:Y:S02]  /*2cf0*/  LOP3.LUT R26, R26, 0xff, RZ, 0xc0, !PT ;  /* 0x000000ff1a1a7812 */ /* 0x000fe400078ec0ff */
[----:B------:R-:W-:Y:S02]  /*2d00*/  F2FP.BF16.F32.PACK_AB.RZ R51, RZ, R51 ;  /* 0x00000033ff33723e */ /* 0x000fe400000190ff */
[----:B------:R-:W-:Y:S02]  /*2d10*/  F2FP.BF16.F32.PACK_AB.RZ R50, RZ, R50 ;  /* 0x00000032ff32723e */ /* 0x000fe400000190ff */
[----:B------:R-:W-:Y:S02]  /*2d20*/  F2FP.F16.E5M2.UNPACK_B R42, R42 ;  /* 0x0000002aff2a723e */ /* 0x000fe400020004ff */
[----:B------:R-:W-:Y:S02]  /*2d30*/  F2FP.F16.E5M2.UNPACK_B R26, R26 ;  /* 0x0000001aff1a723e */ /* 0x000fe400020004ff */
[----:B------:R-:W-:Y:S01]  /*2d40*/  PRMT R51, R51, 0x5410, R50 ;  /* 0x0000541033337816 */ /* 0x000fe20000000032 */
[----:B------:R-:W-:Y:S01]  /*2d50*/  HADD2.F32 R42, -RZ, R42.H0_H0 ;  /* 0x2000002aff2a7230 */ /* 0x000fe20000004100 */
[----:B------:R-:W-:Y:S01]  /*2d60*/  LOP3.LUT R50, R20, 0xff, RZ, 0xc0, !PT ;  /* 0x000000ff14327812 */ /* 0x000fe200078ec0ff */
[----:B------:R-:W-:Y:S01]  /*2d70*/  HADD2.F32 R26, -RZ, R26.H0_H0 ;  /* 0x2000001aff1a7230 */ /* 0x000fe20000004100 */
[----:B------:R-:W-:-:S02]  /*2d80*/  F2FP.F16.E5M2.UNPACK_B R41, R41 ;  /* 0x00000029ff29723e */ /* 0x000fc400020004ff */
[----:B------:R-:W-:Y:S02]  /*2d90*/  F2FP.F16.E5M2.UNPACK_B R50, R50 ;  /* 0x00000032ff32723e */ /* 0x000fe400020004ff */
[----:B------:R-:W-:Y:S02]  /*2da0*/  F2FP.BF16.F32.PACK_AB.RZ R42, RZ, R42 ;  /* 0x0000002aff2a723e */ /* 0x000fe400000190ff */
[----:B------:R-:W-:Y:S01]  /*2db0*/  F2FP.BF16.F32.PACK_AB.RZ R26, RZ, R26 ;  /* 0x0000001aff1a723e */ /* 0x000fe200000190ff */
[C---:B------:R-:W-:Y:S01]  /*2dc0*/  HFMA2.BF16_V2 R44, R2.reuse.H0_H0, R51, R44 ;  /* 0x00000033022c7231 */ /* 0x040fe2000020082c */
[----:B------:R-:W-:Y:S01]  /*2dd0*/  LOP3.LUT R20, R22, 0xffff, RZ, 0xc0, !PT ;  /* 0x0000ffff16147812 */ /* 0x000fe200078ec0ff */
[----:B------:R-:W-:Y:S01]  /*2de0*/  HADD2.F32 R51, -RZ, R50.H0_H0 ;  /* 0x20000032ff337230 */ /* 0x000fe20000004100 */
[----:B------:R-:W-:Y:S01]  /*2df0*/  PRMT R26, R26, 0x5410, R42 ;  /* 0x000054101a1a7816 */ /* 0x000fe2000000002a */
[----:B------:R-:W-:Y:S02]  /*2e00*/  HADD2.F32 R50, -RZ, R41.H0_H0 ;  /* 0x20000029ff327230 */ /* 0x000fe40000004100 */
[----:B------:R-:W-:Y:S01]  /*2e10*/  HFMA2.BF16_V2 R46, R2.H0_H0, R43, R46 ;  /* 0x0000002b022e7231 */ /* 0x000fe2000020082e */
[----:B------:R-:W-:-:S02]  /*2e20*/  LOP3.LUT R41, R23, 0xffff, RZ, 0xc0, !PT ;  /* 0x0000ffff17297812 */ /* 0x000fc400078ec0ff */
[C---:B------:R-:W-:Y:S02]  /*2e30*/  LOP3.LUT R42, R23.reuse, 0xff, RZ, 0xc0, !PT ;  /* 0x000000ff172a7812 */ /* 0x040fe400078ec0ff */
[--C-:B------:R-:W-:Y:S02]  /*2e40*/  SHF.R.U32.HI R43, RZ, 0x18, R23.reuse ;  /* 0x00000018ff2b7819 */ /* 0x100fe40000011617 */
[----:B------:R-:W-:Y:S02]  /*2e50*/  SHF.R.U32.HI R20, RZ, 0x8, R20 ;  /* 0x00000008ff147819 */ /* 0x000fe40000011614 */
[----:B------:R-:W-:Y:S02]  /*2e60*/  PRMT R23, R23, 0x7632, R23 ;  /* 0x0000763217177816 */ /* 0x000fe40000000017 */
[----:B------:R-:W-:Y:S02]  /*2e70*/  F2FP.F16.E5M2.UNPACK_B R20, R20 ;  /* 0x00000014ff14723e */ /* 0x000fe400020004ff */
[----:B------:R-:W-:-:S02]  /*2e80*/  LOP3.LUT R23, R23, 0xff, RZ, 0xc0, !PT ;  /* 0x000000ff17177812 */ /* 0x000fc400078ec0ff */
[--C-:B------:R-:W-:Y:S02]  /*2e90*/  SHF.R.U32.HI R21, RZ, 0x18, R22.reuse ;  /* 0x00000018ff157819 */ /* 0x100fe40000011616 */
[----:B------:R-:W-:Y:S01]  /*2ea0*/  PRMT R22, R22, 0x7632, R22 ;  /* 0x0000763216167816 */ /* 0x000fe20000000016 */
[----:B------:R-:W-:Y:S01]  /*2eb0*/  HADD2.F32 R20, -RZ, R20.H0_H0 ;  /* 0x20000014ff147230 */ /* 0x000fe20000004100 */
[----:B------:R-:W-:Y:S02]  /*2ec0*/  F2FP.F16.E5M2.UNPACK_B R43, R43 ;  /* 0x0000002bff2b723e */ /* 0x000fe400020004ff */
[----:B------:R-:W-:Y:S02]  /*2ed0*/  F2FP.F16.E5M2.UNPACK_B R23, R23 ;  /* 0x00000017ff17723e */ /* 0x000fe400020004ff */
[----:B------:R-:W-:Y:S01]  /*2ee0*/  LOP3.LUT R22, R22, 0xff, RZ, 0xc0, !PT ;  /* 0x000000ff16167812 */ /* 0x000fe200078ec0ff */
[----:B------:R-:W-:Y:S01]  /*2ef0*/  HADD2.F32 R43, -RZ, R43.H0_H0 ;  /* 0x2000002bff2b7230 */ /* 0x000fe20000004100 */
[----:B------:R-:W-:Y:S01]  /*2f00*/  F2FP.BF16.F32.PACK_AB.RZ R49, RZ, R49 ;  /* 0x00000031ff31723e */ /* 0x000fe200000190ff */
[----:B------:R-:W-:Y:S01]  /*2f10*/  HADD2.F32 R23, -RZ, R23.H0_H0 ;  /* 0x20000017ff177230 */ /* 0x000fe20000004100 */
[----:B------:R-:W-:-:S02]  /*2f20*/  F2FP.BF16.F32.PACK_AB.RZ R20, RZ, R20 ;  /* 0x00000014ff14723e */ /* 0x000fc400000190ff */
[----:B------:R-:W-:Y:S02]  /*2f30*/  F2FP.F16.E5M2.UNPACK_B R21, R21 ;  /* 0x00000015ff15723e */ /* 0x000fe400020004ff */
[----:B------:R-:W-:Y:S02]  /*2f40*/  F2FP.F16.E5M2.UNPACK_B R22, R22 ;  /* 0x00000016ff16723e */ /* 0x000fe400020004ff */
[----:B------:R-:W-:Y:S02]  /*2f50*/  PRMT R49, R49, 0x5410, R20 ;  /* 0x0000541031317816 */ /* 0x000fe40000000014 */
        /* <DEDUP_REMOVED lines=9> */
[----:B------:R-:W4:Y:S01]  /*2ff0*/  LD.E.128 R24, desc[UR36][R24.64] ;  /* 0x0000002418187980 */ /* 0x000f22000c101d00 */
        /* <DEDUP_REMOVED lines=10> */
[----:B---3--:R-:W-:Y:S02]  /*30a0*/  PRMT R49, R29, 0x7632, R49 ;  /* 0x000076321d317816 */ /* 0x008fe40000000031 */
        /* <DEDUP_REMOVED lines=25> */
[----:B--2---:R-:W-:Y:S02]  /*3240*/  IMAD.WIDE R20, R3, 0x10, R52 ;  /* 0x0000001003147825 */ /* 0x004fe400078e0234 */
        /* <DEDUP_REMOVED lines=51> */
[----:B------:R-:W-:Y:S01]  /*3580*/  HFMA2.BF16_V2 R45, R2.H0_H0, R22, R45 ;  /* 0x00000016022d7231 */ /* 0x000fe2000020082d */
[----:B----4-:R-:W-:Y:S01]  /*3590*/  PRMT R49, R25, 0x7632, R49 ;  /* 0x0000763219317816 */ /* 0x010fe20000000031 */
[----:B------:R-:W3:Y:S01]  /*35a0*/  LD.E.128 R20, desc[UR36][R20.64] ;  /* 0x0000002414147980 */ /* 0x000ee2000c101d00 */
[----:B------:R-:W-:-:S02]  /*35b0*/  F2FP.BF16.F32.PACK_AB.RZ R29, RZ, R29 ;  /* 0x0000001dff1d723e */ /* 0x000fc400000190ff */
[----:B------:R-:W-:Y:S01]  /*35c0*/  F2FP.BF16.F32.PACK_AB.RZ R30, RZ, R30 ;  /* 0x0000001eff1e723e */ /* 0x000fe200000190ff */
[----:B------:R-:W-:Y:S01]  /*35d0*/  HFMA2.BF16_V2 R40, R2.H0_H0, R31, R40 ;  /* 0x0000001f02287231 */ /* 0x000fe20000200828 */
[----:B------:R-:W-:Y:S02]  /*35e0*/  F2FP.F16.E5M2.UNPACK_B R41, R41 ;  /* 0x00000029ff29723e */ /* 0x000fe400020004ff */
[----:B------:R-:W-:Y:S02]  /*35f0*/  F2FP.F16.E5M2.UNPACK_B R42, R42 ;  /* 0x0000002aff2a723e */ /* 0x000fe400020004ff */
[----:B------:R-:W-:Y:S02]  /*3600*/  SHF.R.U32.HI R31, RZ, 0x18, R25 ;  /* 0x00000018ff1f7819 */ /* 0x000fe40000011619 */
[----:B------:R-:W-:Y:S02]  /*3610*/  LOP3.LUT R49, R49, 0xff, RZ, 0xc0, !PT ;  /* 0x000000ff31317812 */ /* 0x000fe400078ec0ff */
[----:B------:R-:W-:-:S02]  /*3620*/  PRMT R30, R30, 0x5410, R29 ;  /* 0x000054101e1e7816 */ /* 0x000fc4000000001d */
        /* <DEDUP_REMOVED lines=8> */
[----:B------:R-:W-:Y:S01]  /*36b0*/  F2FP.BF16.F32.PACK_AB.RZ R42, RZ, R42 ;  /* 0x0000002aff2a723e */ /* 0x000fe200000190ff */
[----:B------:R-:W-:Y:S01]  /*36c0*/  HADD2.F32 R49, -RZ, R49.H0_H0 ;  /* 0x20000031ff317230 */ /* 0x000fe20000004100 */
[----:B------:R-:W-:-:S02]  /*36d0*/  F2FP.BF16.F32.PACK_AB.RZ R41, RZ, R41 ;  /* 0x00000029ff29723e */ /* 0x000fc400000190ff */
[----:B------:R-:W-:Y:S02]  /*36e0*/  LOP3.LUT R28, R24, 0xffff, RZ, 0xc0, !PT ;  /* 0x0000ffff181c7812 */ /* 0x000fe400078ec0ff */
[----:B------:R-:W-:Y:S02]  /*36f0*/  F2FP.F16.E5M2.UNPACK_B R29, R29 ;  /* 0x0000001dff1d723e */ /* 0x000fe400020004ff */
[----:B------:R-:W-:Y:S02]  /*3700*/  F2FP.F16.E5M2.UNPACK_B R43, R43 ;  /* 0x0000002bff2b723e */ /* 0x000fe400020004ff */
[----:B------:R-:W-:Y:S01]  /*3710*/  PRMT R42, R42, 0x5410, R41 ;  /* 0x000054102a2a7816 */ /* 0x000fe20000000029 */
[----:B------:R-:W-:Y:S01]  /*3720*/  HADD2.F32 R29, -RZ, R29.H0_H0 ;  /* 0x2000001dff1d7230 */ /* 0x000fe20000004100 */
[----:B------:R-:W-:Y:S01]  /*3730*/  SHF.R.U32.HI R41, RZ, 0x8, R28 ;  /* 0x00000008ff297819 */ /* 0x000fe2000001161c */
[----:B------:R-:W-:Y:S01]  /*3740*/  HADD2.F32 R43, -RZ, R43.H0_H0 ;  /* 0x2000002bff2b7230 */ /* 0x000fe20000004100 */
[----:B------:R-:W-:-:S02]  /*3750*/  F2FP.BF16.F32.PACK_AB.RZ R31, RZ, R31 ;  /* 0x0000001fff1f723e */ /* 0x000fc400000190ff */
[----:B------:R-:W-:Y:S02]  /*3760*/  F2FP.BF16.F32.PACK_AB.RZ R49, RZ, R49 ;  /* 0x00000031ff31723e */ /* 0x000fe400000190ff */
[----:B------:R-:W-:Y:S02]  /*3770*/  LOP3.LUT R28, R26, 0xff, RZ, 0xc0, !PT ;  /* 0x000000ff1a1c7812 */ /* 0x000fe400078ec0ff */
[----:B------:R-:W-:Y:S02]  /*3780*/  PRMT R49, R49, 0x5410, R31 ;  /* 0x0000541031317816 */ /* 0x000fe4000000001f */
[----:B------:R-:W-:Y:S02]  /*3790*/  F2FP.F16.E5M2.UNPACK_B R28, R28 ;  /* 0x0000001cff1c723e */ /* 0x000fe400020004ff */
[----:B------:R-:W-:Y:S02]  /*37a0*/  F2FP.BF16.F32.PACK_AB.RZ R43, RZ, R43 ;  /* 0x0000002bff2b723e */ /* 0x000fe400000190ff */
[----:B------:R-:W-:Y:S01]  /*37b0*/  F2FP.BF16.F32.PACK_AB.RZ R29, RZ, R29 ;  /* 0x0000001dff1d723e */ /* 0x000fe200000190ff */
[----:B------:R-:W-:-:S02]  /*37c0*/  HFMA2.BF16_V2 R47, R2.H0_H0, R49, R47 ;  /* 0x00000031022f7231 */ /* 0x000fc4000020082f */
[----:B------:R-:W-:Y:S01]  /*37d0*/  HADD2.F32 R49, -RZ, R28.H0_H0 ;  /* 0x2000001cff317230 */ /* 0x000fe20000004100 */
[----:B------:R-:W-:Y:S01]  /*37e0*/  PRMT R43, R43, 0x5410, R29 ;  /* 0x000054102b2b7816 */ /* 0x000fe2000000001d */
[----:B--2---:R-:W-:Y:S02]  /*37f0*/  IMAD.WIDE R28, R3, 0x10, R52 ;  /* 0x00000010031c7825 */ /* 0x004fe400078e0234 */
[----:B------:R-:W2:Y:S02]  /*3800*/  LDL.64 R52, [R1+0x98] ;  /* 0x0000980001347983 */ /* 0x000ea40000100a00 */
[C---:B------:R-:W-:Y:S01]  /*3810*/  HFMA2.BF16_V2 R48, R2.reuse.H0_H0, R30, R48 ;  /* 0x0000001e02307231 */ /* 0x040fe20000200830 */
[----:B------:R-:W-:Y:S01]  /*3820*/  PRMT R30, R24, 0x7632, R30 ;  /* 0x00007632181e7816 */ /* 0x000fe2000000001e */
[----:B------:R-:W-:Y:S01]  /*3830*/  HFMA2.BF16_V2 R38, R2.H0_H0, R42, R38 ;  /* 0x0000002a02267231 */ /* 0x000fe20000200826 */
[----:B------:R-:W-:Y:S02]  /*3840*/  SHF.R.U32.HI R42, RZ, 0x18, R24 ;  /* 0x00000018ff2a7819 */ /* 0x000fe40000011618 */
[----:B------:R-:W-:-:S02]  /*3850*/  LOP3.LUT R30, R30, 0xff, RZ, 0xc0, !PT ;  /* 0x000000ff1e1e7812 */ /* 0x000fc400078ec0ff */
        /* <DEDUP_REMOVED lines=46> */
[----:B---3--:R-:W-:Y:S01]  /*3b40*/  PRMT R49, R21, 0x7632, R49 ;  /* 0x0000763215317816 */ /* 0x008fe20000000031 */
        /* <DEDUP_REMOVED lines=1038> */
[C---:B------:R-:W-:Y:S01]  /*7c30*/  HFMA2.BF16_V2 R48, R2.reuse.H0_H0, R30, R48 ;  /* 0x0000001e02307231 */ /* 0x040fe20000200830 */
[----:B------:R-:W-:Y:S01]  /*7c40*/  PRMT R30, R24, 0x7632, R30 ;  /* 0x00007632181e7816 */ /* 0x000fe2000000001e */
[----:B------:R-:W-:Y:S01]  /*7c50*/  HFMA2.BF16_V2 R38, R2.H0_H0, R42, R38 ;  /* 0x0000002a02267231 */ /* 0x000fe20000200826 */
[----:B------:R-:W-:Y:S02]  /*7c60*/  SHF.R.U32.HI R42, RZ, 0x18, R24 ;  /* 0x00000018ff2a7819 */ /* 0x000fe40000011618 */
[----:B------:R-:W-:Y:S02]  /*7c70*/  LOP3.LUT R30, R30, 0xff, RZ, 0xc0, !PT ;  /* 0x000000ff1e1e7812 */ /* 0x000fe400078ec0ff */
[----:B------:R-:W-:Y:S02]  /*7c80*/  F2FP.F16.E5M2.UNPACK_B R42, R42 ;  /* 0x0000002aff2a723e */ /* 0x000fe400020004ff */
[----:B------:R-:W-:-:S03]  /*7c90*/  F2FP.F16.E5M2.UNPACK_B R30, R30 ;  /* 0x0000001eff1e723e */ /* 0x000fc600020004ff */
[----:B------:R-:W-:Y:S02]  /*7ca0*/  HADD2.F32 R42, -RZ, R42.H0_H0 ;  /* 0x2000002aff2a7230 */ /* 0x000fe40000004100 */
[----:B------:R-:W-:-:S03]  /*7cb0*/  HADD2.F32 R30, -RZ, R30.H0_H0 ;  /* 0x2000001eff1e7230 */ /* 0x000fc60000004100 */
[----:B------:R-:W-:Y:S02]  /*7cc0*/  F2FP.BF16.F32.PACK_AB.RZ R42, RZ, R42 ;  /* 0x0000002aff2a723e */ /* 0x000fe400000190ff */
[----:B------:R-:W-:-:S04]  /*7cd0*/  F2FP.BF16.F32.PACK_AB.RZ R30, RZ, R30 ;  /* 0x0000001eff1e723e */ /* 0x000fc800000190ff */
[----:B------:R-:W-:-:S05]  /*7ce0*/  PRMT R30, R30, 0x5410, R42 ;  /* 0x000054101e1e7816 */ /* 0x000fca000000002a */
[----:B------:R-:W-:Y:S02]  /*7cf0*/  HFMA2.BF16_V2 R45, R2.H0_H0, R30, R45 ;  /* 0x0000001e022d7231 */ /* 0x000fe4000020082d */
[----:B--2---:R-:W-:Y:S02]  /*7d00*/  IMAD.WIDE R28, R3, 0x10, R52 ;  /* 0x00000010031c7825 */ /* 0x004fe400078e0234 */
[----:B------:R-:W2:Y:S04]  /*7d10*/  LDL.64 R52, [R1+0x28] ;  /* 0x0000280001347983 */ /* 0x000ea80000100a00 */
[----:B------:R-:W4:Y:S01]  /*7d20*/  LD.E.128 R28, desc[UR36][R28.64] ;  /* 0x000000241c1c7980 */ /* 0x000f22000c101d00 */
[----:B------:R-:W-:Y:S02]  /*7d30*/  F2FP.BF16.F32.PACK_AB.RZ R51, RZ, R51 ;  /* 0x00000033ff33723e */ /* 0x000fe400000190ff */
[----:B------:R-:W-:-:S04]  /*7d40*/  F2FP.BF16.F32.PACK_AB.RZ R50, RZ, R50 ;  /* 0x00000032ff32723e */ /* 0x000fc800000190ff */
[----:B------:R-:W-:Y:S02]  /*7d50*/  PRMT R51, R51, 0x5410, R50 ;  /* 0x0000541033337816 */ /* 0x000fe40000000032 */
[----:B------:R-:W-:Y:S02]  /*7d60*/  LOP3.LUT R50, R24, 0xff, RZ, 0xc0, !PT ;  /* 0x000000ff18327812 */ /* 0x000fe400078ec0ff */
[----:B------:R-:W-:Y:S02]  /*7d70*/  F2FP.F16.E5M2.UNPACK_B R41, R41 ;  /* 0x00000029ff29723e */ /* 0x000fe400020004ff */
[----:B------:R-:W-:Y:S01]  /*7d80*/  F2FP.F16.E5M2.UNPACK_B R50, R50 ;  /* 0x00000032ff32723e */ /* 0x000fe200020004ff */
[C---:B------:R-:W-:Y:S01]  /*7d90*/  HFMA2.BF16_V2 R44, R2.reuse.H0_H0, R51, R44 ;  /* 0x00000033022c7231 */ /* 0x040fe2000020082c */
[----:B------:R-:W-:Y:S01]  /*7da0*/  LOP3.LUT R24, R26, 0xffff, RZ, 0xc0, !PT ;  /* 0x0000ffff1a187812 */ /* 0x000fe200078ec0ff */
[----:B------:R-:W-:Y:S02]  /*7db0*/  HFMA2.BF16_V2 R46, R2.H0_H0, R43, R46 ;  /* 0x0000002b022e7231 */ /* 0x000fe4000020082e */
[----:B------:R-:W-:Y:S01]  /*7dc0*/  HADD2.F32 R51, -RZ, R50.H0_H0 ;  /* 0x20000032ff337230 */ /* 0x000fe20000004100 */
[C---:B------:R-:W-:Y:S01]  /*7dd0*/  LOP3.LUT R42, R27.reuse, 0xff, RZ, 0xc0, !PT ;  /* 0x000000ff1b2a7812 */ /* 0x040fe200078ec0ff */
[----:B------:R-:W-:Y:S01]  /*7de0*/  HADD2.F32 R50, -RZ, R41.H0_H0 ;  /* 0x20000029ff327230 */ /* 0x000fe20000004100 */
[----:B------:R-:W-:-:S02]  /*7df0*/  LOP3.LUT R41, R27, 0xffff, RZ, 0xc0, !PT ;  /* 0x0000ffff1b297812 */ /* 0x000fc400078ec0ff */
[--C-:B------:R-:W-:Y:S02]  /*7e00*/  SHF.R.U32.HI R43, RZ, 0x18, R27.reuse ;  /* 0x00000018ff2b7819 */ /* 0x100fe4000001161b */
[----:B------:R-:W-:Y:S02]  /*7e10*/  SHF.R.U32.HI R24, RZ, 0x8, R24 ;  /* 0x00000008ff187819 */ /* 0x000fe40000011618 */
[----:B------:R-:W-:Y:S02]  /*7e20*/  PRMT R27, R27, 0x7632, R27 ;  /* 0x000076321b1b7816 */ /* 0x000fe4000000001b */
[--C-:B------:R-:W-:Y:S02]  /*7e30*/  SHF.R.U32.HI R25, RZ, 0x18, R26.reuse ;  /* 0x00000018ff197819 */ /* 0x100fe4000001161a */
[----:B------:R-:W-:Y:S02]  /*7e40*/  PRMT R26, R26, 0x7632, R26 ;  /* 0x000076321a1a7816 */ /* 0x000fe4000000001a */
[----:B------:R-:W-:-:S02]  /*7e50*/  F2FP.F16.E5M2.UNPACK_B R24, R24 ;  /* 0x00000018ff18723e */ /* 0x000fc400020004ff */
[----:B------:R-:W-:Y:S02]  /*7e60*/  LOP3.LUT R27, R27, 0xff, RZ, 0xc0, !PT ;  /* 0x000000ff1b1b7812 */ /* 0x000fe400078ec0ff */
[----:B------:R-:W-:Y:S01]  /*7e70*/  LOP3.LUT R26, R26, 0xff, RZ, 0xc0, !PT ;  /* 0x000000ff1a1a7812 */ /* 0x000fe200078ec0ff */
[----:B------:R-:W-:Y:S01]  /*7e80*/  HADD2.F32 R24, -RZ, R24.H0_H0 ;  /* 0x20000018ff187230 */ /* 0x000fe20000004100 */
[----:B------:R-:W-:Y:S02]  /*7e90*/  F2FP.F16.E5M2.UNPACK_B R43, R43 ;  /* 0x0000002bff2b723e */ /* 0x000fe400020004ff */
[----:B------:R-:W-:Y:S02]  /*7ea0*/  F2FP.F16.E5M2.UNPACK_B R27, R27 ;  /* 0x0000001bff1b723e */ /* 0x000fe400020004ff */
[----:B------:R-:W-:Y:S02]  /*7eb0*/  F2FP.F16.E5M2.UNPACK_B R25, R25 ;  /* 0x00000019ff19723e */ /* 0x000fe400020004ff */
[----:B------:R-:W-:-:S02]  /*7ec0*/  SHF.R.U32.HI R41, RZ, 0x8, R41 ;  /* 0x00000008ff297819 */ /* 0x000fc40000011629 */
[----:B------:R-:W-:Y:S01]  /*7ed0*/  F2FP.F16.E5M2.UNPACK_B R26, R26 ;  /* 0x0000001aff1a723e */ /* 0x000fe200020004ff */
[----:B------:R-:W-:Y:S01]  /*7ee0*/  HADD2.F32 R43, -RZ, R43.H0_H0 ;  /* 0x2000002bff2b7230 */ /* 0x000fe20000004100 */
[----:B------:R-:W-:Y:S01]  /*7ef0*/  F2FP.BF16.F32.PACK_AB.RZ R49, RZ, R49 ;  /* 0x00000031ff31723e */ /* 0x000fe200000190ff */
[----:B------:R-:W-:Y:S01]  /*7f00*/  HADD2.F32 R27, -RZ, R27.H0_H0 ;  /* 0x2000001bff1b7230 */ /* 0x000fe20000004100 */
        /* <DEDUP_REMOVED lines=8> */
[----:B------:R-:W-:Y:S01]  /*7f90*/  HADD2.F32 R42, -RZ, R42.H0_H0 ;  /* 0x2000002aff2a7230 */ /* 0x000fe20000004100 */
[----:B------:R-:W-:Y:S01]  /*7fa0*/  F2FP.BF16.F32.PACK_AB.RZ R25, RZ, R25 ;  /* 0x00000019ff19723e */ /* 0x000fe200000190ff */
[----:B------:R-:W-:Y:S01]  /*7fb0*/  HADD2.F32 R41, -RZ, R41.H0_H0 ;  /* 0x20000029ff297230 */ /* 0x000fe20000004100 */
[----:B------:R-:W-:Y:S01]  /*7fc0*/  F2FP.BF16.F32.PACK_AB.RZ R26, RZ, R26 ;  /* 0x0000001aff1a723e */ /* 0x000fe200000190ff */
[----:B------:R-:W-:Y:S01]  /*7fd0*/  HFMA2.BF16_V2 R39, R2.H0_H0, R49, R39 ;  /* 0x0000003102277231 */ /* 0x000fe20000200827 */
[----:B------:R-:W-:Y:S02]  /*7fe0*/  PRMT R27, R27, 0x5410, R43 ;  /* 0x000054101b1b7816 */ /* 0x000fe4000000002b */
[----:B------:R-:W-:-:S02]  /*7ff0*/  F2FP.BF16.F32.PACK_AB.RZ R42, RZ, R42 ;  /* 0x0000002aff2a723e */ /* 0x000fc400000190ff */
[----:B------:R-:W-:Y:S02]  /*8000*/  F2FP.BF16.F32.PACK_AB.RZ R41, RZ, R41 ;  /* 0x00000029ff29723e */ /* 0x000fe400000190ff */
[----:B---3--:R-:W-:Y:S02]  /*8010*/  PRMT R49, R21, 0x7632, R49 ;  /* 0x0000763215317816 */ /* 0x008fe40000000031 */
[----:B------:R-:W-:Y:S01]  /*8020*/  PRMT R26, R26, 0x5410, R25 ;  /* 0x000054101a1a7816 */ /* 0x000fe20000000019 */
[C---:B------:R-:W-:Y:S01]  /*8030*/  HFMA2.BF16_V2 R40, R2.reuse.H0_H0, R27, R40 ;  /* 0x0000001b02287231 */ /* 0x040fe20000200828 */
[----:B------:R-:W-:Y:S02]  /*8040*/  SHF.R.U32.HI R27, RZ, 0x18, R21 ;  /* 0x00000018ff1b7819 */ /* 0x000fe40000011615 */
[----:B------:R-:W-:Y:S01]  /*8050*/  LOP3.LUT R49, R49, 0xff, RZ, 0xc0, !PT ;  /* 0x000000ff31317812 */ /* 0x000fe200078ec0ff */
[----:B------:R-:W-:Y:S01]  /*8060*/  HFMA2.BF16_V2 R48, R2.H0_H0, R26, R48 ;  /* 0x0000001a02307231 */ /* 0x000fe20000200830 */
[----:B------:R-:W-:-:S02]  /*8070*/  PRMT R42, R42, 0x5410, R41 ;  /* 0x000054102a2a7816 */ /* 0x000fc40000000029 */
[C---:B------:R-:W-:Y:S02]  /*8080*/  LOP3.LUT R25, R21.reuse, 0xffff, RZ, 0xc0, !PT ;  /* 0x0000ffff15197812 */ /* 0x040fe400078ec0ff */
[----:B------:R-:W-:Y:S02]  /*8090*/  PRMT R26, R20, 0x7632, R26 ;  /* 0x00007632141a7816 */ /* 0x000fe4000000001a */
[----:B------:R-:W-:Y:S02]  /*80a0*/  F2FP.F16.E5M2.UNPACK_B R27, R27 ;  /* 0x0000001bff1b723e */ /* 0x000fe400020004ff */
[----:B------:R-:W-:Y:S01]  /*80b0*/  F2FP.F16.E5M2.UNPACK_B R49, R49 ;  /* 0x00000031ff31723e */ /* 0x000fe200020004ff */
[----:B------:R-:W-:Y:S01]  /*80c0*/  HFMA2.BF16_V2 R38, R2.H0_H0, R42, R38 ;  /* 0x0000002a02267231 */ /* 0x000fe20000200826 */
[----:B------:R-:W-:Y:S02]  /*80d0*/  SHF.R.U32.HI R25, RZ, 0x8, R25 ;  /* 0x00000008ff197819 */ /* 0x000fe40000011619 */
[----:B------:R-:W-:-:S02]  /*80e0*/  LOP3.LUT R43, R21, 0xff, RZ, 0xc0, !PT ;  /* 0x000000ff152b7812 */ /* 0x000fc400078ec0ff */
[----:B------:R-:W-:Y:S02]  /*80f0*/  SHF.R.U32.HI R42, RZ, 0x18, R20 ;  /* 0x00000018ff2a7819 */ /* 0x000fe40000011614 */
[----:B------:R-:W-:Y:S01]  /*8100*/  LOP3.LUT R26, R26, 0xff, RZ, 0xc0, !PT ;  /* 0x000000ff1a1a7812 */ /* 0x000fe200078ec0ff */
[----:B------:R-:W-:Y:S01]  /*8110*/  HADD2.F32 R27, -RZ, R27.H0_H0 ;  /* 0x2000001bff1b7230 */ /* 0x000fe20000004100 */
[----:B------:R-:W-:Y:S01]  /*8120*/  LOP3.LUT R24, R20, 0xffff, RZ, 0xc0, !PT ;  /* 0x0000ffff14187812 */ /* 0x000fe200078ec0ff */
[----:B------:R-:W-:Y:S01]  /*8130*/  HADD2.F32 R49, -RZ, R49.H0_H0 ;  /* 0x20000031ff317230 */ /* 0x000fe20000004100 */
[----:B------:R-:W-:Y:S02]  /*8140*/  F2FP.F16.E5M2.UNPACK_B R25, R25 ;  /* 0x00000019ff19723e */ /* 0x000fe400020004ff */
[----:B------:R-:W-:Y:S02]  /*8150*/  F2FP.F16.E5M2.UNPACK_B R43, R43 ;  /* 0x0000002bff2b723e */ /* 0x000fe400020004ff */
[----:B------:R-:W-:-:S02]  /*8160*/  F2FP.F16.E5M2.UNPACK_B R42, R42 ;  /* 0x0000002aff2a723e */ /* 0x000fc400020004ff */
[----:B------:R-:W-:Y:S01]  /*8170*/  F2FP.F16.E5M2.UNPACK_B R26, R26 ;  /* 0x0000001aff1a723e */ /* 0x000fe200020004ff */
[----:B------:R-:W-:Y:S01]  /*8180*/  HADD2.F32 R43, -RZ, R43.H0_H0 ;  /* 0x2000002bff2b7230 */ /* 0x000fe20000004100 */
[----:B------:R-:W-:Y:S01]  /*8190*/  SHF.R.U32.HI R41, RZ, 0x8, R24 ;  /* 0x00000008ff297819 */ /* 0x000fe20000011618 */
[----:B------:R-:W-:Y:S01]  /*81a0*/  HADD2.F32 R25, -RZ, R25.H0_H0 ;  /* 0x20000019ff197230 */ /* 0x000fe20000004100 */
[----:B------:R-:W-:Y:S02]  /*81b0*/  F2FP.BF16.F32.PACK_AB.RZ R27, RZ, R27 ;  /* 0x0000001bff1b723e */ /* 0x000fe400000190ff */
[----:B------:R-:W-:Y:S01]  /*81c0*/  F2FP.BF16.F32.PACK_AB.RZ R49, RZ, R49 ;  /* 0x00000031ff31723e */ /* 0x000fe200000190ff */
[----:B------:R-:W-:Y:S01]  /*81d0*/  HADD2.F32 R42, -RZ, R42.H0_H0 ;  /* 0x2000002aff2a7230 */ /* 0x000fe20000004100 */
[----:B------:R-:W-:Y:S01]  /*81e0*/  LOP3.LUT R24, R22, 0xff, RZ, 0xc0, !PT ;  /* 0x000000ff16187812 */ /* 0x000fe200078ec0ff */
[----:B------:R-:W-:Y:S01]  /*81f0*/  HADD2.F32 R26, -RZ, R26.H0_H0 ;  /* 0x2000001aff1a7230 */ /* 0x000fe20000004100 */
[----:B------:R-:W-:-:S02]  /*8200*/  PRMT R49, R49, 0x5410, R27 ;  /* 0x0000541031317816 */ /* 0x000fc4000000001b */
[----:B------:R-:W-:Y:S02]  /*8210*/  F2FP.F16.E5M2.UNPACK_B R24, R24 ;  /* 0x00000018ff18723e */ /* 0x000fe400020004ff */
[----:B------:R-:W-:Y:S02]  /*8220*/  F2FP.BF16.F32.PACK_AB.RZ R43, RZ, R43 ;  /* 0x0000002bff2b723e */ /* 0x000fe400000190ff */
[----:B------:R-:W-:Y:S02]  /*8230*/  F2FP.BF16.F32.PACK_AB.RZ R25, RZ, R25 ;  /* 0x00000019ff19723e */ /* 0x000fe400000190ff */
[----:B------:R-:W-:Y:S02]  /*8240*/  F2FP.BF16.F32.PACK_AB.RZ R42, RZ, R42 ;  /* 0x0000002aff2a723e */ /* 0x000fe400000190ff */
[----:B------:R-:W-:Y:S01]  /*8250*/  F2FP.BF16.F32.PACK_AB.RZ R26, RZ, R26 ;  /* 0x0000001aff1a723e */ /* 0x000fe200000190ff */
[----:B------:R-:W-:Y:S01]  /*8260*/  HFMA2.BF16_V2 R47, R2.H0_H0, R49, R47 ;  /* 0x00000031022f7231 */ /* 0x000fe2000020082f */
[----:B------:R-:W-:Y:S01]  /*8270*/  PRMT R43, R43, 0x5410, R25 ;  /* 0x000054102b2b7816 */ /* 0x000fe20000000019 */
[----:B------:R-:W-:Y:S01]  /*8280*/  HADD2.F32 R49, -RZ, R24.H0_H0 ;  /* 0x20000018ff317230 */ /* 0x000fe20000004100 */
[----:B------:R-:W-:-:S05]  /*8290*/  PRMT R26, R26, 0x5410, R42 ;  /* 0x000054101a1a7816 */ /* 0x000fca000000002a */
[----:B------:R-:W-:Y:S01]  /*82a0*/  HFMA2.BF16_V2 R45, R2.H0_H0, R26, R45 ;  /* 0x0000001a022d7231 */ /* 0x000fe2000020082d */
        /* <DEDUP_REMOVED lines=46> */
[----:B------:R-:W-:Y:S01]  /*8590*/  PRMT R22, R22, 0x5410, R21 ;  /* 0x0000541016167816 */ /* 0x000fe20000000015 */
[----:B------:R-:W-:Y:S01]  /*85a0*/  HFMA2.BF16_V2 R40, R2.H0_H0, R23, R40 ;  /* 0x0000001702287231 */ /* 0x000fe20000200828 */
[----:B------:R-:W-:-:S03]  /*85b0*/  PRMT R42, R42, 0x5410, R41 ;  /* 0x000054102a2a7816 */ /* 0x000fc60000000029 */
[----:B------:R-:W-:Y:S02]  /*85c0*/  HFMA2.BF16_V2 R48, R2.H0_H0, R22, R48 ;  /* 0x0000001602307231 */ /* 0x000fe40000200830 */
[----:B--2---:R-:W-:-:S06]  /*85d0*/  IMAD.WIDE R24, R3, 0x10, R52 ;  /* 0x0000001003187825 */ /* 0x004fcc00078e0234 */
[----:B------:R-:W2:Y:S01]  /*85e0*/  LD.E.128 R24, desc[UR36][R24.64] ;  /* 0x0000002418187980 */ /* 0x000ea2000c101d00 */
[----:B----4-:R-:W-:Y:S02]  /*85f0*/  PRMT R49, R29, 0x7632, R49 ;  /* 0x000076321d317816 */ /* 0x010fe40000000031 */
[----:B------:R-:W-:Y:S02]  /*8600*/  SHF.R.U32.HI R23, RZ, 0x18, R29 ;  /* 0x00000018ff177819 */ /* 0x000fe4000001161d */
[----:B------:R-:W-:Y:S02]  /*8610*/  LOP3.LUT R49, R49, 0xff, RZ, 0xc0, !PT ;  /* 0x000000ff31317812 */ /* 0x000fe400078ec0ff */
[----:B------:R-:W-:Y:S02]  /*8620*/  LOP3.LUT R21, R29, 0xffff, RZ, 0xc0, !PT ;  /* 0x0000ffff1d157812 */ /* 0x000fe400078ec0ff */
[----:B------:R-:W-:Y:S02]  /*8630*/  PRMT R22, R28, 0x7632, R22 ;  /* 0x000076321c167816 */ /* 0x000fe40000000016 */
[----:B------:R-:W-:-:S02]  /*8640*/  F2FP.F16.E5M2.UNPACK_B R23, R23 ;  /* 0x00000017ff17723e */ /* 0x000fc400020004ff */
[----:B------:R-:W-:Y:S01]  /*8650*/  F2FP.F16.E5M2.UNPACK_B R49, R49 ;  /* 0x00000031ff31723e */ /* 0x000fe200020004ff */
[----:B------:R-:W-:Y:S01]  /*8660*/  HFMA2.BF16_V2 R38, R2.H0_H0, R42, R38 ;  /* 0x0000002a02267231 */ /* 0x000fe20000200826 */
[----:B------:R-:W-:Y:S02]  /*8670*/  SHF.R.U32.HI R21, RZ, 0x8, R21 ;  /* 0x00000008ff157819 */ /* 0x000fe40000011615 */
[----:B------:R-:W-:Y:S02]  /*8680*/  LOP3.LUT R43, R29, 0xff, RZ, 0xc0, !PT ;  /* 0x000000ff1d2b7812 */ /* 0x000fe400078ec0ff */
[----:B------:R-:W-:Y:S02]  /*8690*/  SHF.R.U32.HI R42, RZ, 0x18, R28 ;  /* 0x00000018ff2a7819 */ /* 0x000fe4000001161c */
[----:B------:R-:W-:Y:S01]  /*86a0*/  LOP3.LUT R22, R22, 0xff, RZ, 0xc0, !PT ;  /* 0x000000ff16167812 */ /* 0x000fe200078ec0ff */
[----:B------:R-:W-:Y:S01]  /*86b0*/  HADD2.F32 R23, -RZ, R23.H0_H0 ;  /* 0x20000017ff177230 */ /* 0x000fe20000004100 */
[----:B------:R-:W-:Y:S01]  /*86c0*/  LOP3.LUT R20, R28, 0xffff, RZ, 0xc0, !PT ;  /* 0x0000ffff1c147812 */ /* 0x000fe200078ec0ff */
[----:B------:R-:W-:Y:S01]  /*86d0*/  HADD2.F32 R49, -RZ, R49.H0_H0 ;  /* 0x20000031ff317230 */ /* 0x000fe20000004100 */
[----:B------:R-:W-:-:S02]  /*86e0*/  F2FP.F16.E5M2.UNPACK_B R21, R21 ;  /* 0x00000015ff15723e */ /* 0x000fc400020004ff */
[----:B------:R-:W-:Y:S02]  /*86f0*/  F2FP.F16.E5M2.UNPACK_B R43, R43 ;  /* 0x0000002bff2b723e */ /* 0x000fe400020004ff */
[----:B------:R-:W-:Y:S02]  /*8700*/  F2FP.F16.E5M2.UNPACK_B R42, R42 ;  /* 0x0000002aff2a723e */ /* 0x000fe400020004ff */
        /* <DEDUP_REMOVED lines=18> */
[----:B------:R-:W-:Y:S01]  /*8830*/  PRMT R22, R22, 0x5410, R42 ;  /* 0x0000541016167816 */ /* 0x000fe2000000002a */
[----:B------:R-:W-:-:S04]  /*8840*/  IMAD.WIDE R20, R3, 0x10, R60 ;  /* 0x0000001003147825 */ /* 0x000fc800078e023c */
[----:B------:R-:W-:Y:S02]  /*8850*/  HFMA2.BF16_V2 R45, R2.H0_H0, R22, R45 ;  /* 0x00000016022d7231 */ /* 0x000fe4000020082d */
[----:B------:R-:W3:Y:S01]  /*8860*/  LD.E.128 R20, desc[UR36][R20.64] ;  /* 0x0000002414147980 */ /* 0x000ee2000c101d00 */
        /* <DEDUP_REMOVED lines=49> */
[C---:B------:R-:W-:Y:S02]  /*8b80*/  HFMA2.BF16_V2 R48, R2.reuse.H0_H0, R30, R48 ;  /* 0x0000001e02307231 */ /* 0x040fe40000200830 */
[----:B------:R-:W-:Y:S01]  /*8b90*/  HFMA2.BF16_V2 R38, R2.H0_H0, R42, R38 ;  /* 0x0000002a02267231 */ /* 0x000fe20000200826 */
[----:B------:R-:W-:Y:S02]  /*8ba0*/  F2FP.BF16.F32.PACK_AB.RZ R51, RZ, R51 ;  /* 0x00000033ff33723e */ /* 0x000fe400000190ff */
[----:B------:R-:W-:-:S04]  /*8bb0*/  F2FP.BF16.F32.PACK_AB.RZ R50, RZ, R50 ;  /* 0x00000032ff32723e */ /* 0x000fc800000190ff */
[----:B------:R-:W-:-:S05]  /*8bc0*/  PRMT R51, R51, 0x5410, R50 ;  /* 0x0000541033337816 */ /* 0x000fca0000000032 */
[----:B------:R-:W-:Y:S01]  /*8bd0*/  HFMA2.BF16_V2 R44, R2.H0_H0, R51, R44 ;  /* 0x00000033022c7231 */ /* 0x000fe2000020082c */
[----:B--2---:R-:W-:Y:S02]  /*8be0*/  PRMT R49, R25, 0x7632, R49 ;  /* 0x0000763219317816 */ /* 0x004fe40000000031 */
[----:B------:R-:W-:Y:S02]  /*8bf0*/  SHF.R.U32.HI R31, RZ, 0x18, R25 ;  /* 0x00000018ff1f7819 */ /* 0x000fe40000011619 */
[----:B------:R-:W-:Y:S02]  /*8c00*/  LOP3.LUT R49, R49, 0xff, RZ, 0xc0, !PT ;  /* 0x000000ff31317812 */ /* 0x000fe400078ec0ff */
[----:B------:R-:W-:Y:S02]  /*8c10*/  LOP3.LUT R29, R25, 0xffff, RZ, 0xc0, !PT ;  /* 0x0000ffff191d7812 */ /* 0x000fe400078ec0ff */
[----:B------:R-:W-:Y:S02]  /*8c20*/  PRMT R30, R24, 0x7632, R30 ;  /* 0x00007632181e7816 */ /* 0x000fe4000000001e */
[----:B------:R-:W-:-:S02]  /*8c30*/  F2FP.F16.E5M2.UNPACK_B R31, R31 ;  /* 0x0000001fff1f723e */ /* 0x000fc400020004ff */
[----:B------:R-:W-:Y:S02]  /*8c40*/  F2FP.F16.E5M2.UNPACK_B R49, R49 ;  /* 0x00000031ff31723e */ /* 0x000fe400020004ff */
        /* <DEDUP_REMOVED lines=30> */
[C---:B------:R-:W-:Y:S02]  /*8e30*/  HFMA2.BF16_V2 R45, R2.reuse.H0_H0, R30, R45 ;  /* 0x0000001e022d7231 */ /* 0x040fe4000020082d */
[----:B------:R-:W2:Y:S01]  /*8e40*/  LD.E.128 R28, desc[UR36][R28.64] ;  /* 0x000000241c1c7980 */ /* 0x000ea2000c101d00 */
[----:B------:R-:W-:Y:S02]  /*8e50*/  LOP3.LUT R50, R24, 0xff, RZ, 0xc0, !PT ;  /* 0x000000ff18327812 */ /* 0x000fe400078ec0ff */
[----:B------:R-:W-:Y:S02]  /*8e60*/  F2FP.F16.E5M2.UNPACK_B R41, R41 ;  /* 0x00000029ff29723e */ /* 0x000fe400020004ff */
[----:B------:R-:W-:Y:S02]  /*8e70*/  F2FP.F16.E5M2.UNPACK_B R50, R50 ;  /* 0x00000032ff32723e */ /* 0x000fe400020004ff */
[----:B------:R-:W-:Y:S01]  /*8e80*/  LOP3.LUT R24, R26, 0xffff, RZ, 0xc0, !PT ;  /* 0x0000ffff1a187812 */ /* 0x000fe200078ec0ff */
[----:B------:R-:W-:-:S02]  /*8e90*/  HFMA2.BF16_V2 R46, R2.H0_H0, R43, R46 ;  /* 0x0000002b022e7231 */ /* 0x000fc4000020082e */
[----:B------:R-:W-:Y:S01]  /*8ea0*/  HADD2.F32 R51, -RZ, R50.H0_H0 ;  /* 0x20000032ff337230 */ /* 0x000fe20000004100 */
[C---:B------:R-:W-:Y:S01]  /*8eb0*/  LOP3.LUT R42, R27.reuse, 0xff, RZ, 0xc0, !PT ;  /* 0x000000ff1b2a7812 */ /* 0x040fe200078ec0ff */
[----:B------:R-:W-:Y:S01]  /*8ec0*/  HADD2.F32 R50, -RZ, R41.H0_H0 ;  /* 0x20000029ff327230 */ /* 0x000fe20000004100 */
[C---:B------:R-:W-:Y:S02]  /*8ed0*/  LOP3.LUT R41, R27.reuse, 0xffff, RZ, 0xc0, !PT ;  /* 0x0000ffff1b297812 */ /* 0x040fe400078ec0ff */
[--C-:B------:R-:W-:Y:S02]  /*8ee0*/  SHF.R.U32.HI R43, RZ, 0x18, R27.reuse ;  /* 0x00000018ff2b7819 */ /* 0x100fe4000001161b */
[----:B------:R-:W-:Y:S02]  /*8ef0*/  SHF.R.U32.HI R24, RZ, 0x8, R24 ;  /* 0x00000008ff187819 */ /* 0x000fe40000011618 */
[----:B------:R-:W-:Y:S02]  /*8f00*/  PRMT R27, R27, 0x7632, R27 ;  /* 0x000076321b1b7816 */ /* 0x000fe4000000001b */
[----:B------:R-:W-:-:S02]  /*8f10*/  SHF.R.U32.HI R25, RZ, 0x18, R26 ;  /* 0x00000018ff197819 */ /* 0x000fc4000001161a */
[----:B------:R-:W-:Y:S02]  /*8f20*/  PRMT R26, R26, 0x7632, R26 ;  /* 0x000076321a1a7816 */ /* 0x000fe4000000001a */
[----:B------:R-:W-:Y:S02]  /*8f30*/  F2FP.F16.E5M2.UNPACK_B R24, R24 ;  /* 0x00000018ff18723e */ /* 0x000fe400020004ff */
[----:B------:R-:W-:Y:S02]  /*8f40*/  LOP3.LUT R27, R27, 0xff, RZ, 0xc0, !PT ;  /* 0x000000ff1b1b7812 */ /* 0x000fe400078ec0ff */
[----:B------:R-:W-:Y:S01]  /*8f50*/  LOP3.LUT R26, R26, 0xff, RZ, 0xc0, !PT ;  /* 0x000000ff1a1a7812 */ /* 0x000fe200078ec0ff */
[----:B------:R-:W-:Y:S01]  /*8f60*/  HADD2.F32 R24, -RZ, R24.H0_H0 ;  /* 0x20000018ff187230 */ /* 0x000fe20000004100 */
[----:B------:R-:W-:Y:S02]  /*8f70*/  F2FP.F16.E5M2.UNPACK_B R43, R43 ;  /* 0x0000002bff2b723e */ /* 0x000fe400020004ff */
[----:B------:R-:W-:-:S02]  /*8f80*/  F2FP.F16.E5M2.UNPACK_B R27, R27 ;  /* 0x0000001bff1b723e */ /* 0x000fc400020004ff */
[----:B------:R-:W-:Y:S02]  /*8f90*/  F2FP.F16.E5M2.UNPACK_B R25, R25 ;  /* 0x00000019ff19723e */ /* 0x000fe400020004ff */
[----:B------:R-:W-:Y:S02]  /*8fa0*/  SHF.R.U32.HI R41, RZ, 0x8, R41 ;  /* 0x00000008ff297819 */ /* 0x000fe40000011629 */
        /* <DEDUP_REMOVED lines=8> */
[----:B------:R-:W-:-:S02]  /*9030*/  F2FP.F16.E5M2.UNPACK_B R42, R42 ;  /* 0x0000002aff2a723e */ /* 0x000fc400020004ff */
[----:B------:R-:W-:Y:S02]  /*9040*/  PRMT R49, R49, 0x5410, R24 ;  /* 0x0000541031317816 */ /* 0x000fe40000000018 */
[----:B------:R-:W-:Y:S02]  /*9050*/  F2FP.BF16.F32.PACK_AB.RZ R43, RZ, R43 ;  /* 0x0000002bff2b723e */ /* 0x000fe400000190ff */
[----:B------:R-:W-:Y:S01]  /*9060*/  F2FP.BF16.F32.PACK_AB.RZ R27, RZ, R27 ;  /* 0x0000001bff1b723e */ /* 0x000fe200000190ff */
[----:B------:R-:W-:Y:S01]  /*9070*/  HADD2.F32 R42, -RZ, R42.H0_H0 ;  /* 0x2000002aff2a7230 */ /* 0x000fe20000004100 */
[----:B------:R-:W-:Y:S01]  /*9080*/  F2FP.BF16.F32.PACK_AB.RZ R25, RZ, R25 ;  /* 0x00000019ff19723e */ /* 0x000fe200000190ff */
[----:B------:R-:W-:Y:S01]  /*9090*/  HADD2.F32 R41, -RZ, R41.H0_H0 ;  /* 0x20000029ff297230 */ /* 0x000fe20000004100 */
[----:B------:R-:W-:Y:S01]  /*90a0*/  F2FP.BF16.F32.PACK_AB.RZ R26, RZ, R26 ;  /* 0x0000001aff1a723e */ /* 0x000fe200000190ff */
[----:B------:R-:W-:Y:S01]  /*90b0*/  HFMA2.BF16_V2 R39, R2.H0_H0, R49, R39 ;  /* 0x0000003102277231 */ /* 0x000fe20000200827 */
[----:B------:R-:W-:-:S02]  /*90c0*/  PRMT R27, R27, 0x5410, R43 ;  /* 0x000054101b1b7816 */ /* 0x000fc4000000002b */
[----:B---3--:R-:W-:Y:S02]  /*90d0*/  PRMT R49, R21, 0x7632, R49 ;  /* 0x0000763215317816 */ /* 0x008fe40000000031 */
[----:B------:R-:W-:Y:S02]  /*90e0*/  F2FP.BF16.F32.PACK_AB.RZ R42, RZ, R42 ;  /* 0x0000002aff2a723e */ /* 0x000fe400000190ff */
[----:B------:R-:W-:Y:S02]  /*90f0*/  F2FP.BF16.F32.PACK_AB.RZ R41, RZ, R41 ;  /* 0x00000029ff29723e */ /* 0x000fe400000190ff */
        /* <DEDUP_REMOVED lines=96> */
[----:B------:R-:W-:Y:S02]  /*9700*/  PRMT R51, R51, 0x5410, R50 ;  /* 0x0000541033337816 */ /* 0x000fe40000000032 */
[----:B--2---:R-:W-:Y:S02]  /*9710*/  PRMT R49, R29, 0x7632, R49 ;  /* 0x000076321d317816 */ /* 0x004fe40000000031 */
[----:B------:R-:W-:Y:S02]  /*9720*/  SHF.R.U32.HI R23, RZ, 0x18, R29 ;  /* 0x00000018ff177819 */ /* 0x000fe4000001161d */
[----:B------:R-:W-:Y:S02]  /*9730*/  LOP3.LUT R49, R49, 0xff, RZ, 0xc0, !PT ;  /* 0x000000ff31317812 */ /* 0x000fe400078ec0ff */
[----:B------:R-:W-:Y:S02]  /*9740*/  LOP3.LUT R21, R29, 0xffff, RZ, 0xc0, !PT ;  /* 0x0000ffff1d157812 */ /* 0x000fe400078ec0ff */
[----:B------:R-:W-:-:S02]  /*9750*/  PRMT R22, R28, 0x7632, R22 ;  /* 0x000076321c167816 */ /* 0x000fc40000000016 */
[----:B------:R-:W-:Y:S02]  /*9760*/  F2FP.F16.E5M2.UNPACK_B R23, R23 ;  /* 0x00000017ff17723e */ /* 0x000fe400020004ff */
        /* <DEDUP_REMOVED lines=32> */
[----:B------:R-:W2:Y:S01]  /*9970*/  LD.E.128 R20, desc[UR36][R20.64] ;  /* 0x0000002414147980 */ /* 0x000ea2000c101d00 */
[----:B------:R-:W-:Y:S02]  /*9980*/  LOP3.LUT R50, R28, 0xff, RZ, 0xc0, !PT ;  /* 0x000000ff1c327812 */ /* 0x000fe400078ec0ff */
[----:B------:R-:W-:Y:S02]  /*9990*/  F2FP.F16.E5M2.UNPACK_B R41, R41 ;  /* 0x00000029ff29723e */ /* 0x000fe400020004ff */
[----:B------:R-:W-:Y:S02]  /*99a0*/  F2FP.F16.E5M2.UNPACK_B R50, R50 ;  /* 0x00000032ff32723e */ /* 0x000fe400020004ff */
[----:B------:R-:W-:Y:S02]  /*99b0*/  LOP3.LUT R28, R30, 0xffff, RZ, 0xc0, !PT ;  /* 0x0000ffff1e1c7812 */ /* 0x000fe400078ec0ff */
[----:B------:R-:W-:-:S02]  /*99c0*/  SHF.R.U32.HI R29, RZ, 0x18, R30 ;  /* 0x00000018ff1d7819 */ /* 0x000fc4000001161e */
[----:B------:R-:W-:Y:S01]  /*99d0*/  PRMT R30, R30, 0x7632, R30 ;  /* 0x000076321e1e7816 */ /* 0x000fe2000000001e */
[C---:B------:R-:W-:Y:S01]  /*99e0*/  HFMA2.BF16_V2 R44, R2.reuse.H0_H0, R51, R44 ;  /* 0x00000033022c7231 */ /* 0x040fe2000020082c */
[----:B------:R-:W-:Y:S01]  /*99f0*/  SHF.R.U32.HI R28, RZ, 0x8, R28 ;  /* 0x00000008ff1c7819 */ /* 0x000fe2000001161c */
[----:B------:R-:W-:Y:S01]  /*9a00*/  HADD2.F32 R51, -RZ, R50.H0_H0 ;  /* 0x20000032ff337230 */ /* 0x000fe20000004100 */
[----:B------:R-:W-:Y:S01]  /*9a10*/  LOP3.LUT R30, R30, 0xff, RZ, 0xc0, !PT ;  /* 0x000000ff1e1e7812 */ /* 0x000fe200078ec0ff */
[----:B------:R-:W-:Y:S01]  /*9a20*/  HADD2.F32 R50, -RZ, R41.H0_H0 ;  /* 0x20000029ff327230 */ /* 0x000fe20000004100 */
[C---:B------:R-:W-:Y:S01]  /*9a30*/  LOP3.LUT R41, R31.reuse, 0xffff, RZ, 0xc0, !PT ;  /* 0x0000ffff1f297812 */ /* 0x040fe200078ec0ff */
[----:B------:R-:W-:Y:S01]  /*9a40*/  HFMA2.BF16_V2 R46, R2.H0_H0, R43, R46 ;  /* 0x0000002b022e7231 */ /* 0x000fe2000020082e */
[----:B------:R-:W-:Y:S02]  /*9a50*/  LOP3.LUT R42, R31, 0xff, RZ, 0xc0, !PT ;  /* 0x000000ff1f2a7812 */ /* 0x000fe400078ec0ff */
[----:B------:R-:W-:-:S02]  /*9a60*/  SHF.R.U32.HI R43, RZ, 0x18, R31 ;  /* 0x00000018ff2b7819 */ /* 0x000fc4000001161f */
[----:B------:R-:W-:Y:S02]  /*9a70*/  F2FP.F16.E5M2.UNPACK_B R28, R28 ;  /* 0x0000001cff1c723e */ /* 0x000fe400020004ff */
[----:B------:R-:W-:Y:S02]  /*9a80*/  PRMT R31, R31, 0x7632, R31 ;  /* 0x000076321f1f7816 */ /* 0x000fe4000000001f */
[----:B------:R-:W-:Y:S02]  /*9a90*/  F2FP.F16.E5M2.UNPACK_B R29, R29 ;  /* 0x0000001dff1d723e */ /* 0x000fe400020004ff */
[----:B------:R-:W-:Y:S02]  /*9aa0*/  F2FP.F16.E5M2.UNPACK_B R30, R30 ;  /* 0x0000001eff1e723e */ /* 0x000fe400020004ff */
[----:B------:R-:W-:Y:S01]  /*9ab0*/  SHF.R.U32.HI R41, RZ, 0x8, R41 ;  /* 0x00000008ff297819 */ /* 0x000fe20000011629 */
[----:B------:R-:W-:Y:S01]  /*9ac0*/  HADD2.F32 R28, -RZ, R28.H0_H0 ;  /* 0x2000001cff1c7230 */ /* 0x000fe20000004100 */
[----:B------:R-:W-:Y:S01]  /*9ad0*/  LOP3.LUT R31, R31, 0xff, RZ, 0xc0, !PT ;  /* 0x000000ff1f1f7812 */ /* 0x000fe200078ec0ff */
[----:B------:R-:W-:Y:S01]  /*9ae0*/  HADD2.F32 R29, -RZ, R29.H0_H0 ;  /* 0x2000001dff1d7230 */ /* 0x000fe20000004100 */
[----:B------:R-:W-:Y:S01]  /*9af0*/  F2FP.F16.E5M2.UNPACK_B R41, R41 ;  /* 0x00000029ff29723e */ /* 0x000fe200020004ff */
[----:B------:R-:W-:Y:S01]  /*9b00*/  HADD2.F32 R30, -RZ, R30.H0_H0 ;  /* 0x2000001eff1e7230 */ /* 0x000fe20000004100 */
[----:B------:R-:W-:-:S02]  /*9b10*/  F2FP.F16.E5M2.UNPACK_B R42, R42 ;  /* 0x0000002aff2a723e */ /* 0x000fc400020004ff */
[----:B------:R-:W-:Y:S02]  /*9b20*/  F2FP.F16.E5M2.UNPACK_B R43, R43 ;  /* 0x0000002bff2b723e */ /* 0x000fe400020004ff */
[----:B------:R-:W-:Y:S01]  /*9b30*/  F2FP.F16.E5M2.UNPACK_B R31, R31 ;  /* 0x0000001fff1f723e */ /* 0x000fe200020004ff */
[----:B------:R-:W-:Y:S01]  /*9b40*/  HADD2.F32 R42, -RZ, R42.H0_H0 ;  /* 0x2000002aff2a7230 */ /* 0x000fe20000004100 */
[----:B------:R-:W-:Y:S01]  /*9b50*/  F2FP.BF16.F32.PACK_AB.RZ R49, RZ, R49 ;  /* 0x00000031ff31723e */ /* 0x000fe200000190ff */
[----:B------:R-:W-:Y:S01]  /*9b60*/  HADD2.F32 R41, -RZ, R41.H0_H0 ;  /* 0x20000029ff297230 */ /* 0x000fe20000004100 */
[----:B------:R-:W-:Y:S02]  /*9b70*/  F2FP.BF16.F32.PACK_AB.RZ R28, RZ, R28 ;  /* 0x0000001cff1c723e */ /* 0x000fe400000190ff */
[----:B------:R-:W-:Y:S02]  /*9b80*/  F2FP.BF16.F32.PACK_AB.RZ R29, RZ, R29 ;  /* 0x0000001dff1d723e */ /* 0x000fe400000190ff */
[----:B------:R-:W-:Y:S01]  /*9b90*/  F2FP.BF16.F32.PACK_AB.RZ R30, RZ, R30 ;  /* 0x0000001eff1e723e */ /* 0x000fe200000190ff */
[----:B------:R-:W-:Y:S01]  /*9ba0*/  HADD2.F32 R43, -RZ, R43.H0_H0 ;  /* 0x2000002bff2b7230 */ /* 0x000fe20000004100 */
[----:B------:R-:W-:Y:S01]  /*9bb0*/  PRMT R49, R49, 0x5410, R28 ;  /* 0x0000541031317816 */ /* 0x000fe2000000001c */
[----:B------:R-:W-:Y:S01]  /*9bc0*/  HADD2.F32 R31, -RZ, R31.H0_H0 ;  /* 0x2000001fff1f7230 */ /* 0x000fe20000004100 */
[----:B------:R-:W-:-:S02]  /*9bd0*/  PRMT R30, R30, 0x5410, R29 ;  /* 0x000054101e1e7816 */ /* 0x000fc4000000001d */
[----:B------:R-:W-:Y:S02]  /*9be0*/  F2FP.BF16.F32.PACK_AB.RZ R51, RZ, R51 ;  /* 0x00000033ff33723e */ /* 0x000fe400000190ff */
[----:B------:R-:W-:Y:S02]  /*9bf0*/  F2FP.BF16.F32.PACK_AB.RZ R50, RZ, R50 ;  /* 0x00000032ff32723e */ /* 0x000fe400000190ff */
[----:B------:R-:W-:Y:S02]  /*9c00*/  F2FP.BF16.F32.PACK_AB.RZ R42, RZ, R42 ;  /* 0x0000002aff2a723e */ /* 0x000fe400000190ff */
[----:B------:R-:W-:Y:S01]  /*9c10*/  F2FP.BF16.F32.PACK_AB.RZ R41, RZ, R41 ;  /* 0x00000029ff29723e */ /* 0x000fe200000190ff */
[----:B------:R-:W-:Y:S01]  /*9c20*/  HFMA2.BF16_V2 R39, R2.H0_H0, R49, R39 ;  /* 0x0000003102277231 */ /* 0x000fe20000200827 */
[----:B------:R-:W-:Y:S02]  /*9c30*/  F2FP.BF16.F32.PACK_AB.RZ R43, RZ, R43 ;  /* 0x0000002bff2b723e */ /* 0x000fe400000190ff */
[----:B------:R-:W-:-:S02]  /*9c40*/  F2FP.BF16.F32.PACK_AB.RZ R31, RZ, R31 ;  /* 0x0000001fff1f723e */ /* 0x000fc400000190ff */
[----:B---3--:R-:W-:Y:S02]  /*9c50*/  LOP3.LUT R28, R24, 0xffff, RZ, 0xc0, !PT ;  /* 0x0000ffff181c7812 */ /* 0x008fe400078ec0ff */
[----:B------:R-:W-:Y:S01]  /*9c60*/  LOP3.LUT R29, R25, 0xffff, RZ, 0xc0, !PT ;  /* 0x0000ffff191d7812 */ /* 0x000fe200078ec0ff */
[----:B------:R-:W-:Y:S01]  /*9c70*/  HFMA2.BF16_V2 R48, R2.H0_H0, R30, R48 ;  /* 0x0000001e02307231 */ /* 0x000fe20000200830 */
[----:B------:R-:W-:Y:S02]  /*9c80*/  PRMT R51, R51, 0x5410, R50 ;  /* 0x0000541033337816 */ /* 0x000fe40000000032 */
[----:B------:R-:W-:Y:S02]  /*9c90*/  PRMT R42, R42, 0x5410, R41 ;  /* 0x000054102a2a7816 */ /* 0x000fe40000000029 */
[----:B------:R-:W-:Y:S02]  /*9ca0*/  SHF.R.U32.HI R49, RZ, 0x8, R28 ;  /* 0x00000008ff317819 */ /* 0x000fe4000001161c */
[----:B------:R-:W-:-:S02]  /*9cb0*/  LOP3.LUT R50, R24, 0xff, RZ, 0xc0, !PT ;  /* 0x000000ff18327812 */ /* 0x000fc400078ec0ff */
[----:B------:R-:W-:Y:S02]  /*9cc0*/  SHF.R.U32.HI R41, RZ, 0x18, R24 ;  /* 0x00000018ff297819 */ /* 0x000fe40000011618 */
[----:B------:R-:W-:Y:S02]  /*9cd0*/  PRMT R30, R24, 0x7632, R30 ;  /* 0x00007632181e7816 */ /* 0x000fe4000000001e */
[----:B------:R-:W-:Y:S02]  /*9ce0*/  PRMT R31, R31, 0x5410, R43 ;  /* 0x000054101f1f7816 */ /* 0x000fe4000000002b */
[----:B------:R-:W-:Y:S02]  /*9cf0*/  SHF.R.U32.HI R29, RZ, 0x8, R29 ;  /* 0x00000008ff1d7819 */ /* 0x000fe4000001161d */
[----:B------:R-:W-:Y:S02]  /*9d00*/  LOP3.LUT R24, R25, 0xff, RZ, 0xc0, !PT ;  /* 0x000000ff19187812 */ /* 0x000fe400078ec0ff */
[----:B------:R-:W-:Y:S01]  /*9d10*/  F2FP.F16.E5M2.UNPACK_B R49, R49 ;  /* 0x00000031ff31723e */ /* 0x000fe200020004ff */
[----:B------:R-:W-:Y:S01]  /*9d20*/  HFMA2.BF16_V2 R40, R2.H0_H0, R31, R40 ;  /* 0x0000001f02287231 */ /* 0x000fe20000200828 */
[----:B------:R-:W-:-:S02]  /*9d30*/  F2FP.F16.E5M2.UNPACK_B R29, R29 ;  /* 0x0000001dff1d723e */ /* 0x000fc400020004ff */
[----:B------:R-:W-:Y:S01]  /*9d40*/  F2FP.F16.E5M2.UNPACK_B R24, R24 ;  /* 0x00000018ff18723e */ /* 0x000fe200020004ff */
[C---:B------:R-:W-:Y:S01]  /*9d50*/  HFMA2.BF16_V2 R44, R2.reuse.H0_H0, R51, R44 ;  /* 0x00000033022c7231 */ /* 0x040fe2000020082c */
[--C-:B------:R-:W-:Y:S01]  /*9d60*/  SHF.R.U32.HI R31, RZ, 0x18, R25.reuse ;  /* 0x00000018ff1f7819 */ /* 0x100fe20000011619 */
[----:B------:R-:W-:Y:S01]  /*9d70*/  HFMA2.BF16_V2 R38, R2.H0_H0, R42, R38 ;  /* 0x0000002a02267231 */ /* 0x000fe20000200826 */
[----:B------:R-:W-:Y:S01]  /*9d80*/  LOP3.LUT R30, R30, 0xff, RZ, 0xc0, !PT ;  /* 0x000000ff1e1e7812 */ /* 0x000fe200078ec0ff */
[----:B------:R-:W-:Y:S01]  /*9d90*/  HADD2.F32 R51, -RZ, R49.H0_H0 ;  /* 0x20000031ff337230 */ /* 0x000fe20000004100 */
[----:B------:R-:W-:Y:S01]  /*9da0*/  PRMT R25, R25, 0x7632, R25 ;  /* 0x0000763219197816 */ /* 0x000fe20000000019 */
[----:B------:R-:W-:Y:S01]  /*9db0*/  HADD2.F32 R29, -RZ, R29.H0_H0 ;  /* 0x2000001dff1d7230 */ /* 0x000fe20000004100 */
[C---:B------:R-:W-:Y:S02]  /*9dc0*/  LOP3.LUT R42, R26.reuse, 0xffff, RZ, 0xc0, !PT ;  /* 0x0000ffff1a2a7812 */ /* 0x040fe400078ec0ff */
[----:B------:R-:W-:-:S02]  /*9dd0*/  LOP3.LUT R28, R26, 0xff, RZ, 0xc0, !PT ;  /* 0x000000ff1a1c7812 */ /* 0x000fc400078ec0ff */
[----:B------:R-:W-:Y:S02]  /*9de0*/  SHF.R.U32.HI R43, RZ, 0x18, R26 ;  /* 0x00000018ff2b7819 */ /* 0x000fe4000001161a */
[----:B------:R-:W-:Y:S01]  /*9df0*/  PRMT R49, R26, 0x7632, R49 ;  /* 0x000076321a317816 */ /* 0x000fe20000000031 */
[----:B------:R-:W-:Y:S01]  /*9e00*/  HADD2.F32 R26, -RZ, R24.H0_H0 ;  /* 0x20000018ff1a7230 */ /* 0x000fe20000004100 */
[----:B------:R-:W-:Y:S02]  /*9e10*/  F2FP.F16.E5M2.UNPACK_B R41, R41 ;  /* 0x00000029ff29723e */ /* 0x000fe400020004ff */
[----:B------:R-:W-:Y:S02]  /*9e20*/  F2FP.F16.E5M2.UNPACK_B R30, R30 ;  /* 0x0000001eff1e723e */ /* 0x000fe400020004ff */
[----:B------:R-:W-:Y:S02]  /*9e30*/  LOP3.LUT R25, R25, 0xff, RZ, 0xc0, !PT ;  /* 0x000000ff19197812 */ /* 0x000fe400078ec0ff */
[----:B------:R-:W-:-:S02]  /*9e40*/  F2FP.BF16.F32.PACK_AB.RZ R26, RZ, R26 ;  /* 0x0000001aff1a723e */ /* 0x000fc400000190ff */
[----:B------:R-:W-:Y:S01]  /*9e50*/  F2FP.BF16.F32.PACK_AB.RZ R29, RZ, R29 ;  /* 0x0000001dff1d723e */ /* 0x000fe200000190ff */
[----:B------:R-:W-:Y:S01]  /*9e60*/  HADD2.F32 R41, -RZ, R41.H0_H0 ;  /* 0x20000029ff297230 */ /* 0x000fe20000004100 */
[----:B------:R-:W-:Y:S01]  /*9e70*/  F2FP.F16.E5M2.UNPACK_B R31, R31 ;  /* 0x0000001fff1f723e */ /* 0x000fe200020004ff */
[----:B------:R-:W-:Y:S01]  /*9e80*/  HADD2.F32 R30, -RZ, R30.H0_H0 ;  /* 0x2000001eff1e7230 */ /* 0x000fe20000004100 */
[----:B------:R-:W-:Y:S02]  /*9e90*/  F2FP.F16.E5M2.UNPACK_B R25, R25 ;  /* 0x00000019ff19723e */ /* 0x000fe400020004ff */
[----:B------:R-:W-:Y:S01]  /*9ea0*/  PRMT R26, R26, 0x5410, R29 ;  /* 0x000054101a1a7816 */ /* 0x000fe2000000001d */
[----:B------:R-:W-:Y:S01]  /*9eb0*/  HADD2.F32 R31, -RZ, R31.H0_H0 ;  /* 0x2000001fff1f7230 */ /* 0x000fe20000004100 */
[----:B------:R-:W-:Y:S01]  /*9ec0*/  F2FP.F16.E5M2.UNPACK_B R28, R28 ;  /* 0x0000001cff1c723e */ /* 0x000fe200020004ff */
[----:B------:R-:W-:Y:S01]  /*9ed0*/  HADD2.F32 R25, -RZ, R25.H0_H0 ;  /* 0x20000019ff197230 */ /* 0x000fe20000004100 */
[----:B------:R-:W-:-:S02]  /*9ee0*/  F2FP.BF16.F32.PACK_AB.RZ R41, RZ, R41 ;  /* 0x00000029ff29723e */ /* 0x000fc400000190ff */
[----:B------:R-:W-:Y:S01]  /*9ef0*/  F2FP.BF16.F32.PACK_AB.RZ R30, RZ, R30 ;  /* 0x0000001eff1e723e */ /* 0x000fe200000190ff */
[----:B------:R-:W-:Y:S02]  /*9f00*/  HFMA2.BF16_V2 R26, R2.H0_H0, R26, R46 ;  /* 0x0000001a021a7231 */ /* 0x000fe4000020082e */
[----:B------:R-:W-:Y:S01]  /*9f10*/  HADD2.F32 R46, -RZ, R28.H0_H0 ;  /* 0x2000001cff2e7230 */ /* 0x000fe20000004100 */
[----:B------:R-:W-:Y:S01]  /*9f20*/  F2FP.BF16.F32.PACK_AB.RZ R31, RZ, R31 ;  /* 0x0000001fff1f723e */ /* 0x000fe200000190ff */
[----:B------:R-:W-:Y:S01]  /*9f30*/  IMAD.WIDE R28, R3, 0x10, R6 ;  /* 0x00000010031c7825 */ /* 0x000fe200078e0206 */
[----:B------:R-:W-:Y:S02]  /*9f40*/  F2FP.BF16.F32.PACK_AB.RZ R25, RZ, R25 ;  /* 0x00000019ff19723e */ /* 0x000fe400000190ff */
[----:B------:R-:W-:Y:S02]  /*9f50*/  PRMT R30, R30, 0x5410, R41 ;  /* 0x000054101e1e7816 */ /* 0x000fe40000000029 */
[----:B------:R-:W-:-:S03]  /*9f60*/  PRMT R41, R25, 0x5410, R31 ;  /* 0x0000541019297816 */ /* 0x000fc6000000001f */
[----:B------:R-:W-:Y:S02]  /*9f70*/  HFMA2.BF16_V2 R25, R2.H0_H0, R30, R45 ;  /* 0x0000001e02197231 */ /* 0x000fe4000020082d */
[----:B------:R-:W3:Y:S01]  /*9f80*/  LD.E.128 R28, desc[UR36][R28.64] ;  /* 0x000000241c1c7980 */ /* 0x000ee2000c101d00 */
[----:B------:R-:W-:-:S05]  /*9f90*/  F2FP.F16.E5M2.UNPACK_B R50, R50 ;  /* 0x00000032ff32723e */ /* 0x000fca00020004ff */
[----:B------:R-:W-:Y:S01]  /*9fa0*/  HADD2.F32 R52, -RZ, R50.H0_H0 ;  /* 0x20000032ff347230 */ /* 0x000fe20000004100 */
[----:B------:R-:W-:-:S04]  /*9fb0*/  F2FP.BF16.F32.PACK_AB.RZ R51, RZ, R51 ;  /* 0x00000033ff33723e */ /* 0x000fc800000190ff */
[----:B------:R-:W-:-:S04]  /*9fc0*/  F2FP.BF16.F32.PACK_AB.RZ R52, RZ, R52 ;  /* 0x00000034ff34723e */ /* 0x000fc800000190ff */
[----:B------:R-:W-:Y:S02]  /*9fd0*/  PRMT R52, R52, 0x5410, R51 ;  /* 0x0000541034347816 */ /* 0x000fe40000000033 */
[----:B------:R-:W-:Y:S02]  /*9fe0*/  SHF.R.U32.HI R42, RZ, 0x8, R42 ;  /* 0x00000008ff2a7819 */ /* 0x000fe4000001162a */
[C---:B------:R-:W-:Y:S01]  /*9ff0*/  LOP3.LUT R50, R27.reuse, 0xffff, RZ, 0xc0, !PT ;  /* 0x0000ffff1b327812 */ /* 0x040fe200078ec0ff */
[----:B------:R-:W-:Y:S01]  /*a000*/  HFMA2.BF16_V2 R24, R2.H0_H0, R52, R44 ;  /* 0x0000003402187231 */ /* 0x000fe2000020082c */
[----:B------:R-:W-:Y:S02]  /*a010*/  LOP3.LUT R44, R27, 0xff, RZ, 0xc0, !PT ;  /* 0x000000ff1b2c7812 */ /* 0x000fe400078ec0ff */
[----:B------:R-:W-:Y:S02]  /*a020*/  F2FP.F16.E5M2.UNPACK_B R42, R42 ;  /* 0x0000002aff2a723e */ /* 0x000fe400020004ff */
[----:B------:R-:W-:-:S02]  /*a030*/  F2FP.F16.E5M2.UNPACK_B R43, R43 ;  /* 0x0000002bff2b723e */ /* 0x000fc400020004ff */
[----:B------:R-:W-:Y:S02]  /*a040*/  SHF.R.U32.HI R50, RZ, 0x8, R50 ;  /* 0x00000008ff327819 */ /* 0x000fe40000011632 */
[----:B------:R-:W-:Y:S01]  /*a050*/  F2FP.F16.E5M2.UNPACK_B R44, R44 ;  /* 0x0000002cff2c723e */ /* 0x000fe200020004ff */
[----:B------:R-:W-:Y:S01]  /*a060*/  HADD2.F32 R42, -RZ, R42.H0_H0 ;  /* 0x2000002aff2a7230 */ /* 0x000fe20000004100 */
[----:B------:R-:W-:Y:S01]  /*a070*/  F2FP.F16.E5M2.UNPACK_B R50, R50 ;  /* 0x00000032ff32723e */ /* 0x000fe200020004ff */
[----:B------:R-:W-:Y:S01]  /*a080*/  HADD2.F32 R43, -RZ, R43.H0_H0 ;  /* 0x2000002bff2b7230 */ /* 0x000fe20000004100 */
[--C-:B------:R-:W-:Y:S01]  /*a090*/  SHF.R.U32.HI R45, RZ, 0x18, R27.reuse ;  /* 0x00000018ff2d7819 */ /* 0x100fe2000001161b */
[----:B------:R-:W-:Y:S01]  /*a0a0*/  HADD2.F32 R44, -RZ, R44.H0_H0 ;  /* 0x2000002cff2c7230 */ /* 0x000fe20000004100 */
[----:B------:R-:W-:Y:S01]  /*a0b0*/  PRMT R27, R27, 0x7632, R27 ;  /* 0x000076321b1b7816 */ /* 0x000fe2000000001b */
[----:B------:R-:W-:Y:S01]  /*a0c0*/  HADD2.F32 R50, -RZ, R50.H0_H0 ;  /* 0x20000032ff327230 */ /* 0x000fe20000004100 */
[----:B------:R-:W-:-:S02]  /*a0d0*/  F2FP.BF16.F32.PACK_AB.RZ R46, RZ, R46 ;  /* 0x0000002eff2e723e */ /* 0x000fc400000190ff */
[----:B------:R-:W-:Y:S02]  /*a0e0*/  F2FP.BF16.F32.PACK_AB.RZ R42, RZ, R42 ;  /* 0x0000002aff2a723e */ /* 0x000fe400000190ff */
[----:B------:R-:W-:Y:S02]  /*a0f0*/  LOP3.LUT R27, R27, 0xff, RZ, 0xc0, !PT ;  /* 0x000000ff1b1b7812 */ /* 0x000fe400078ec0ff */
[----:B------:R-:W-:Y:S02]  /*a100*/  F2FP.BF16.F32.PACK_AB.RZ R43, RZ, R43 ;  /* 0x0000002bff2b723e */ /* 0x000fe400000190ff */
[----:B------:R-:W-:Y:S02]  /*a110*/  F2FP.BF16.F32.PACK_AB.RZ R44, RZ, R44 ;  /* 0x0000002cff2c723e */ /* 0x000fe400000190ff */
[----:B------:R-:W-:Y:S02]  /*a120*/  F2FP.F16.E5M2.UNPACK_B R45, R45 ;  /* 0x0000002dff2d723e */ /* 0x000fe400020004ff */
[----:B------:R-:W-:-:S02]  /*a130*/  PRMT R46, R46, 0x5410, R42 ;  /* 0x000054102e2e7816 */ /* 0x000fc4000000002a */
[----:B------:R-:W-:Y:S02]  /*a140*/  F2FP.F16.E5M2.UNPACK_B R27, R27 ;  /* 0x0000001bff1b723e */ /* 0x000fe400020004ff */
[----:B------:R-:W-:Y:S02]  /*a150*/  F2FP.BF16.F32.PACK_AB.RZ R50, RZ, R50 ;  /* 0x00000032ff32723e */ /* 0x000fe400000190ff */
[----:B------:R-:W-:Y:S01]  /*a160*/  PRMT R44, R44, 0x5410, R43 ;  /* 0x000054102c2c7816 */ /* 0x000fe2000000002b */
[----:B------:R-:W-:Y:S02]  /*a170*/  HFMA2.BF16_V2 R46, R2.H0_H0, R46, R39 ;  /* 0x0000002e022e7231 */ /* 0x000fe40000200827 */
[----:B------:R-:W-:Y:S01]  /*a180*/  HADD2.F32 R45, -RZ, R45.H0_H0 ;  /* 0x2000002dff2d7230 */ /* 0x000fe20000004100 */
[----:B------:R-:W-:Y:S01]  /*a190*/  PRMT R39, R44, 0x5410, R50 ;  /* 0x000054102c277816 */ /* 0x000fe20000000032 */
[----:B------:R-:W-:Y:S01]  /*a1a0*/  HADD2.F32 R27, -RZ, R27.H0_H0 ;  /* 0x2000001bff1b7230 */ /* 0x000fe20000004100 */
[----:B------:R-:W-:-:S02]  /*a1b0*/  LOP3.LUT R49, R49, 0xff, RZ, 0xc0, !PT ;  /* 0x000000ff31317812 */ /* 0x000fc400078ec0ff */
[----:B------:R-:W-:Y:S01]  /*a1c0*/  F2FP.BF16.F32.PACK_AB.RZ R42, RZ, R45 ;  /* 0x0000002dff2a723e */ /* 0x000fe200000190ff */
[----:B------:R-:W-:Y:S01]  /*a1d0*/  HFMA2.BF16_V2 R45, R2.H0_H0, R39, R38 ;  /* 0x00000027022d7231 */ /* 0x000fe20000200826 */
[----:B------:R-:W-:Y:S02]  /*a1e0*/  F2FP.BF16.F32.PACK_AB.RZ R27, RZ, R27 ;  /* 0x0000001bff1b723e */ /* 0x000fe400000190ff */
[----:B------:R-:W-:Y:S02]  /*a1f0*/  F2FP.F16.E5M2.UNPACK_B R49, R49 ;  /* 0x00000031ff31723e */ /* 0x000fe400020004ff */
[----:B------:R-:W-:-:S03]  /*a200*/  PRMT R27, R27, 0x5410, R42 ;  /* 0x000054101b1b7816 */ /* 0x000fc6000000002a */
[----:B------:R-:W-:Y:S02]  /*a210*/  HADD2.F32 R49, -RZ, R49.H0_H0 ;  /* 0x20000031ff317230 */ /* 0x000fe40000004100 */
[----:B------:R-:W-:-:S03]  /*a220*/  HFMA2.BF16_V2 R43, R2.H0_H0, R27, R40 ;  /* 0x0000001b022b7231 */ /* 0x000fc60000200828 */
[----:B------:R-:W-:-:S04]  /*a230*/  F2FP.BF16.F32.PACK_AB.RZ R49, RZ, R49 ;  /* 0x00000031ff31723e */ /* 0x000fc800000190ff */
[----:B------:R-:W-:Y:S01]  /*a240*/  PRMT R44, R49, 0x7610, R44 ;  /* 0x00007610312c7816 */ /* 0x000fe2000000002c */
[----:B------:R-:W-:-:S04]  /*a250*/  HFMA2.BF16_V2 R41, R2.H0_H0, R41, R47 ;  /* 0x0000002902297231 */ /* 0x000fc8000020082f */
[----:B------:R-:W-:Y:S01]  /*a260*/  HFMA2.BF16_V2 R44, R2.H0_H0, R44, R48 ;  /* 0x0000002c022c7231 */ /* 0x000fe20000200830 */
[C---:B--2---:R-:W-:Y:S02]  /*a270*/  LOP3.LUT R38, R20.reuse, 0xffff, RZ, 0xc0, !PT ;  /* 0x0000ffff14267812 */ /* 0x044fe400078ec0ff */
[C---:B------:R-:W-:Y:S02]  /*a280*/  LOP3.LUT R50, R20.reuse, 0xff, RZ, 0xc0, !PT ;  /* 0x000000ff14327812 */ /* 0x040fe400078ec0ff */
[----:B------:R-:W-:Y:S02]  /*a290*/  SHF.R.U32.HI R42, RZ, 0x8, R38 ;  /* 0x00000008ff2a7819 */ /* 0x000fe40000011626 */
[----:B------:R-:W-:Y:S02]  /*a2a0*/  F2FP.F16.E5M2.UNPACK_B R50, R50 ;  /* 0x00000032ff32723e */ /* 0x000fe400020004ff */
[----:B------:R-:W-:Y:S02]  /*a2b0*/  F2FP.F16.E5M2.UNPACK_B R42, R42 ;  /* 0x0000002aff2a723e */ /* 0x000fe400020004ff */
[----:B------:R-:W-:Y:S01]  /*a2c0*/  PRMT R40, R20, 0x7632, R40 ;  /* 0x0000763214287816 */ /* 0x000fe20000000028 */
[----:B------:R-:W-:Y:S01]  /*a2d0*/  HADD2.F32 R51, -RZ, R50.H0_H0 ;  /* 0x20000032ff337230 */ /* 0x000fe20000004100 */
[----:B------:R-:W-:Y:S01]  /*a2e0*/  SHF.R.U32.HI R39, RZ, 0x18, R20 ;  /* 0x00000018ff277819 */ /* 0x000fe20000011614 */
[----:B------:R-:W-:Y:S01]  /*a2f0*/  HADD2.F32 R50, -RZ, R42.H0_H0 ;  /* 0x2000002aff327230 */ /* 0x000fe20000004100 */
[----:B------:R-:W-:-:S02]  /*a300*/  LOP3.LUT R40, R40, 0xff, RZ, 0xc0, !PT ;  /* 0x000000ff28287812 */ /* 0x000fc400078ec0ff */
[C---:B------:R-:W-:Y:S02]  /*a310*/  PRMT R49, R21.reuse, 0x7632, R49 ;  /* 0x0000763215317816 */ /* 0x040fe40000000031 */
[----:B------:R-:W-:Y:S02]  /*a320*/  LOP3.LUT R38, R21, 0xffff, RZ, 0xc0, !PT ;  /* 0x0000ffff15267812 */ /* 0x000fe400078ec0ff */
[----:B------:R-:W-:Y:S02]  /*a330*/  F2FP.F16.E5M2.UNPACK_B R39, R39 ;  /* 0x00000027ff27723e */ /* 0x000fe400020004ff */
[----:B------:R-:W-:Y:S02]  /*a340*/  F2FP.F16.E5M2.UNPACK_B R40, R40 ;  /* 0x00000028ff28723e */ /* 0x000fe400020004ff */
[----:B------:R-:W-:Y:S02]  /*a350*/  F2FP.BF16.F32.PACK_AB.RZ R51, RZ, R51 ;  /* 0x00000033ff33723e */ /* 0x000fe400000190ff */
[----:B------:R-:W-:-:S02]  /*a360*/  F2FP.BF16.F32.PACK_AB.RZ R50, RZ, R50 ;  /* 0x00000032ff32723e */ /* 0x000fc400000190ff */
[----:B------:R-:W-:Y:S02]  /*a370*/  SHF.R.U32.HI R47, RZ, 0x18, R21 ;  /* 0x00000018ff2f7819 */ /* 0x000fe40000011615 */
[----:B------:R-:W-:Y:S02]  /*a380*/  LOP3.LUT R49, R49, 0xff, RZ, 0xc0, !PT ;  /* 0x000000ff31317812 */ /* 0x000fe400078ec0ff */
[----:B------:R-:W-:Y:S02]  /*a390*/  SHF.R.U32.HI R38, RZ, 0x8, R38 ;  /* 0x00000008ff267819 */ /* 0x000fe40000011626 */
[----:B------:R-:W-:Y:S01]  /*a3a0*/  LOP3.LUT R48, R21, 0xff, RZ, 0xc0, !PT ;  /* 0x000000ff15307812 */ /* 0x000fe200078ec0ff */
[----:B------:R-:W-:Y:S01]  /*a3b0*/  HADD2.F32 R40, -RZ, R40.H0_H0 ;  /* 0x20000028ff287230 */ /* 0x000fe20000004100 */
[----:B------:R-:W-:Y:S01]  /*a3c0*/  PRMT R51, R51, 0x5410, R50 ;  /* 0x0000541033337816 */ /* 0x000fe20000000032 */
[----:B------:R-:W-:Y:S01]  /*a3d0*/  HADD2.F32 R50, -RZ, R39.H0_H0 ;  /* 0x20000027ff327230 */ /* 0x000fe20000004100 */
[----:B------:R-:W-:-:S02]  /*a3e0*/  F2FP.F16.E5M2.UNPACK_B R47, R47 ;  /* 0x0000002fff2f723e */ /* 0x000fc400020004ff */
[----:B------:R-:W-:Y:S02]  /*a3f0*/  F2FP.F16.E5M2.UNPACK_B R49, R49 ;  /* 0x00000031ff31723e */ /* 0x000fe400020004ff */
[----:B------:R-:W-:Y:S02]  /*a400*/  F2FP.F16.E5M2.UNPACK_B R38, R38 ;  /* 0x00000026ff26723e */ /* 0x000fe400020004ff */
[----:B------:R-:W-:Y:S01]  /*a410*/  F2FP.F16.E5M2.UNPACK_B R48, R48 ;  /* 0x00000030ff30723e */ /* 0x000fe200020004ff */
[----:B------:R-:W-:Y:S01]  /*a420*/  HADD2.F32 R47, -RZ, R47.H0_H0 ;  /* 0x2000002fff2f7230 */ /* 0x000fe20000004100 */
[----:B------:R-:W-:Y:S01]  /*a430*/  F2FP.BF16.F32.PACK_AB.RZ R50, RZ, R50 ;  /* 0x00000032ff32723e */ /* 0x000fe200000190ff */
[----:B------:R-:W-:Y:S01]  /*a440*/  HADD2.F32 R49, -RZ, R49.H0_H0 ;  /* 0x20000031ff317230 */ /* 0x000fe20000004100 */
[----:B------:R-:W-:Y:S01]  /*a450*/  F2FP.BF16.F32.PACK_AB.RZ R40, RZ, R40 ;  /* 0x00000028ff28723e */ /* 0x000fe200000190ff */
[----:B------:R-:W-:Y:S02]  /*a460*/  HADD2.F32 R48, -RZ, R48.H0_H0 ;  /* 0x20000030ff307230 */ /* 0x000fe40000004100 */
[----:B------:R-:W-:Y:S01]  /*a470*/  HADD2.F32 R38, -RZ, R38.H0_H0 ;  /* 0x20000026ff267230 */ /* 0x000fe20000004100 */
[----:B------:R-:W-:-:S02]  /*a480*/  PRMT R40, R40, 0x5410, R50 ;  /* 0x0000541028287816 */ /* 0x000fc40000000032 */
[----:B------:R-:W-:Y:S02]  /*a490*/  F2FP.BF16.F32.PACK_AB.RZ R47, RZ, R47 ;  /* 0x0000002fff2f723e */ /* 0x000fe400000190ff */
[----:B------:R-:W-:Y:S02]  /*a4a0*/  F2FP.BF16.F32.PACK_AB.RZ R49, RZ, R49 ;  /* 0x00000031ff31723e */ /* 0x000fe400000190ff */
[----:B------:R-:W-:Y:S02]  /*a4b0*/  LOP3.LUT R27, R22, 0xff, RZ, 0xc0, !PT ;  /* 0x000000ff161b7812 */ /* 0x000fe400078ec0ff */
[----:B------:R-:W-:Y:S02]  /*a4c0*/  F2FP.BF16.F32.PACK_AB.RZ R48, RZ, R48 ;  /* 0x00000030ff30723e */ /* 0x000fe400000190ff */
[----:B------:R-:W-:Y:S01]  /*a4d0*/  F2FP.BF16.F32.PACK_AB.RZ R38, RZ, R38 ;  /* 0x00000026ff26723e */ /* 0x000fe200000190ff */
[C---:B------:R-:W-:Y:S01]  /*a4e0*/  HFMA2.BF16_V2 R39, R2.reuse.H0_H0, R51, R24 ;  /* 0x0000003302277231 */ /* 0x040fe20000200818 */
[----:B------:R-:W-:Y:S01]  /*a4f0*/  PRMT R49, R49, 0x5410, R47 ;  /* 0x0000541031317816 */ /* 0x000fe2000000002f */
[----:B------:R-:W-:Y:S01]  /*a500*/  HFMA2.BF16_V2 R40, R2.H0_H0, R40, R25 ;  /* 0x0000002802287231 */ /* 0x000fe20000200819 */
[----:B------:R-:W-:Y:S01]  /*a510*/  F2FP.F16.E5M2.UNPACK_B R27, R27 ;  /* 0x0000001bff1b723e */ /* 0x000fe200020004ff */
[----:B------:R-:W-:Y:S01]  /*a520*/  IMAD.WIDE R24, R3, 0x10, R8 ;  /* 0x0000001003187825 */ /* 0x000fe200078e0208 */
[----:B------:R-:W-:-:S03]  /*a530*/  PRMT R48, R48, 0x5410, R38 ;  /* 0x0000541030307816 */ /* 0x000fc60000000026 */
[C---:B------:R-:W-:Y:S02]  /*a540*/  HFMA2.BF16_V2 R41, R2.reuse.H0_H0, R49, R41 ;  /* 0x0000003102297231 */ /* 0x040fe40000200829 */
[----:B------:R-:W-:Y:S02]  /*a550*/  HADD2.F32 R49, -RZ, R27.H0_H0 ;  /* 0x2000001bff317230 */ /* 0x000fe40000004100 */
[----:B------:R-:W-:Y:S02]  /*a560*/  HFMA2.BF16_V2 R38, R2.H0_H0, R48, R26 ;  /* 0x0000003002267231 */ /* 0x000fe4000020081a */
[----:B------:R-:W2:Y:S01]  /*a570*/  LD.E.128 R24, desc[UR36][R24.64] ;  /* 0x0000002418187980 */ /* 0x000ea2000c101d00 */
[----:B------:R-:W-:Y:S02]  /*a580*/  LOP3.LUT R20, R22, 0xffff, RZ, 0xc0, !PT ;  /* 0x0000ffff16147812 */ /* 0x000fe400078ec0ff */
[C---:B------:R-:W-:Y:S02]  /*a590*/  LOP3.LUT R42, R23.reuse, 0xffff, RZ, 0xc0, !PT ;  /* 0x0000ffff172a7812 */ /* 0x040fe400078ec0ff */
[----:B------:R-:W-:-:S02]  /*a5a0*/  LOP3.LUT R47, R23, 0xff, RZ, 0xc0, !PT ;  /* 0x000000ff172f7812 */ /* 0x000fc400078ec0ff */
[--C-:B------:R-:W-:Y:S02]  /*a5b0*/  SHF.R.U32.HI R48, RZ, 0x18, R23.reuse ;  /* 0x00000018ff307819 */ /* 0x100fe40000011617 */
[----:B------:R-:W-:Y:S02]  /*a5c0*/  SHF.R.U32.HI R20, RZ, 0x8, R20 ;  /* 0x00000008ff147819 */ /* 0x000fe40000011614 */
[----:B------:R-:W-:Y:S02]  /*a5d0*/  PRMT R23, R23, 0x7632, R23 ;  /* 0x0000763217177816 */ /* 0x000fe40000000017 */
[----:B------:R-:W-:Y:S02]  /*a5e0*/  F2FP.F16.E5M2.UNPACK_B R20, R20 ;  /* 0x00000014ff14723e */ /* 0x000fe400020004ff */
[----:B------:R-:W-:Y:S02]  /*a5f0*/  LOP3.LUT R23, R23, 0xff, RZ, 0xc0, !PT ;  /* 0x000000ff17177812 */ /* 0x000fe400078ec0ff */
[----:B------:R-:W-:-:S02]  /*a600*/  SHF.R.U32.HI R21, RZ, 0x18, R22 ;  /* 0x00000018ff157819 */ /* 0x000fc40000011616 */
        /* <DEDUP_REMOVED lines=17> */
[----:B------:R-:W-:Y:S01]  /*a720*/  HFMA2.BF16_V2 R46, R2.H0_H0, R49, R46 ;  /* 0x00000031022e7231 */ /* 0x000fe2000020082e */
[----:B------:R-:W-:-:S02]  /*a730*/  F2FP.BF16.F32.PACK_AB.RZ R21, RZ, R21 ;  /* 0x00000015ff15723e */ /* 0x000fc400000190ff */
[----:B------:R-:W-:Y:S01]  /*a740*/  F2FP.BF16.F32.PACK_AB.RZ R22, RZ, R22 ;  /* 0x00000016ff16723e */ /* 0x000fe200000190ff */
[----:B------:R-:W-:-:S03]  /*a750*/  HFMA2.BF16_V2 R43, R2.H0_H0, R23, R43 ;  /* 0x00000017022b7231 */ /* 0x000fc6000020082b */
[----:B------:R-:W-:-:S05]  /*a760*/  PRMT R22, R22, 0x5410, R21 ;  /* 0x0000541016167816 */ /* 0x000fca0000000015 */
[----:B------:R-:W-:Y:S01]  /*a770*/  HFMA2.BF16_V2 R44, R2.H0_H0, R22, R44 ;  /* 0x00000016022c7231 */ /* 0x000fe2000020082c */
[C---:B---3--:R-:W-:Y:S02]  /*a780*/  PRMT R49, R28.reuse, 0x7632, R49 ;  /* 0x000076321c317816 */ /* 0x048fe40000000031 */
[----:B------:R-:W-:Y:S02]  /*a790*/  SHF.R.U32.HI R23, RZ, 0x18, R28 ;  /* 0x00000018ff177819 */ /* 0x000fe4000001161c */
[----:B------:R-:W-:Y:S02]  /*a7a0*/  LOP3.LUT R49, R49, 0xff, RZ, 0xc0, !PT ;  /* 0x000000ff31317812 */ /* 0x000fe400078ec0ff */
[----:B------:R-:W-:Y:S02]  /*a7b0*/  LOP3.LUT R20, R28, 0xffff, RZ, 0xc0, !PT ;  /* 0x0000ffff1c147812 */ /* 0x000fe400078ec0ff */
[----:B------:R-:W-:Y:S02]  /*a7c0*/  F2FP.F16.E5M2.UNPACK_B R23, R23 ;  /* 0x00000017ff17723e */ /* 0x000fe400020004ff */
[----:B------:R-:W-:-:S02]  /*a7d0*/  F2FP.F16.E5M2.UNPACK_B R49, R49 ;  /* 0x00000031ff31723e */ /* 0x000fc400020004ff */
[----:B------:R-:W-:Y:S02]  /*a7e0*/  SHF.R.U32.HI R21, RZ, 0x8, R20 ;  /* 0x00000008ff157819 */ /* 0x000fe40000011614 */
[----:B------:R-:W-:Y:S01]  /*a7f0*/  LOP3.LUT R22, R28, 0xff, RZ, 0xc0, !PT ;  /* 0x000000ff1c167812 */ /* 0x000fe200078ec0ff */
[----:B------:R-:W-:Y:S02]  /*a800*/  HADD2.F32 R23, -RZ, R23.H0_H0 ;  /* 0x20000017ff177230 */ /* 0x000fe40000004100 */
[----:B------:R-:W-:Y:S01]  /*a810*/  HADD2.F32 R49, -RZ, R49.H0_H0 ;  /* 0x20000031ff317230 */ /* 0x000fe20000004100 */
[----:B------:R-:W-:Y:S02]  /*a820*/  F2FP.F16.E5M2.UNPACK_B R21, R21 ;  /* 0x00000015ff15723e */ /* 0x000fe400020004ff */
[----:B------:R-:W-:Y:S02]  /*a830*/  F2FP.F16.E5M2.UNPACK_B R22, R22 ;  /* 0x00000016ff16723e */ /* 0x000fe400020004ff */
[----:B------:R-:W-:-:S02]  /*a840*/  SHF.R.U32.HI R20, RZ, 0x18, R29 ;  /* 0x00000018ff147819 */ /* 0x000fc4000001161d */
[----:B------:R-:W-:Y:S02]  /*a850*/  PRMT R48, R29, 0x7632, R48 ;  /* 0x000076321d307816 */ /* 0x000fe40000000030 */
[----:B------:R-:W-:Y:S02]  /*a860*/  F2FP.BF16.F32.PACK_AB.RZ R23, RZ, R23 ;  /* 0x00000017ff17723e */ /* 0x000fe400000190ff */
[----:B------:R-:W-:Y:S01]  /*a870*/  F2FP.BF16.F32.PACK_AB.RZ R49, RZ, R49 ;  /* 0x00000031ff31723e */ /* 0x000fe200000190ff */
[----:B------:R-:W-:Y:S01]  /*a880*/  HADD2.F32 R22, -RZ, R22.H0_H0 ;  /* 0x20000016ff167230 */ /* 0x000fe20000004100 */
[----:B------:R-:W-:Y:S01]  /*a890*/  F2FP.F16.E5M2.UNPACK_B R20, R20 ;  /* 0x00000014ff14723e */ /* 0x000fe200020004ff */
[----:B------:R-:W-:Y:S01]  /*a8a0*/  HADD2.F32 R21, -RZ, R21.H0_H0 ;  /* 0x20000015ff157230 */ /* 0x000fe20000004100 */
[----:B------:R-:W-:Y:S02]  /*a8b0*/  LOP3.LUT R48, R48, 0xff, RZ, 0xc0, !PT ;  /* 0x000000ff30307812 */ /* 0x000fe400078ec0ff */
[----:B------:R-:W-:Y:S01]  /*a8c0*/  PRMT R49, R49, 0x5410, R23 ;  /* 0x0000541031317816 */ /* 0x000fe20000000017 */
[----:B------:R-:W-:Y:S01]  /*a8d0*/  HADD2.F32 R20, -RZ, R20.H0_H0 ;  /* 0x20000014ff147230 */ /* 0x000fe20000004100 */
[----:B------:R-:W-:-:S02]  /*a8e0*/  F2FP.F16.E5M2.UNPACK_B R48, R48 ;  /* 0x00000030ff30723e */ /* 0x000fc400020004ff */
[----:B------:R-:W-:Y:S02]  /*a8f0*/  F2FP.BF16.F32.PACK_AB.RZ R22, RZ, R22 ;  /* 0x00000016ff16723e */ /* 0x000fe400000190ff */
[----:B------:R-:W-:Y:S01]  /*a900*/  F2FP.BF16.F32.PACK_AB.RZ R21, RZ, R21 ;  /* 0x00000015ff15723e */ /* 0x000fe200000190ff */
[----:B------:R-:W-:Y:S02]  /*a910*/  HFMA2.BF16_V2 R40, R2.H0_H0, R49, R40 ;  /* 0x0000003102287231 */ /* 0x000fe40000200828 */
[----:B------:R-:W-:Y:S01]  /*a920*/  HADD2.F32 R49, -RZ, R48.H0_H0 ;  /* 0x20000030ff317230 */ /* 0x000fe20000004100 */
[----:B------:R-:W-:Y:S02]  /*a930*/  F2FP.BF16.F32.PACK_AB.RZ R48, RZ, R20 ;  /* 0x00000014ff30723e */ /* 0x000fe400000190ff */
[----:B------:R-:W-:Y:S01]  /*a940*/  PRMT R22, R22, 0x5410, R21 ;  /* 0x0000541016167816 */ /* 0x000fe20000000015 */
[----:B------:R-:W-:-:S04]  /*a950*/  IMAD.WIDE R20, R3, 0x10, R10 ;  /* 0x0000001003147825 */ /* 0x000fc800078e020a */
[----:B------:R-:W-:Y:S02]  /*a960*/  HFMA2.BF16_V2 R39, R2.H0_H0, R22, R39 ;  /* 0x0000001602277231 */ /* 0x000fe40000200827 */
[----:B------:R-:W3:Y:S01]  /*a970*/  LD.E.128 R20, desc[UR36][R20.64] ;  /* 0x0000002414147980 */ /* 0x000ee2000c101d00 */
[----:B------:R-:W-:Y:S02]  /*a980*/  SHF.R.U32.HI R42, RZ, 0x8, R42 ;  /* 0x00000008ff2a7819 */ /* 0x000fe4000001162a */
[----:B------:R-:W-:Y:S02]  /*a990*/  F2FP.F16.E5M2.UNPACK_B R47, R47 ;  /* 0x0000002fff2f723e */ /* 0x000fe400020004ff */
[----:B------:R-:W-:-:S03]  /*a9a0*/  F2FP.F16.E5M2.UNPACK_B R42, R42 ;  /* 0x0000002aff2a723e */ /* 0x000fc600020004ff */
[----:B------:R-:W-:Y:S02]  /*a9b0*/  HADD2.F32 R47, -RZ, R47.H0_H0 ;  /* 0x2000002fff2f7230 */ /* 0x000fe40000004100 */
[----:B------:R-:W-:Y:S01]  /*a9c0*/  HADD2.F32 R42, -RZ, R42.H0_H0 ;  /* 0x2000002aff2a7230 */ /* 0x000fe20000004100 */
[----:B------:R-:W-:Y:S02]  /*a9d0*/  F2FP.BF16.F32.PACK_AB.RZ R49, RZ, R49 ;  /* 0x00000031ff31723e */ /* 0x000fe400000190ff */
[----:B------:R-:W-:Y:S02]  /*a9e0*/  F2FP.BF16.F32.PACK_AB.RZ R47, RZ, R47 ;  /* 0x0000002fff2f723e */ /* 0x000fe400000190ff */
[----:B------:R-:W-:Y:S02]  /*a9f0*/  F2FP.BF16.F32.PACK_AB.RZ R42, RZ, R42 ;  /* 0x0000002aff2a723e */ /* 0x000fe400000190ff */
[----:B------:R-:W-:Y:S02]  /*aa00*/  LOP3.LUT R50, R29, 0xffff, RZ, 0xc0, !PT ;  /* 0x0000ffff1d327812 */ /* 0x000fe400078ec0ff */
[----:B------:R-:W-:-:S02]  /*aa10*/  PRMT R47, R47, 0x5410, R42 ;  /* 0x000054102f2f7816 */ /* 0x000fc4000000002a */
[----:B------:R-:W-:Y:S02]  /*aa20*/  LOP3.LUT R51, R29, 0xff, RZ, 0xc0, !PT ;  /* 0x000000ff1d337812 */ /* 0x000fe400078ec0ff */
[----:B------:R-:W-:Y:S02]  /*aa30*/  PRMT R49, R49, 0x5410, R48 ;  /* 0x0000541031317816 */ /* 0x000fe40000000030 */
[C---:B------:R-:W-:Y:S02]  /*aa40*/  LOP3.LUT R28, R30.reuse, 0xffff, RZ, 0xc0, !PT ;  /* 0x0000ffff1e1c7812 */ /* 0x040fe400078ec0ff */
[C---:B------:R-:W-:Y:S02]  /*aa50*/  LOP3.LUT R29, R30.reuse, 0xff, RZ, 0xc0, !PT ;  /* 0x000000ff1e1d7812 */ /* 0x040fe400078ec0ff */
[--C-:B------:R-:W-:Y:S02]  /*aa60*/  SHF.R.U32.HI R42, RZ, 0x18, R30.reuse ;  /* 0x00000018ff2a7819 */ /* 0x100fe4000001161e */
[----:B------:R-:W-:Y:S01]  /*aa70*/  PRMT R30, R30, 0x7632, R30 ;  /* 0x000076321e1e7816 */ /* 0x000fe2000000001e */
[C---:B------:R-:W-:Y:S01]  /*aa80*/  HFMA2.BF16_V2 R45, R2.reuse.H0_H0, R47, R45 ;  /* 0x0000002f022d7231 */ /* 0x040fe2000020082d */
[----:B------:R-:W-:Y:S01]  /*aa90*/  LOP3.LUT R47, R31, 0xffff, RZ, 0xc0, !PT ;  /* 0x0000ffff1f2f7812 */ /* 0x000fe200078ec0ff */
[----:B------:R-:W-:Y:S01]  /*aaa0*/  HFMA2.BF16_V2 R41, R2.H0_H0, R49, R41 ;  /* 0x0000003102297231 */ /* 0x000fe20000200829 */
[----:B------:R-:W-:-:S02]  /*aab0*/  LOP3.LUT R30, R30, 0xff, RZ, 0xc0, !PT ;  /* 0x000000ff1e1e7812 */ /* 0x000fc400078ec0ff */
[C---:B------:R-:W-:Y:S02]  /*aac0*/  LOP3.LUT R48, R31.reuse, 0xff, RZ, 0xc0, !PT ;  /* 0x000000ff1f307812 */ /* 0x040fe400078ec0ff */
[--C-:B------:R-:W-:Y:S02]  /*aad0*/  SHF.R.U32.HI R49, RZ, 0x18, R31.reuse ;  /* 0x00000018ff317819 */ /* 0x100fe4000001161f */
[----:B------:R-:W-:Y:S02]  /*aae0*/  PRMT R31, R31, 0x7632, R31 ;  /* 0x000076321f1f7816 */ /* 0x000fe4000000001f */
[----:B------:R-:W-:Y:S02]  /*aaf0*/  F2FP.F16.E5M2.UNPACK_B R42, R42 ;  /* 0x0000002aff2a723e */ /* 0x000fe400020004ff */
[----:B------:R-:W-:Y:S02]  /*ab00*/  SHF.R.U32.HI R47, RZ, 0x8, R47 ;  /* 0x00000008ff2f7819 */ /* 0x000fe4000001162f */
[----:B------:R-:W-:-:S02]  /*ab10*/  F2FP.F16.E5M2.UNPACK_B R30, R30 ;  /* 0x0000001eff1e723e */ /* 0x000fc400020004ff */
[----:B------:R-:W-:Y:S01]  /*ab20*/  LOP3.LUT R31, R31, 0xff, RZ, 0xc0, !PT ;  /* 0x000000ff1f1f7812 */ /* 0x000fe200078ec0ff */
[----:B------:R-:W-:Y:S01]  /*ab30*/  HADD2.F32 R42, -RZ, R42.H0_H0 ;  /* 0x2000002aff2a7230 */ /* 0x000fe20000004100 */
[----:B------:R-:W-:Y:S01]  /*ab40*/  F2FP.F16.E5M2.UNPACK_B R47, R47 ;  /* 0x0000002fff2f723e */ /* 0x000fe200020004ff */
[----:B------:R-:W-:Y:S01]  /*ab50*/  HADD2.F32 R30, -RZ, R30.H0_H0 ;  /* 0x2000001eff1e7230 */ /* 0x000fe20000004100 */
[----:B------:R-:W-:Y:S02]  /*ab60*/  F2FP.F16.E5M2.UNPACK_B R48, R48 ;  /* 0x00000030ff30723e */ /* 0x000fe400020004ff */
[----:B------:R-:W-:Y:S02]  /*ab70*/  F2FP.F16.E5M2.UNPACK_B R49, R49 ;  /* 0x00000031ff31723e */ /* 0x000fe400020004ff */
[----:B------:R-:W-:Y:S01]  /*ab80*/  F2FP.F16.E5M2.UNPACK_B R31, R31 ;  /* 0x0000001fff1f723e */ /* 0x000fe200020004ff */
[----:B------:R-:W-:Y:S01]  /*ab90*/  HADD2.F32 R48, -RZ, R48.H0_H0 ;  /* 0x20000030ff307230 */ /* 0x000fe20000004100 */
[----:B------:R-:W-:Y:S01]  /*aba0*/  F2FP.BF16.F32.PACK_AB.RZ R42, RZ, R42 ;  /* 0x0000002aff2a723e */ /* 0x000fe200000190ff */
[----:B------:R-:W-:Y:S01]  /*abb0*/  HADD2.F32 R47, -RZ, R47.H0_H0 ;  /* 0x2000002fff2f7230 */ /* 0x000fe20000004100 */
[----:B------:R-:W-:Y:S01]  /*abc0*/  F2FP.BF16.F32.PACK_AB.RZ R30, RZ, R30 ;  /* 0x0000001eff1e723e */ /* 0x000fe200000190ff */
[----:B------:R-:W-:Y:S01]  /*abd0*/  HADD2.F32 R49, -RZ, R49.H0_H0 ;  /* 0x20000031ff317230 */ /* 0x000fe20000004100 */
[----:B------:R-:W-:Y:S01]  /*abe0*/  SHF.R.U32.HI R28, RZ, 0x8, R28 ;  /* 0x00000008ff1c7819 */ /* 0x000fe2000001161c */
[----:B------:R-:W-:Y:S01]  /*abf0*/  HADD2.F32 R31, -RZ, R31.H0_H0 ;  /* 0x2000001fff1f7230 */ /* 0x000fe20000004100 */
[----:B------:R-:W-:-:S02]  /*ac00*/  F2FP.BF16.F32.PACK_AB.RZ R48, RZ, R48 ;  /* 0x00000030ff30723e */ /* 0x000fc400000190ff */
[----:B------:R-:W-:Y:S02]  /*ac10*/  F2FP.BF16.F32.PACK_AB.RZ R47, RZ, R47 ;  /* 0x0000002fff2f723e */ /* 0x000fe400000190ff */
[----:B------:R-:W-:Y:S02]  /*ac20*/  PRMT R30, R30, 0x5410, R42 ;  /* 0x000054101e1e7816 */ /* 0x000fe4000000002a */
[----:B------:R-:W-:Y:S02]  /*ac30*/  SHF.R.U32.HI R50, RZ, 0x8, R50 ;  /* 0x00000008ff327819 */ /* 0x000fe40000011632 */
[----:B------:R-:W-:Y:S02]  /*ac40*/  F2FP.F16.E5M2.UNPACK_B R28, R28 ;  /* 0x0000001cff1c723e */ /* 0x000fe400020004ff */
[----:B------:R-:W-:Y:S02]  /*ac50*/  F2FP.F16.E5M2.UNPACK_B R29, R29 ;  /* 0x0000001dff1d723e */ /* 0x000fe400020004ff */
[----:B------:R-:W-:-:S02]  /*ac60*/  F2FP.BF16.F32.PACK_AB.RZ R49, RZ, R49 ;  /* 0x00000031ff31723e */ /* 0x000fc400000190ff */
[----:B------:R-:W-:Y:S01]  /*ac70*/  F2FP.BF16.F32.PACK_AB.RZ R31, RZ, R31 ;  /* 0x0000001fff1f723e */ /* 0x000fe200000190ff */
[C---:B------:R-:W-:Y:S01]  /*ac80*/  HFMA2.BF16_V2 R44, R2.reuse.H0_H0, R30, R44 ;  /* 0x0000001e022c7231 */ /* 0x040fe2000020082c */
[----:B------:R-:W-:Y:S01]  /*ac90*/  PRMT R48, R48, 0x5410, R47 ;  /* 0x0000541030307816 */ /* 0x000fe2000000002f */
[----:B------:R-:W-:Y:S01]  /*aca0*/  HADD2.F32 R29, -RZ, R29.H0_H0 ;  /* 0x2000001dff1d7230 */ /* 0x000fe20000004100 */
[----:B------:R-:W-:Y:S01]  /*acb0*/  F2FP.F16.E5M2.UNPACK_B R50, R50 ;  /* 0x00000032ff32723e */ /* 0x000fe200020004ff */
[----:B------:R-:W-:Y:S01]  /*acc0*/  HADD2.F32 R28, -RZ, R28.H0_H0 ;  /* 0x2000001cff1c7230 */ /* 0x000fe20000004100 */
[----:B------:R-:W-:Y:S02]  /*acd0*/  F2FP.F16.E5M2.UNPACK_B R51, R51 ;  /* 0x00000033ff33723e */ /* 0x000fe400020004ff */
[----:B------:R-:W-:Y:S01]  /*ace0*/  PRMT R31, R31, 0x5410, R49 ;  /* 0x000054101f1f7816 */ /* 0x000fe20000000031 */
[C---:B------:R-:W-:Y:S02]  /*acf0*/  HFMA2.BF16_V2 R45, R2.reuse.H0_H0, R48, R45 ;  /* 0x00000030022d7231 */ /* 0x040fe4000020082d */
[----:B------:R-:W-:Y:S01]  /*ad00*/  HADD2.F32 R50, -RZ, R50.H0_H0 ;  /* 0x20000032ff327230 */ /* 0x000fe20000004100 */
[----:B------:R-:W-:Y:S01]  /*ad10*/  F2FP.BF16.F32.PACK_AB.RZ R29, RZ, R29 ;  /* 0x0000001dff1d723e */ /* 0x000fe200000190ff */
[----:B------:R-:W-:Y:S01]  /*ad20*/  HADD2.F32 R51, -RZ, R51.H0_H0 ;  /* 0x20000033ff337230 */ /* 0x000fe20000004100 */
[----:B------:R-:W-:Y:S01]  /*ad30*/  F2FP.BF16.F32.PACK_AB.RZ R28, RZ, R28 ;  /* 0x0000001cff1c723e */ /* 0x000fe200000190ff */
[----:B------:R-:W-:Y:S01]  /*ad40*/  HFMA2.BF16_V2 R43, R2.H0_H0, R31, R43 ;  /* 0x0000001f022b7231 */ /* 0x000fe2000020082b */
[----:B------:R-:W-:-:S02]  /*ad50*/  F2FP.BF16.F32.PACK_AB.RZ R50, RZ, R50 ;  /* 0x00000032ff32723e */ /* 0x000fc400000190ff */
[----:B------:R-:W-:Y:S02]  /*ad60*/  F2FP.BF16.F32.PACK_AB.RZ R51, RZ, R51 ;  /* 0x00000033ff33723e */ /* 0x000fe400000190ff */
[----:B------:R-:W-:Y:S02]  /*ad70*/  PRMT R29, R29, 0x5410, R28 ;  /* 0x000054101d1d7816 */ /* 0x000fe4000000001c */
[----:B------:R-:W-:-:S03]  /*ad80*/  PRMT R51, R51, 0x5410, R50 ;  /* 0x0000541033337816 */ /* 0x000fc60000000032 */
[C---:B------:R-:W-:Y:S02]  /*ad90*/  HFMA2.BF16_V2 R46, R2.reuse.H0_H0, R29, R46 ;  /* 0x0000001d022e7231 */ /* 0x040fe4000020082e */
[----:B------:R-:W-:Y:S01]  /*ada0*/  HFMA2.BF16_V2 R38, R2.H0_H0, R51, R38 ;  /* 0x0000003302267231 */ /* 0x000fe20000200826 */
[C---:B--2---:R-:W-:Y:S02]  /*adb0*/  LOP3.LUT R30, R25.reuse, 0xffff, RZ, 0xc0, !PT ;  /* 0x0000ffff191e7812 */ /* 0x044fe400078ec0ff */
[C---:B------:R-:W-:Y:S02]  /*adc0*/  PRMT R49, R25.reuse, 0x7632, R49 ;  /* 0x0000763219317816 */ /* 0x040fe40000000031 */
[----:B------:R-:W-:Y:S02]  /*add0*/  SHF.R.U32.HI R30, RZ, 0x8, R30 ;  /* 0x00000008ff1e7819 */ /* 0x000fe4000001161e */
[----:B------:R-:W-:Y:S02]  /*ade0*/  LOP3.LUT R48, R25, 0xff, RZ, 0xc0, !PT ;  /* 0x000000ff19307812 */ /* 0x000fe400078ec0ff */
[----:B------:R-:W-:-:S02]  /*adf0*/  SHF.R.U32.HI R42, RZ, 0x18, R25 ;  /* 0x00000018ff2a7819 */ /* 0x000fc40000011619 */
[----:B------:R-:W-:Y:S02]  /*ae00*/  LOP3.LUT R49, R49, 0xff, RZ, 0xc0, !PT ;  /* 0x000000ff31317812 */ /* 0x000fe400078ec0ff */
[----:B------:R-:W-:Y:S02]  /*ae10*/  PRMT R31, R24, 0x7632, R31 ;  /* 0x00007632181f7816 */ /* 0x000fe4000000001f */
[----:B------:R-:W-:Y:S02]  /*ae20*/  F2FP.F16.E5M2.UNPACK_B R30, R30 ;  /* 0x0000001eff1e723e */ /* 0x000fe400020004ff */
[----:B------:R-:W-:Y:S02]  /*ae30*/  F2FP.F16.E5M2.UNPACK_B R48, R48 ;  /* 0x00000030ff30723e */ /* 0x000fe400020004ff */
[----:B------:R-:W-:Y:S02]  /*ae40*/  F2FP.F16.E5M2.UNPACK_B R42, R42 ;  /* 0x0000002aff2a723e */ /* 0x000fe400020004ff */
[----:B------:R-:W-:-:S02]  /*ae50*/  F2FP.F16.E5M2.UNPACK_B R49, R49 ;  /* 0x00000031ff31723e */ /* 0x000fc400020004ff */
[----:B------:R-:W-:Y:S02]  /*ae60*/  LOP3.LUT R28, R24, 0xffff, RZ, 0xc0, !PT ;  /* 0x0000ffff181c7812 */ /* 0x000fe400078ec0ff */
[----:B------:R-:W-:Y:S02]  /*ae70*/  SHF.R.U32.HI R47, RZ, 0x18, R24 ;  /* 0x00000018ff2f7819 */ /* 0x000fe40000011618 */
[----:B------:R-:W-:Y:S01]  /*ae80*/  LOP3.LUT R31, R31, 0xff, RZ, 0xc0, !PT ;  /* 0x000000ff1f1f7812 */ /* 0x000fe200078ec0ff */
[----:B------:R-:W-:Y:S01]  /*ae90*/  HADD2.F32 R48, -RZ, R48.H0_H0 ;  /* 0x20000030ff307230 */ /* 0x000fe20000004100 */
[----:B------:R-:W-:Y:S01]  /*aea0*/  SHF.R.U32.HI R50, RZ, 0x8, R28 ;  /* 0x00000008ff327819 */ /* 0x000fe2000001161c */
[----:B------:R-:W-:Y:S02]  /*aeb0*/  HADD2.F32 R42, -RZ, R42.H0_H0 ;  /* 0x2000002aff2a7230 */ /* 0x000fe40000004100 */
[----:B------:R-:W-:Y:S02]  /*aec0*/  HADD2.F32 R30, -RZ, R30.H0_H0 ;  /* 0x2000001eff1e7230 */ /* 0x000fe40000004100 */
[----:B------:R-:W-:Y:S01]  /*aed0*/  HADD2.F32 R49, -RZ, R49.H0_H0 ;  /* 0x20000031ff317230 */ /* 0x000fe20000004100 */
[----:B------:R-:W-:-:S02]  /*aee0*/  F2FP.F16.E5M2.UNPACK_B R47, R47 ;  /* 0x0000002fff2f723e */ /* 0x000fc400020004ff */
[----:B------:R-:W-:Y:S02]  /*aef0*/  F2FP.F16.E5M2.UNPACK_B R31, R31 ;  /* 0x0000001fff1f723e */ /* 0x000fe400020004ff */
[C---:B------:R-:W-:Y:S02]  /*af00*/  LOP3.LUT R28, R26.reuse, 0xffff, RZ, 0xc0, !PT ;  /* 0x0000ffff1a1c7812 */ /* 0x040fe400078ec0ff */
[----:B------:R-:W-:Y:S02]  /*af10*/  F2FP.BF16.F32.PACK_AB.RZ R48, RZ, R48 ;  /* 0x00000030ff30723e */ /* 0x000fe400000190ff */
[----:B------:R-:W-:Y:S02]  /*af20*/  F2FP.BF16.F32.PACK_AB.RZ R42, RZ, R42 ;  /* 0x0000002aff2a723e */ /* 0x000fe400000190ff */
[----:B------:R-:W-:Y:S02]  /*af30*/  F2FP.BF16.F32.PACK_AB.RZ R30, RZ, R30 ;  /* 0x0000001eff1e723e */ /* 0x000fe400000190ff */
[----:B------:R-:W-:Y:S01]  /*af40*/  F2FP.BF16.F32.PACK_AB.RZ R49, RZ, R49 ;  /* 0x00000031ff31723e */ /* 0x000fe200000190ff */
[----:B------:R-:W-:Y:S01]  /*af50*/  HADD2.F32 R47, -RZ, R47.H0_H0 ;  /* 0x2000002fff2f7230 */ /* 0x000fe20000004100 */
[----:B------:R-:W-:Y:S01]  /*af60*/  SHF.R.U32.HI R28, RZ, 0x8, R28 ;  /* 0x00000008ff1c7819 */ /* 0x000fe2000001161c */
[----:B------:R-:W-:Y:S01]  /*af70*/  HADD2.F32 R31, -RZ, R31.H0_H0 ;  /* 0x2000001fff1f7230 */ /* 0x000fe20000004100 */
[----:B------:R-:W-:-:S02]  /*af80*/  LOP3.LUT R29, R26, 0xff, RZ, 0xc0, !PT ;  /* 0x000000ff1a1d7812 */ /* 0x000fc400078ec0ff */
[----:B------:R-:W-:Y:S02]  /*af90*/  PRMT R49, R49, 0x5410, R42 ;  /* 0x0000541031317816 */ /* 0x000fe4000000002a */
[----:B------:R-:W-:Y:S02]  /*afa0*/  PRMT R48, R48, 0x5410, R30 ;  /* 0x0000541030307816 */ /* 0x000fe4000000001e */
[----:B------:R-:W-:Y:S02]  /*afb0*/  F2FP.F16.E5M2.UNPACK_B R28, R28 ;  /* 0x0000001cff1c723e */ /* 0x000fe400020004ff */
[----:B------:R-:W-:Y:S02]  /*afc0*/  F2FP.F16.E5M2.UNPACK_B R29, R29 ;  /* 0x0000001dff1d723e */ /* 0x000fe400020004ff */
[----:B------:R-:W-:Y:S02]  /*afd0*/  F2FP.BF16.F32.PACK_AB.RZ R47, RZ, R47 ;  /* 0x0000002fff2f723e */ /* 0x000fe400000190ff */
[----:B------:R-:W-:Y:S01]  /*afe0*/  F2FP.BF16.F32.PACK_AB.RZ R31, RZ, R31 ;  /* 0x0000001fff1f723e */ /* 0x000fe200000190ff */
[----:B------:R-:W-:-:S02]  /*aff0*/  HFMA2.BF16_V2 R38, R2.H0_H0, R48, R38 ;  /* 0x0000003002267231 */ /* 0x000fc40000200826 */
[----:B------:R-:W-:Y:S02]  /*b000*/  HADD2.F32 R48, -RZ, R29.H0_H0 ;  /* 0x2000001dff307230 */ /* 0x000fe40000004100 */
[----:B------:R-:W-:Y:S02]  /*b010*/  HFMA2.BF16_V2 R41, R2.H0_H0, R49, R41 ;  /* 0x0000003102297231 */ /* 0x000fe40000200829 */
[----:B------:R-:W-:Y:S01]  /*b020*/  HADD2.F32 R49, -RZ, R28.H0_H0 ;  /* 0x2000001cff317230 */ /* 0x000fe20000004100 */
[----:B------:R-:W-:Y:S01]  /*b030*/  PRMT R31, R31, 0x5410, R47 ;  /* 0x000054101f1f7816 */ /* 0x000fe2000000002f */
[----:B------:R-:W-:-:S04]  /*b040*/  IMAD.WIDE R28, R3, 0x10, R12 ;  /* 0x00000010031c7825 */ /* 0x000fc800078e020c */
[----:B------:R-:W-:Y:S02]  /*b050*/  HFMA2.BF16_V2 R40, R2.H0_H0, R31, R40 ;  /* 0x0000001f02287231 */ /* 0x000fe40000200828 */
[----:B------:R-:W2:Y:S01]  /*b060*/  LD.E.128 R28, desc[UR36][R28.64] ;  /* 0x000000241c1c7980 */ /* 0x000ea2000c101d00 */
[----:B------:R-:W-:Y:S02]  /*b070*/  LOP3.LUT R51, R24, 0xff, RZ, 0xc0, !PT ;  /* 0x000000ff18337812 */ /* 0x000fe400078ec0ff */
[----:B------:R-:W-:Y:S02]  /*b080*/  SHF.R.U32.HI R24, RZ, 0x18, R26 ;  /* 0x00000018ff187819 */ /* 0x000fe4000001161a */
[----:B------:R-:W-:Y:S02]  /*b090*/  PRMT R25, R26, 0x7632, R25 ;  /* 0x000076321a197816 */ /* 0x000fe40000000019 */
[C---:B------:R-:W-:Y:S02]  /*b0a0*/  LOP3.LUT R26, R27.reuse, 0xffff, RZ, 0xc0, !PT ;  /* 0x0000ffff1b1a7812 */ /* 0x040fe400078ec0ff */
[----:B------:R-:W-:-:S02]  /*b0b0*/  LOP3.LUT R42, R27, 0xff, RZ, 0xc0, !PT ;  /* 0x000000ff1b2a7812 */ /* 0x000fc400078ec0ff */
[--C-:B------:R-:W-:Y:S02]  /*b0c0*/  SHF.R.U32.HI R47, RZ, 0x18, R27.reuse ;  /* 0x00000018ff2f7819 */ /* 0x100fe4000001161b */
[----:B------:R-:W-:-:S04]  /*b0d0*/  PRMT R27, R27, 0x7632, R27 ;  /* 0x000076321b1b7816 */ /* 0x000fc8000000001b */
[----:B------:R-:W-:Y:S02]  /*b0e0*/  LOP3.LUT R27, R27, 0xff, RZ, 0xc0, !PT ;  /* 0x000000ff1b1b7812 */ /* 0x000fe400078ec0ff */
[----:B------:R-:W-:Y:S02]  /*b0f0*/  F2FP.F16.E5M2.UNPACK_B R47, R47 ;  /* 0x0000002fff2f723e */ /* 0x000fe400020004ff */
[----:B------:R-:W-:Y:S02]  /*b100*/  F2FP.F16.E5M2.UNPACK_B R27, R27 ;  /* 0x0000001bff1b723e */ /* 0x000fe400020004ff */
[----:B------:R-:W-:Y:S01]  /*b110*/  LOP3.LUT R25, R25, 0xff, RZ, 0xc0, !PT ;  /* 0x000000ff19197812 */ /* 0x000fe200078ec0ff */
[----:B------:R-:W-:Y:S02]  /*b120*/  HADD2.F32 R47, -RZ, R47.H0_H0 ;  /* 0x2000002fff2f7230 */ /* 0x000fe40000004100 */
[----:B------:R-:W-:Y:S01]  /*b130*/  HADD2.F32 R27, -RZ, R27.H0_H0 ;  /* 0x2000001bff1b7230 */ /* 0x000fe20000004100 */
[----:B------:R-:W-:-:S02]  /*b140*/  F2FP.F16.E5M2.UNPACK_B R24, R24 ;  /* 0x00000018ff18723e */ /* 0x000fc400020004ff */
[----:B------:R-:W-:Y:S02]  /*b150*/  F2FP.F16.E5M2.UNPACK_B R25, R25 ;  /* 0x00000019ff19723e */ /* 0x000fe400020004ff */
[----:B------:R-:W-:Y:S02]  /*b160*/  SHF.R.U32.HI R26, RZ, 0x8, R26 ;  /* 0x00000008ff1a7819 */ /* 0x000fe4000001161a */
[----:B------:R-:W-:Y:S02]  /*b170*/  F2FP.BF16.F32.PACK_AB.RZ R47, RZ, R47 ;  /* 0x0000002fff2f723e */ /* 0x000fe400000190ff */
[----:B------:R-:W-:Y:S01]  /*b180*/  F2FP.BF16.F32.PACK_AB.RZ R27, RZ, R27 ;  /* 0x0000001bff1b723e */ /* 0x000fe200000190ff */
[----:B------:R-:W-:Y:S01]  /*b190*/  HADD2.F32 R24, -RZ, R24.H0_H0 ;  /* 0x20000018ff187230 */ /* 0x000fe20000004100 */
[----:B------:R-:W-:Y:S01]  /*b1a0*/  F2FP.BF16.F32.PACK_AB.RZ R48, RZ, R48 ;  /* 0x00000030ff30723e */ /* 0x000fe200000190ff */
[----:B------:R-:W-:Y:S01]  /*b1b0*/  HADD2.F32 R25, -RZ, R25.H0_H0 ;  /* 0x20000019ff197230 */ /* 0x000fe20000004100 */
[----:B------:R-:W-:-:S02]  /*b1c0*/  F2FP.BF16.F32.PACK_AB.RZ R49, RZ, R49 ;  /* 0x00000031ff31723e */ /* 0x000fc400000190ff */
[----:B------:R-:W-:Y:S02]  /*b1d0*/  F2FP.F16.E5M2.UNPACK_B R26, R26 ;  /* 0x0000001aff1a723e */ /* 0x000fe400020004ff */
[----:B------:R-:W-:Y:S02]  /*b1e0*/  F2FP.F16.E5M2.UNPACK_B R42, R42 ;  /* 0x0000002aff2a723e */ /* 0x000fe400020004ff */
[----:B------:R-:W-:Y:S02]  /*b1f0*/  PRMT R27, R27, 0x5410, R47 ;  /* 0x000054101b1b7816 */ /* 0x000fe4000000002f */
[--C-:B------:R-:W-:Y:S01]  /*b200*/  PRMT R48, R48, 0x5410, R49.reuse ;  /* 0x0000541030307816 */ /* 0x100fe20000000031 */
[----:B------:R-:W-:Y:S01]  /*b210*/  HADD2.F32 R42, -RZ, R42.H0_H0 ;  /* 0x2000002aff2a7230 */ /* 0x000fe20000004100 */
[----:B---3--:R-:W-:Y:S01]  /*b220*/  PRMT R49, R20, 0x7632, R49 ;  /* 0x0000763214317816 */ /* 0x008fe20000000031 */
[----:B------:R-:W-:Y:S01]  /*b230*/  HADD2.F32 R26, -RZ, R26.H0_H0 ;  /* 0x2000001aff1a7230 */ /* 0x000fe20000004100 */
[----:B------:R-:W-:-:S02]  /*b240*/  F2FP.BF16.F32.PACK_AB.RZ R24, RZ, R24 ;  /* 0x00000018ff18723e */ /* 0x000fc400000190ff */
[----:B------:R-:W-:Y:S01]  /*b250*/  F2FP.BF16.F32.PACK_AB.RZ R25, RZ, R25 ;  /* 0x00000019ff19723e */ /* 0x000fe200000190ff */
[----:B------:R-:W-:Y:S01]  /*b260*/  HFMA2.BF16_V2 R43, R2.H0_H0, R27, R43 ;  /* 0x0000001b022b7231 */ /* 0x000fe2000020082b */
[----:B------:R-:W-:Y:S02]  /*b270*/  SHF.R.U32.HI R27, RZ, 0x18, R20 ;  /* 0x00000018ff1b7819 */ /* 0x000fe40000011614 */
[----:B------:R-:W-:Y:S02]  /*b280*/  LOP3.LUT R49, R49, 0xff, RZ, 0xc0, !PT ;  /* 0x000000ff31317812 */ /* 0x000fe400078ec0ff */
[----:B------:R-:W-:Y:S02]  /*b290*/  PRMT R25, R25, 0x5410, R24 ;  /* 0x0000541019197816 */ /* 0x000fe40000000018 */
[----:B------:R-:W-:Y:S02]  /*b2a0*/  F2FP.BF16.F32.PACK_AB.RZ R42, RZ, R42 ;  /* 0x0000002aff2a723e */ /* 0x000fe400000190ff */
[----:B------:R-:W-:-:S02]  /*b2b0*/  F2FP.BF16.F32.PACK_AB.RZ R26, RZ, R26 ;  /* 0x0000001aff1a723e */ /* 0x000fc400000190ff */
[----:B------:R-:W-:Y:S02]  /*b2c0*/  LOP3.LUT R24, R20, 0xffff, RZ, 0xc0, !PT ;  /* 0x0000ffff14187812 */ /* 0x000fe400078ec0ff */
[----:B------:R-:W-:Y:S02]  /*b2d0*/  F2FP.F16.E5M2.UNPACK_B R27, R27 ;  /* 0x0000001bff1b723e */ /* 0x000fe400020004ff */
[----:B------:R-:W-:Y:S01]  /*b2e0*/  F2FP.F16.E5M2.UNPACK_B R49, R49 ;  /* 0x00000031ff31723e */ /* 0x000fe200020004ff */
[C---:B------:R-:W-:Y:S01]  /*b2f0*/  HFMA2.BF16_V2 R44, R2.reuse.H0_H0, R25, R44 ;  /* 0x00000019022c7231 */ /* 0x040fe2000020082c */
[----:B------:R-:W-:Y:S02]  /*b300*/  PRMT R42, R42, 0x5410, R26 ;  /* 0x000054102a2a7816 */ /* 0x000fe4000000001a */
[----:B------:R-:W-:Y:S02]  /*b310*/  SHF.R.U32.HI R25, RZ, 0x8, R24 ;  /* 0x00000008ff197819 */ /* 0x000fe40000011618 */
[----:B------:R-:W-:Y:S01]  /*b320*/  LOP3.LUT R26, R20, 0xff, RZ, 0xc0, !PT ;  /* 0x000000ff141a7812 */ /* 0x000fe200078ec0ff */
[----:B------:R-:W-:Y:S01]  /*b330*/  HADD2.F32 R27, -RZ, R27.H0_H0 ;  /* 0x2000001bff1b7230 */ /* 0x000fe20000004100 */
[----:B------:R-:W-:Y:S01]  /*b340*/  F2FP.F16.E5M2.UNPACK_B R50, R50 ;  /* 0x00000032ff32723e */ /* 0x000fe200020004ff */
[----:B------:R-:W-:Y:S01]  /*b350*/  HADD2.F32 R49, -RZ, R49.H0_H0 ;  /* 0x20000031ff317230 */ /* 0x000fe20000004100 */
[----:B------:R-:W-:Y:S01]  /*b360*/  F2FP.F16.E5M2.UNPACK_B R51, R51 ;  /* 0x00000033ff33723e */ /* 0x000fe200020004ff */
[----:B------:R-:W-:Y:S01]  /*b370*/  HFMA2.BF16_V2 R46, R2.H0_H0, R48, R46 ;  /* 0x00000030022e7231 */ /* 0x000fe2000020082e */
[----:B------:R-:W-:-:S02]  /*b380*/  F2FP.F16.E5M2.UNPACK_B R25, R25 ;  /* 0x00000019ff19723e */ /* 0x000fc400020004ff */
[----:B------:R-:W-:Y:S02]  /*b390*/  F2FP.F16.E5M2.UNPACK_B R26, R26 ;  /* 0x0000001aff1a723e */ /* 0x000fe400020004ff */
[----:B------:R-:W-:Y:S02]  /*b3a0*/  SHF.R.U32.HI R24, RZ, 0x18, R21 ;  /* 0x00000018ff187819 */ /* 0x000fe40000011615 */
[----:B------:R-:W-:Y:S01]  /*b3b0*/  PRMT R48, R21, 0x7632, R48 ;  /* 0x0000763215307816 */ /* 0x000fe20000000030 */
[----:B------:R-:W-:Y:S01]  /*b3c0*/  HADD2.F32 R51, -RZ, R51.H0_H0 ;  /* 0x20000033ff337230 */ /* 0x000fe20000004100 */
[----:B------:R-:W-:Y:S01]  /*b3d0*/  F2FP.BF16.F32.PACK_AB.RZ R27, RZ, R27 ;  /* 0x0000001bff1b723e */ /* 0x000fe200000190ff */
[----:B------:R-:W-:Y:S01]  /*b3e0*/  HADD2.F32 R50, -RZ, R50.H0_H0 ;  /* 0x20000032ff327230 */ /* 0x000fe20000004100 */
[----:B------:R-:W-:Y:S01]  /*b3f0*/  F2FP.BF16.F32.PACK_AB.RZ R49, RZ, R49 ;  /* 0x00000031ff31723e */ /* 0x000fe200000190ff */
[----:B------:R-:W-:Y:S01]  /*b400*/  HADD2.F32 R26, -RZ, R26.H0_H0 ;  /* 0x2000001aff1a7230 */ /* 0x000fe20000004100 */
[----:B------:R-:W-:Y:S01]  /*b410*/  F2FP.F16.E5M2.UNPACK_B R24, R24 ;  /* 0x00000018ff18723e */ /* 0x000fe200020004ff */
[----:B------:R-:W-:Y:S01]  /*b420*/  HADD2.F32 R25, -RZ, R25.H0_H0 ;  /* 0x20000019ff197230 */ /* 0x000fe20000004100 */
[----:B------:R-:W-:-:S02]  /*b430*/  LOP3.LUT R48, R48, 0xff, RZ, 0xc0, !PT ;  /* 0x000000ff30307812 */ /* 0x000fc400078ec0ff */
[----:B------:R-:W-:Y:S02]  /*b440*/  F2FP.BF16.F32.PACK_AB.RZ R51, RZ, R51 ;  /* 0x00000033ff33723e */ /* 0x000fe400000190ff */
[----:B------:R-:W-:Y:S02]  /*b450*/  F2FP.BF16.F32.PACK_AB.RZ R50, RZ, R50 ;  /* 0x00000032ff32723e */ /* 0x000fe400000190ff */
[----:B------:R-:W-:Y:S01]  /*b460*/  PRMT R49, R49, 0x5410, R27 ;  /* 0x0000541031317816 */ /* 0x000fe2000000001b */
[----:B------:R-:W-:Y:S01]  /*b470*/  HADD2.F32 R24, -RZ, R24.H0_H0 ;  /* 0x20000018ff187230 */ /* 0x000fe20000004100 */
[----:B------:R-:W-:Y:S02]  /*b480*/  F2FP.F16.E5M2.UNPACK_B R48, R48 ;  /* 0x00000030ff30723e */ /* 0x000fe400020004ff */
[----:B------:R-:W-:Y:S02]  /*b490*/  F2FP.BF16.F32.PACK_AB.RZ R26, RZ, R26 ;  /* 0x0000001aff1a723e */ /* 0x000fe400000190ff */
[----:B------:R-:W-:Y:S01]  /*b4a0*/  F2FP.BF16.F32.PACK_AB.RZ R25, RZ, R25 ;  /* 0x00000019ff19723e */ /* 0x000fe200000190ff */
[----:B------:R-:W-:Y:S01]  /*b4b0*/  HFMA2.BF16_V2 R40, R2.H0_H0, R49, R40 ;  /* 0x0000003102287231 */ /* 0x000fe20000200828 */
[----:B------:R-:W-:Y:S01]  /*b4c0*/  PRMT R51, R51, 0x5410, R50 ;  /* 0x0000541033337816 */ /* 0x000fe20000000032 */
[----:B------:R-:W-:Y:S01]  /*b4d0*/  HADD2.F32 R49, -RZ, R48.H0_H0 ;  /* 0x20000030ff317230 */ /* 0x000fe20000004100 */
[----:B------:R-:W-:-:S02]  /*b4e0*/  PRMT R26, R26, 0x5410, R25 ;  /* 0x000054101a1a7816 */ /* 0x000fc40000000019 */
[----:B------:R-:W-:Y:S01]  /*b4f0*/  F2FP.BF16.F32.PACK_AB.RZ R48, RZ, R24 ;  /* 0x00000018ff30723e */ /* 0x000fe200000190ff */
[----:B------:R-:W-:-:S04]  /*b500*/  IMAD.WIDE R24, R3, 0x10, R14 ;  /* 0x0000001003187825 */ /* 0x000fc800078e020e */
[----:B------:R-:W-:-:S04]  /*b510*/  HFMA2.BF16_V2 R39, R2.H0_H0, R51, R39 ;  /* 0x0000003302277231 */ /* 0x000fc80000200827 */
[C---:B------:R-:W-:Y:S02]  /*b520*/  HFMA2.BF16_V2 R39, R2.reuse.H0_H0, R26, R39 ;  /* 0x0000001a02277231 */ /* 0x040fe40000200827 */
[----:B------:R-:W3:Y:S01]  /*b530*/  LD.E.128 R24, desc[UR36][R24.64] ;  /* 0x0000002418187980 */ /* 0x000ee2000c101d00 */
[----:B------:R-:W-:Y:S01]  /*b540*/  F2FP.BF16.F32.PACK_AB.RZ R49, RZ, R49 ;  /* 0x00000031ff31723e */ /* 0x000fe200000190ff */
[----:B------:R-:W-:Y:S01]  /*b550*/  HFMA2.BF16_V2 R45, R2.H0_H0, R42, R45 ;  /* 0x0000002a022d7231 */ /* 0x000fe2000020082d */
[C---:B------:R-:W-:Y:S02]  /*b560*/  LOP3.LUT R50, R21.reuse, 0xffff, RZ, 0xc0, !PT ;  /* 0x0000ffff15327812 */ /* 0x040fe400078ec0ff */
[----:B------:R-:W-:Y:S02]  /*b570*/  LOP3.LUT R51, R21, 0xff, RZ, 0xc0, !PT ;  /* 0x000000ff15337812 */ /* 0x000fe400078ec0ff */
[----:B------:R-:W-:Y:S02]  /*b580*/  PRMT R49, R49, 0x5410, R48 ;  /* 0x0000541031317816 */ /* 0x000fe40000000030 */
[----:B------:R-:W-:-:S02]  /*b590*/  LOP3.LUT R20, R22, 0xffff, RZ, 0xc0, !PT ;  /* 0x0000ffff16147812 */ /* 0x000fc400078ec0ff */
[C---:B------:R-:W-:Y:S02]  /*b5a0*/  LOP3.LUT R21, R22.reuse, 0xff, RZ, 0xc0, !PT ;  /* 0x000000ff16157812 */ /* 0x040fe400078ec0ff */
[--C-:B------:R-:W-:Y:S02]  /*b5b0*/  SHF.R.U32.HI R42, RZ, 0x18, R22.reuse ;  /* 0x00000018ff2a7819 */ /* 0x100fe40000011616 */
[----:B------:R-:W-:Y:S01]  /*b5c0*/  PRMT R22, R22, 0x7632, R22 ;  /* 0x0000763216167816 */ /* 0x000fe20000000016 */
[----:B------:R-:W-:Y:S01]  /*b5d0*/  HFMA2.BF16_V2 R41, R2.H0_H0, R49, R41 ;  /* 0x0000003102297231 */ /* 0x000fe20000200829 */
[C---:B------:R-:W-:Y:S02]  /*b5e0*/  LOP3.LUT R47, R23.reuse, 0xffff, RZ, 0xc0, !PT ;  /* 0x0000ffff172f7812 */ /* 0x040fe400078ec0ff */
[----:B------:R-:W-:Y:S02]  /*b5f0*/  LOP3.LUT R22, R22, 0xff, RZ, 0xc0, !PT ;  /* 0x000000ff16167812 */ /* 0x000fe400078ec0ff */
[----:B------:R-:W-:-:S02]  /*b600*/  LOP3.LUT R48, R23, 0xff, RZ, 0xc0, !PT ;  /* 0x000000ff17307812 */ /* 0x000fc400078ec0ff */
[--C-:B------:R-:W-:Y:S02]  /*b610*/  SHF.R.U32.HI R49, RZ, 0x18, R23.reuse ;  /* 0x00000018ff317819 */ /* 0x100fe40000011617 */
[----:B------:R-:W-:Y:S02]  /*b620*/  PRMT R23, R23, 0x7632, R23 ;  /* 0x0000763217177816 */ /* 0x000fe40000000017 */
[----:B------:R-:W-:Y:S02]  /*b630*/  F2FP.F16.E5M2.UNPACK_B R42, R42 ;  /* 0x0000002aff2a723e */ /* 0x000fe400020004ff */
[----:B------:R-:W-:Y:S02]  /*b640*/  SHF.R.U32.HI R47, RZ, 0x8, R47 ;  /* 0x00000008ff2f7819 */ /* 0x000fe4000001162f */
[----:B------:R-:W-:Y:S02]  /*b650*/  F2FP.F16.E5M2.UNPACK_B R22, R22 ;  /* 0x00000016ff16723e */ /* 0x000fe400020004ff */
        /* <DEDUP_REMOVED lines=90> */
[----:B------:R-:W-:Y:S02]  /*bc00*/  SHF.R.U32.HI R30, RZ, 0x8, R30 ;  /* 0x00000008ff1e7819 */ /* 0x000fe4000001161e */
[----:B------:R-:W-:Y:S02]  /*bc10*/  LOP3.LUT R29, R29, 0xff, RZ, 0xc0, !PT ;  /* 0x000000ff1d1d7812 */ /* 0x000fe400078ec0ff */
[----:B------:R-:W-:Y:S02]  /*bc20*/  F2FP.F16.E5M2.UNPACK_B R30, R30 ;  /* 0x0000001eff1e723e */ /* 0x000fe400020004ff */
[----:B------:R-:W-:Y:S02]  /*bc30*/  F2FP.F16.E5M2.UNPACK_B R42, R42 ;  /* 0x0000002aff2a723e */ /* 0x000fe400020004ff */
[----:B------:R-:W-:Y:S02]  /*bc40*/  F2FP.F16.E5M2.UNPACK_B R28, R28 ;  /* 0x0000001cff1c723e */ /* 0x000fe400020004ff */
[----:B------:R-:W-:Y:S01]  /*bc50*/  F2FP.F16.E5M2.UNPACK_B R29, R29 ;  /* 0x0000001dff1d723e */ /* 0x000fe200020004ff */
[----:B------:R-:W-:-:S02]  /*bc60*/  HADD2.F32 R42, -RZ, R42.H0_H0 ;  /* 0x2000002aff2a7230 */ /* 0x000fc40000004100 */
[----:B------:R-:W-:Y:S02]  /*bc70*/  HADD2.F32 R30, -RZ, R30.H0_H0 ;  /* 0x2000001eff1e7230 */ /* 0x000fe40000004100 */
[----:B------:R-:W-:Y:S02]  /*bc80*/  HADD2.F32 R28, -RZ, R28.H0_H0 ;  /* 0x2000001cff1c7230 */ /* 0x000fe40000004100 */
[----:B------:R-:W-:Y:S01]  /*bc90*/  HADD2.F32 R29, -RZ, R29.H0_H0 ;  /* 0x2000001dff1d7230 */ /* 0x000fe20000004100 */
[--C-:B------:R-:W-:Y:S02]  /*bca0*/  SHF.R.U32.HI R47, RZ, 0x18, R31.reuse ;  /* 0x00000018ff2f7819 */ /* 0x100fe4000001161f */
[----:B------:R-:W-:Y:S02]  /*bcb0*/  PRMT R31, R31, 0x7632, R31 ;  /* 0x000076321f1f7816 */ /* 0x000fe4000000001f */
[----:B------:R-:W-:Y:S02]  /*bcc0*/  F2FP.BF16.F32.PACK_AB.RZ R42, RZ, R42 ;  /* 0x0000002aff2a723e */ /* 0x000fe400000190ff */
[----:B------:R-:W-:-:S02]  /*bcd0*/  F2FP.BF16.F32.PACK_AB.RZ R30, RZ, R30 ;  /* 0x0000001eff1e723e */ /* 0x000fc400000190ff */
[----:B------:R-:W-:Y:S02]  /*bce0*/  F2FP.BF16.F32.PACK_AB.RZ R28, RZ, R28 ;  /* 0x0000001cff1c723e */ /* 0x000fe400000190ff */
[----:B------:R-:W-:Y:S02]  /*bcf0*/  F2FP.BF16.F32.PACK_AB.RZ R29, RZ, R29 ;  /* 0x0000001dff1d723e */ /* 0x000fe400000190ff */
[----:B------:R-:W-:Y:S02]  /*bd00*/  LOP3.LUT R31, R31, 0xff, RZ, 0xc0, !PT ;  /* 0x000000ff1f1f7812 */ /* 0x000fe400078ec0ff */
[----:B------:R-:W-:Y:S02]  /*bd10*/  PRMT R42, R42, 0x5410, R30 ;  /* 0x000054102a2a7816 */ /* 0x000fe4000000001e */
[----:B------:R-:W-:Y:S02]  /*bd20*/  PRMT R29, R29, 0x5410, R28 ;  /* 0x000054101d1d7816 */ /* 0x000fe4000000001c */
[----:B---3--:R-:W-:-:S02]  /*bd30*/  LOP3.LUT R28, R24, 0xffff, RZ, 0xc0, !PT ;  /* 0x0000ffff181c7812 */ /* 0x008fc400078ec0ff */
[----:B------:R-:W-:Y:S02]  /*bd40*/  F2FP.F16.E5M2.UNPACK_B R47, R47 ;  /* 0x0000002fff2f723e */ /* 0x000fe400020004ff */
[----:B------:R-:W-:Y:S01]  /*bd50*/  F2FP.F16.E5M2.UNPACK_B R31, R31 ;  /* 0x0000001fff1f723e */ /* 0x000fe200020004ff */
[C---:B------:R-:W-:Y:S01]  /*bd60*/  HFMA2.BF16_V2 R45, R2.reuse.H0_H0, R42, R45 ;  /* 0x0000002a022d7231 */ /* 0x040fe2000020082d */
[----:B------:R-:W-:Y:S01]  /*bd70*/  SHF.R.U32.HI R42, RZ, 0x8, R28 ;  /* 0x00000008ff2a7819 */ /* 0x000fe2000001161c */
        /* <DEDUP_REMOVED lines=8> */
[----:B------:R-:W-:Y:S01]  /*be00*/  F2FP.BF16.F32.PACK_AB.RZ R31, RZ, R31 ;  /* 0x0000001fff1f723e */ /* 0x000fe200000190ff */
[----:B------:R-:W-:Y:S02]  /*be10*/  HADD2.F32 R54, -RZ, R28.H0_H0 ;  /* 0x2000001cff367230 */ /* 0x000fe40000004100 */
[----:B------:R-:W-:Y:S01]  /*be20*/  HADD2.F32 R55, -RZ, R29.H0_H0 ;  /* 0x2000001dff377230 */ /* 0x000fe20000004100 */
[----:B------:R-:W-:Y:S01]  /*be30*/  PRMT R31, R31, 0x5410, R47 ;  /* 0x000054101f1f7816 */ /* 0x000fe2000000002f */
[----:B------:R-:W-:-:S04]  /*be40*/  IMAD.WIDE R28, R3, 0x10, R18 ;  /* 0x00000010031c7825 */ /* 0x000fc800078e0212 */
[----:B------:R-:W-:Y:S02]  /*be50*/  HFMA2.BF16_V2 R43, R2.H0_H0, R31, R43 ;  /* 0x0000001f022b7231 */ /* 0x000fe4000020082b */
[----:B------:R-:W3:Y:S01]  /*be60*/  LD.E.128 R28, desc[UR36][R28.64] ;  /* 0x000000241c1c7980 */ /* 0x000ee2000c101d00 */
[----:B------:R-:W-:Y:S02]  /*be70*/  F2FP.BF16.F32.PACK_AB.RZ R48, RZ, R48 ;  /* 0x00000030ff30723e */ /* 0x000fe400000190ff */
[----:B------:R-:W-:-:S04]  /*be80*/  F2FP.BF16.F32.PACK_AB.RZ R49, RZ, R49 ;  /* 0x00000031ff31723e */ /* 0x000fc800000190ff */
[----:B------:R-:W-:-:S05]  /*be90*/  PRMT R48, R48, 0x5410, R49 ;  /* 0x0000541030307816 */ /* 0x000fca0000000031 */
[----:B------:R-:W-:Y:S01]  /*bea0*/  HFMA2.BF16_V2 R46, R2.H0_H0, R48, R46 ;  /* 0x00000030022e7231 */ /* 0x000fe2000020082e */
[----:B------:R-:W-:-:S04]  /*beb0*/  PRMT R48, R24, 0x7632, R48 ;  /* 0x0000763218307816 */ /* 0x000fc80000000030 */
[----:B------:R-:W-:Y:S02]  /*bec0*/  LOP3.LUT R48, R48, 0xff, RZ, 0xc0, !PT ;  /* 0x000000ff30307812 */ /* 0x000fe400078ec0ff */
[----:B------:R-:W-:Y:S02]  /*bed0*/  F2FP.F16.E5M2.UNPACK_B R42, R42 ;  /* 0x0000002aff2a723e */ /* 0x000fe400020004ff */
[----:B------:R-:W-:-:S03]  /*bee0*/  F2FP.F16.E5M2.UNPACK_B R48, R48 ;  /* 0x00000030ff30723e */ /* 0x000fc600020004ff */
[----:B------:R-:W-:Y:S02]  /*bef0*/  HADD2.F32 R3, -RZ, R42.H0_H0 ;  /* 0x2000002aff037230 */ /* 0x000fe40000004100 */
[----:B------:R-:W-:Y:S01]  /*bf00*/  HADD2.F32 R42, -RZ, R48.H0_H0 ;  /* 0x20000030ff2a7230 */ /* 0x000fe20000004100 */
[----:B------:R-:W-:Y:S02]  /*bf10*/  LOP3.LUT R47, R25, 0xffff, RZ, 0xc0, !PT ;  /* 0x0000ffff192f7812 */ /* 0x000fe400078ec0ff */
[----:B------:R-:W-:Y:S02]  /*bf20*/  F2FP.F16.E5M2.UNPACK_B R50, R50 ;  /* 0x00000032ff32723e */ /* 0x000fe400020004ff */
[----:B------:R-:W-:Y:S02]  /*bf30*/  F2FP.F16.E5M2.UNPACK_B R51, R51 ;  /* 0x00000033ff33723e */ /* 0x000fe400020004ff */
[----:B------:R-:W-:Y:S02]  /*bf40*/  F2FP.BF16.F32.PACK_AB.RZ R55, RZ, R55 ;  /* 0x00000037ff37723e */ /* 0x000fe400000190ff */
[----:B------:R-:W-:-:S02]  /*bf50*/  F2FP.BF16.F32.PACK_AB.RZ R42, RZ, R42 ;  /* 0x0000002aff2a723e */ /* 0x000fc400000190ff */
[----:B------:R-:W-:Y:S02]  /*bf60*/  SHF.R.U32.HI R47, RZ, 0x8, R47 ;  /* 0x00000008ff2f7819 */ /* 0x000fe4000001162f */
[C---:B------:R-:W-:Y:S02]  /*bf70*/  LOP3.LUT R24, R25.reuse, 0xff, RZ, 0xc0, !PT ;  /* 0x000000ff19187812 */ /* 0x040fe400078ec0ff */
[----:B------:R-:W-:Y:S01]  /*bf80*/  PRMT R52, R25, 0x7632, R52 ;  /* 0x0000763219347816 */ /* 0x000fe20000000034 */
[----:B------:R-:W-:Y:S01]  /*bf90*/  HADD2.F32 R51, -RZ, R51.H0_H0 ;  /* 0x20000033ff337230 */ /* 0x000fe20000004100 */
[----:B------:R-:W-:Y:S01]  /*bfa0*/  PRMT R42, R42, 0x5410, R55 ;  /* 0x000054102a2a7816 */ /* 0x000fe20000000037 */
[----:B------:R-:W-:Y:S01]  /*bfb0*/  HADD2.F32 R50, -RZ, R50.H0_H0 ;  /* 0x20000032ff327230 */ /* 0x000fe20000004100 */
[----:B------:R-:W-:Y:S02]  /*bfc0*/  F2FP.F16.E5M2.UNPACK_B R47, R47 ;  /* 0x0000002fff2f723e */ /* 0x000fe400020004ff */
[----:B------:R-:W-:-:S02]  /*bfd0*/  SHF.R.U32.HI R49, RZ, 0x18, R25 ;  /* 0x00000018ff317819 */ /* 0x000fc40000011619 */
[----:B------:R-:W-:Y:S02]  /*bfe0*/  F2FP.F16.E5M2.UNPACK_B R24, R24 ;  /* 0x00000018ff18723e */ /* 0x000fe400020004ff */
[----:B------:R-:W-:Y:S02]  /*bff0*/  LOP3.LUT R52, R52, 0xff, RZ, 0xc0, !PT ;  /* 0x000000ff34347812 */ /* 0x000fe400078ec0ff */
[----:B------:R-:W-:Y:S02]  /*c000*/  F2FP.BF16.F32.PACK_AB.RZ R54, RZ, R54 ;  /* 0x00000036ff36723e */ /* 0x000fe400000190ff */
[----:B------:R-:W-:Y:S01]  /*c010*/  F2FP.BF16.F32.PACK_AB.RZ R3, RZ, R3 ;  /* 0x00000003ff03723e */ /* 0x000fe200000190ff */
[----:B------:R-:W-:Y:S01]  /*c020*/  HFMA2.BF16_V2 R40, R2.H0_H0, R42, R40 ;  /* 0x0000002a02287231 */ /* 0x000fe20000200828 */
[----:B------:R-:W-:Y:S01]  /*c030*/  F2FP.BF16.F32.PACK_AB.RZ R51, RZ, R51 ;  /* 0x00000033ff33723e */ /* 0x000fe200000190ff */
[----:B------:R-:W-:Y:S01]  /*c040*/  HADD2.F32 R42, -RZ, R47.H0_H0 ;  /* 0x2000002fff2a7230 */ /* 0x000fe20000004100 */
[----:B------:R-:W-:-:S02]  /*c050*/  F2FP.BF16.F32.PACK_AB.RZ R50, RZ, R50 ;  /* 0x00000032ff32723e */ /* 0x000fc400000190ff */
[----:B------:R-:W-:Y:S02]  /*c060*/  F2FP.F16.E5M2.UNPACK_B R49, R49 ;  /* 0x00000031ff31723e */ /* 0x000fe400020004ff */
[----:B------:R-:W-:Y:S02]  /*c070*/  F2FP.F16.E5M2.UNPACK_B R52, R52 ;  /* 0x00000034ff34723e */ /* 0x000fe400020004ff */
[----:B------:R-:W-:Y:S01]  /*c080*/  PRMT R54, R54, 0x5410, R3 ;  /* 0x0000541036367816 */ /* 0x000fe20000000003 */
[----:B------:R-:W-:Y:S01]  /*c090*/  HADD2.F32 R3, -RZ, R24.H0_H0 ;  /* 0x20000018ff037230 */ /* 0x000fe20000004100 */
[----:B------:R-:W-:Y:S01]  /*c0a0*/  PRMT R51, R51, 0x5410, R50 ;  /* 0x0000541033337816 */ /* 0x000fe20000000032 */
[----:B------:R-:W-:Y:S01]  /*c0b0*/  HADD2.F32 R24, -RZ, R49.H0_H0 ;  /* 0x20000031ff187230 */ /* 0x000fe20000004100 */
[----:B------:R-:W-:Y:S01]  /*c0c0*/  F2FP.BF16.F32.PACK_AB.RZ R42, RZ, R42 ;  /* 0x0000002aff2a723e */ /* 0x000fe200000190ff */
[----:B------:R-:W-:Y:S01]  /*c0d0*/  HADD2.F32 R47, -RZ, R52.H0_H0 ;  /* 0x20000034ff2f7230 */ /* 0x000fe20000004100 */
[----:B------:R-:W-:Y:S01]  /*c0e0*/  F2FP.BF16.F32.PACK_AB.RZ R3, RZ, R3 ;  /* 0x00000003ff03723e */ /* 0x000fe200000190ff */
[----:B------:R-:W-:Y:S01]  /*c0f0*/  HFMA2.BF16_V2 R39, R2.H0_H0, R51, R39 ;  /* 0x0000003302277231 */ /* 0x000fe20000200827 */
[----:B------:R-:W-:-:S02]  /*c100*/  LOP3.LUT R25, R26, 0xffff, RZ, 0xc0, !PT ;  /* 0x0000ffff1a197812 */ /* 0x000fc400078ec0ff */
[C---:B------:R-:W-:Y:S02]  /*c110*/  LOP3.LUT R51, R26.reuse, 0xff, RZ, 0xc0, !PT ;  /* 0x000000ff1a337812 */ /* 0x040fe400078ec0ff */
[----:B------:R-:W-:Y:S02]  /*c120*/  SHF.R.U32.HI R50, RZ, 0x18, R26 ;  /* 0x00000018ff327819 */ /* 0x000fe4000001161a */
[----:B------:R-:W-:Y:S02]  /*c130*/  F2FP.BF16.F32.PACK_AB.RZ R24, RZ, R24 ;  /* 0x00000018ff18723e */ /* 0x000fe400000190ff */
[----:B------:R-:W-:Y:S02]  /*c140*/  F2FP.BF16.F32.PACK_AB.RZ R47, RZ, R47 ;  /* 0x0000002fff2f723e */ /* 0x000fe400000190ff */
[----:B------:R-:W-:Y:S02]  /*c150*/  PRMT R3, R3, 0x5410, R42 ;  /* 0x0000541003037816 */ /* 0x000fe4000000002a */
[----:B------:R-:W-:-:S02]  /*c160*/  PRMT R26, R26, 0x7632, R26 ;  /* 0x000076321a1a7816 */ /* 0x000fc4000000001a */
[----:B------:R-:W-:Y:S01]  /*c170*/  LOP3.LUT R53, R27, 0xffff, RZ, 0xc0, !PT ;  /* 0x0000ffff1b357812 */ /* 0x000fe200078ec0ff */
[----:B------:R-:W-:Y:S01]  /*c180*/  HFMA2.BF16_V2 R3, R2.H0_H0, R3, R38 ;  /* 0x0000000302037231 */ /* 0x000fe20000200826 */
[----:B------:R-:W-:Y:S02]  /*c190*/  PRMT R47, R47, 0x5410, R24 ;  /* 0x000054102f2f7816 */ /* 0x000fe40000000018 */
[----:B------:R-:W-:Y:S02]  /*c1a0*/  LOP3.LUT R26, R26, 0xff, RZ, 0xc0, !PT ;  /* 0x000000ff1a1a7812 */ /* 0x000fe400078ec0ff */
[----:B------:R-:W-:Y:S02]  /*c1b0*/  SHF.R.U32.HI R53, RZ, 0x8, R53 ;  /* 0x00000008ff357819 */ /* 0x000fe40000011635 */
[----:B------:R-:W-:Y:S02]  /*c1c0*/  LOP3.LUT R24, R27, 0xff, RZ, 0xc0, !PT ;  /* 0x000000ff1b187812 */ /* 0x000fe400078ec0ff */
[----:B------:R-:W-:-:S02]  /*c1d0*/  SHF.R.U32.HI R38, RZ, 0x18, R27 ;  /* 0x00000018ff267819 */ /* 0x000fc4000001161b */
[----:B------:R-:W-:Y:S02]  /*c1e0*/  SHF.R.U32.HI R25, RZ, 0x8, R25 ;  /* 0x00000008ff197819 */ /* 0x000fe40000011619 */
[----:B------:R-:W-:Y:S02]  /*c1f0*/  PRMT R27, R27, 0x7632, R27 ;  /* 0x000076321b1b7816 */ /* 0x000fe4000000001b */
[----:B------:R-:W-:Y:S02]  /*c200*/  F2FP.F16.E5M2.UNPACK_B R50, R50 ;  /* 0x00000032ff32723e */ /* 0x000fe400020004ff */
[----:B------:R-:W-:Y:S02]  /*c210*/  F2FP.F16.E5M2.UNPACK_B R26, R26 ;  /* 0x0000001aff1a723e */ /* 0x000fe400020004ff */
[----:B------:R-:W-:Y:S02]  /*c220*/  F2FP.F16.E5M2.UNPACK_B R53, R53 ;  /* 0x00000035ff35723e */ /* 0x000fe400020004ff */
[----:B------:R-:W-:-:S02]  /*c230*/  F2FP.F16.E5M2.UNPACK_B R24, R24 ;  /* 0x00000018ff18723e */ /* 0x000fc400020004ff */
[----:B------:R-:W-:Y:S02]  /*c240*/  F2FP.F16.E5M2.UNPACK_B R25, R25 ;  /* 0x00000019ff19723e */ /* 0x000fe400020004ff */
[----:B------:R-:W-:Y:S02]  /*c250*/  F2FP.F16.E5M2.UNPACK_B R51, R51 ;  /* 0x00000033ff33723e */ /* 0x000fe400020004ff */
[----:B------:R-:W-:Y:S01]  /*c260*/  LOP3.LUT R27, R27, 0xff, RZ, 0xc0, !PT ;  /* 0x000000ff1b1b7812 */ /* 0x000fe200078ec0ff */
[----:B------:R-:W-:Y:S01]  /*c270*/  HADD2.F32 R50, -RZ, R50.H0_H0 ;  /* 0x20000032ff327230 */ /* 0x000fe20000004100 */
[----:B------:R-:W-:Y:S01]  /*c280*/  F2FP.F16.E5M2.UNPACK_B R38, R38 ;  /* 0x00000026ff26723e */ /* 0x000fe200020004ff */
[----:B------:R-:W-:Y:S01]  /*c290*/  HADD2.F32 R24, -RZ, R24.H0_H0 ;  /* 0x20000018ff187230 */ /* 0x000fe20000004100 */
[----:B------:R-:W-:Y:S01]  /*c2a0*/  F2FP.F16.E5M2.UNPACK_B R27, R27 ;  /* 0x0000001bff1b723e */ /* 0x000fe200020004ff */
[----:B------:R-:W-:Y:S02]  /*c2b0*/  HADD2.F32 R26, -RZ, R26.H0_H0 ;  /* 0x2000001aff1a7230 */ /* 0x000fe40000004100 */
[----:B------:R-:W-:-:S02]  /*c2c0*/  HADD2.F32 R53, -RZ, R53.H0_H0 ;  /* 0x20000035ff357230 */ /* 0x000fc40000004100 */
[----:B------:R-:W-:Y:S02]  /*c2d0*/  HADD2.F32 R51, -RZ, R51.H0_H0 ;  /* 0x20000033ff337230 */ /* 0x000fe40000004100 */
[----:B------:R-:W-:Y:S01]  /*c2e0*/  HADD2.F32 R25, -RZ, R25.H0_H0 ;  /* 0x20000019ff197230 */ /* 0x000fe20000004100 */
[----:B------:R-:W-:Y:S01]  /*c2f0*/  F2FP.BF16.F32.PACK_AB.RZ R50, RZ, R50 ;  /* 0x00000032ff32723e */ /* 0x000fe200000190ff */
[----:B------:R-:W-:Y:S01]  /*c300*/  HADD2.F32 R38, -RZ, R38.H0_H0 ;  /* 0x20000026ff267230 */ /* 0x000fe20000004100 */
[----:B------:R-:W-:Y:S01]  /*c310*/  F2FP.BF16.F32.PACK_AB.RZ R24, RZ, R24 ;  /* 0x00000018ff18723e */ /* 0x000fe200000190ff */
[----:B------:R-:W-:Y:S01]  /*c320*/  HADD2.F32 R27, -RZ, R27.H0_H0 ;  /* 0x2000001bff1b7230 */ /* 0x000fe20000004100 */
[----:B------:R-:W-:Y:S02]  /*c330*/  F2FP.BF16.F32.PACK_AB.RZ R26, RZ, R26 ;  /* 0x0000001aff1a723e */ /* 0x000fe400000190ff */
[----:B------:R-:W-:Y:S02]  /*c340*/  F2FP.BF16.F32.PACK_AB.RZ R53, RZ, R53 ;  /* 0x00000035ff35723e */ /* 0x000fe400000190ff */
[----:B------:R-:W-:-:S02]  /*c350*/  F2FP.BF16.F32.PACK_AB.RZ R51, RZ, R51 ;  /* 0x00000033ff33723e */ /* 0x000fc400000190ff */
[----:B------:R-:W-:Y:S02]  /*c360*/  F2FP.BF16.F32.PACK_AB.RZ R25, RZ, R25 ;  /* 0x00000019ff19723e */ /* 0x000fe400000190ff */
[----:B------:R-:W-:Y:S02]  /*c370*/  PRMT R26, R26, 0x5410, R50 ;  /* 0x000054101a1a7816 */ /* 0x000fe40000000032 */
[----:B------:R-:W-:Y:S02]  /*c380*/  PRMT R24, R24, 0x5410, R53 ;  /* 0x0000541018187816 */ /* 0x000fe40000000035 */
[----:B------:R-:W-:Y:S02]  /*c390*/  PRMT R51, R51, 0x5410, R25 ;  /* 0x0000541033337816 */ /* 0x000fe40000000019 */
[----:B------:R-:W-:Y:S02]  /*c3a0*/  F2FP.BF16.F32.PACK_AB.RZ R38, RZ, R38 ;  /* 0x00000026ff26723e */ /* 0x000fe400000190ff */
[----:B------:R-:W-:Y:S01]  /*c3b0*/  F2FP.BF16.F32.PACK_AB.RZ R27, RZ, R27 ;  /* 0x0000001bff1b723e */ /* 0x000fe200000190ff */
[----:B------:R-:W-:-:S02]  /*c3c0*/  HFMA2.BF16_V2 R44, R2.H0_H0, R26, R44 ;  /* 0x0000001a022c7231 */ /* 0x000fc4000020082c */
[----:B------:R-:W-:Y:S01]  /*c3d0*/  HFMA2.BF16_V2 R45, R2.H0_H0, R24, R45 ;  /* 0x00000018022d7231 */ /* 0x000fe2000020082d */
[----:B------:R-:W-:-:S05]  /*c3e0*/  PRMT R27, R27, 0x5410, R38 ;  /* 0x000054101b1b7816 */ /* 0x000fca0000000026 */
[C---:B------:R-:W-:Y:S02]  /*c3f0*/  HFMA2.BF16_V2 R43, R2.reuse.H0_H0, R27, R43 ;  /* 0x0000001b022b7231 */ /* 0x040fe4000020082b */
[C---:B------:R-:W-:Y:S02]  /*c400*/  HFMA2.BF16_V2 R39, R2.reuse.H0_H0, R54, R39 ;  /* 0x0000003602277231 */ /* 0x040fe40000200827 */
[----:B------:R-:W-:Y:S01]  /*c410*/  HFMA2.BF16_V2 R41, R2.H0_H0, R47, R41 ;  /* 0x0000002f02297231 */ /* 0x000fe20000200829 */
[C---:B--2---:R-:W-:Y:S02]  /*c420*/  LOP3.LUT R25, R20.reuse, 0xffff, RZ, 0xc0, !PT ;  /* 0x0000ffff14197812 */ /* 0x044fe400078ec0ff */
[C---:B------:R-:W-:Y:S02]  /*c430*/  LOP3.LUT R42, R20.reuse, 0xff, RZ, 0xc0, !PT ;  /* 0x000000ff142a7812 */ /* 0x040fe400078ec0ff */
[----:B------:R-:W-:Y:S02]  /*c440*/  PRMT R26, R20, 0x7632, R26 ;  /* 0x00007632141a7816 */ /* 0x000fe4000000001a */
[----:B------:R-:W-:-:S02]  /*c450*/  SHF.R.U32.HI R24, RZ, 0x18, R20 ;  /* 0x00000018ff187819 */ /* 0x000fc40000011614 */
[----:B------:R-:W-:Y:S02]  /*c460*/  SHF.R.U32.HI R20, RZ, 0x8, R25 ;  /* 0x00000008ff147819 */ /* 0x000fe40000011619 */
[C---:B------:R-:W-:Y:S02]  /*c470*/  LOP3.LUT R25, R21.reuse, 0xffff, RZ, 0xc0, !PT ;  /* 0x0000ffff15197812 */ /* 0x040fe400078ec0ff */
[----:B------:R-:W-:Y:S02]  /*c480*/  F2FP.F16.E5M2.UNPACK_B R42, R42 ;  /* 0x0000002aff2a723e */ /* 0x000fe400020004ff */
        /* <DEDUP_REMOVED lines=13> */
[----:B------:R-:W-:Y:S02]  /*c560*/  F2FP.BF16.F32.PACK_AB.RZ R20, RZ, R20 ;  /* 0x00000014ff14723e */ /* 0x000fe400000190ff */
[--C-:B------:R-:W-:Y:S01]  /*c570*/  SHF.R.U32.HI R38, RZ, 0x18, R21.reuse ;  /* 0x00000018ff267819 */ /* 0x100fe20000011615 */
[----:B------:R-:W-:Y:S01]  /*c580*/  HADD2.F32 R24, -RZ, R24.H0_H0 ;  /* 0x20000018ff187230 */ /* 0x000fe20000004100 */
[----:B------:R-:W-:Y:S01]  /*c590*/  PRMT R21, R21, 0x7632, R21 ;  /* 0x0000763215157816 */ /* 0x000fe20000000015 */
[----:B------:R-:W-:Y:S01]  /*c5a0*/  HADD2.F32 R26, -RZ, R26.H0_H0 ;  /* 0x2000001aff1a7230 */ /* 0x000fe20000004100 */
[----:B------:R-:W-:-:S02]  /*c5b0*/  PRMT R42, R42, 0x5410, R20 ;  /* 0x000054102a2a7816 */ /* 0x000fc40000000014 */
[----:B------:R-:W-:Y:S02]  /*c5c0*/  F2FP.BF16.F32.PACK_AB.RZ R25, RZ, R25 ;  /* 0x00000019ff19723e */ /* 0x000fe400000190ff */
[----:B------:R-:W-:Y:S02]  /*c5d0*/  F2FP.BF16.F32.PACK_AB.RZ R27, RZ, R27 ;  /* 0x0000001bff1b723e */ /* 0x000fe400000190ff */
[----:B------:R-:W-:Y:S01]  /*c5e0*/  LOP3.LUT R21, R21, 0xff, RZ, 0xc0, !PT ;  /* 0x000000ff15157812 */ /* 0x000fe200078ec0ff */
[----:B------:R-:W-:Y:S01]  /*c5f0*/  HFMA2.BF16_V2 R20, R2.H0_H0, R42, R39 ;  /* 0x0000002a02147231 */ /* 0x000fe20000200827 */
[----:B------:R-:W-:Y:S02]  /*c600*/  F2FP.BF16.F32.PACK_AB.RZ R24, RZ, R24 ;  /* 0x00000018ff18723e */ /* 0x000fe400000190ff */
[----:B------:R-:W-:Y:S02]  /*c610*/  F2FP.BF16.F32.PACK_AB.RZ R26, RZ, R26 ;  /* 0x0000001aff1a723e */ /* 0x000fe400000190ff */
[----:B------:R-:W-:-:S02]  /*c620*/  PRMT R25, R25, 0x5410, R27 ;  /* 0x0000541019197816 */ /* 0x000fc4000000001b */
[----:B------:R-:W-:Y:S02]  /*c630*/  F2FP.F16.E5M2.UNPACK_B R38, R38 ;  /* 0x00000026ff26723e */ /* 0x000fe400020004ff */
[----:B------:R-:W-:Y:S02]  /*c640*/  F2FP.F16.E5M2.UNPACK_B R39, R21 ;  /* 0x00000015ff27723e */ /* 0x000fe400020004ff */
[----:B------:R-:W-:Y:S01]  /*c650*/  PRMT R21, R26, 0x5410, R24 ;  /* 0x000054101a157816 */ /* 0x000fe20000000018 */
[----:B------:R-:W-:Y:S01]  /*c660*/  HFMA2.BF16_V2 R3, R2.H0_H0, R25, R3 ;  /* 0x0000001902037231 */ /* 0x000fe20000200803 */
[C---:B------:R-:W-:Y:S01]  /*c670*/  LOP3.LUT R26, R22.reuse, 0xffff, RZ, 0xc0, !PT ;  /* 0x0000ffff161a7812 */ /* 0x040fe200078ec0ff */
[----:B------:R-:W-:Y:S02]  /*c680*/  HADD2.F32 R38, -RZ, R38.H0_H0 ;  /* 0x20000026ff267230 */ /* 0x000fe40000004100 */
[----:B------:R-:W-:Y:S01]  /*c690*/  HADD2.F32 R25, -RZ, R39.H0_H0 ;  /* 0x20000027ff197230 */ /* 0x000fe20000004100 */
[----:B------:R-:W-:-:S02]  /*c6a0*/  LOP3.LUT R24, R22, 0xff, RZ, 0xc0, !PT ;  /* 0x000000ff16187812 */ /* 0x000fc400078ec0ff */
[----:B------:R-:W-:Y:S02]  /*c6b0*/  SHF.R.U32.HI R26, RZ, 0x8, R26 ;  /* 0x00000008ff1a7819 */ /* 0x000fe4000001161a */
[----:B------:R-:W-:Y:S02]  /*c6c0*/  F2FP.BF16.F32.PACK_AB.RZ R38, RZ, R38 ;  /* 0x00000026ff26723e */ /* 0x000fe400000190ff */
[----:B------:R-:W-:Y:S02]  /*c6d0*/  F2FP.BF16.F32.PACK_AB.RZ R25, RZ, R25 ;  /* 0x00000019ff19723e */ /* 0x000fe400000190ff */
[----:B------:R-:W-:Y:S02]  /*c6e0*/  F2FP.F16.E5M2.UNPACK_B R24, R24 ;  /* 0x00000018ff18723e */ /* 0x000fe400020004ff */
[----:B------:R-:W-:Y:S02]  /*c6f0*/  F2FP.F16.E5M2.UNPACK_B R26, R26 ;  /* 0x0000001aff1a723e */ /* 0x000fe400020004ff */
[----:B------:R-:W-:Y:S01]  /*c700*/  PRMT R25, R25, 0x5410, R38 ;  /* 0x0000541019197816 */ /* 0x000fe20000000026 */
[----:B------:R-:W-:-:S02]  /*c710*/  HADD2.F32 R24, -RZ, R24.H0_H0 ;  /* 0x20000018ff187230 */ /* 0x000fc40000004100 */
[----:B------:R-:W-:Y:S02]  /*c720*/  HADD2.F32 R26, -RZ, R26.H0_H0 ;  /* 0x2000001aff1a7230 */ /* 0x000fe40000004100 */
[----:B------:R-:W-:Y:S01]  /*c730*/  HFMA2.BF16_V2 R41, R2.H0_H0, R25, R41 ;  /* 0x0000001902297231 */ /* 0x000fe20000200829 */
[--C-:B------:R-:W-:Y:S02]  /*c740*/  SHF.R.U32.HI R25, RZ, 0x18, R22.reuse ;  /* 0x00000018ff197819 */ /* 0x100fe40000011616 */
[----:B------:R-:W-:Y:S02]  /*c750*/  F2FP.BF16.F32.PACK_AB.RZ R24, RZ, R24 ;  /* 0x00000018ff18723e */ /* 0x000fe400000190ff */
[----:B------:R-:W-:Y:S02]  /*c760*/  F2FP.BF16.F32.PACK_AB.RZ R26, RZ, R26 ;  /* 0x0000001aff1a723e */ /* 0x000fe400000190ff */
[----:B------:R-:W-:Y:S02]  /*c770*/  PRMT R22, R22, 0x7632, R22 ;  /* 0x0000763216167816 */ /* 0x000fe40000000016 */
[----:B------:R-:W-:-:S02]  /*c780*/  PRMT R24, R24, 0x5410, R26 ;  /* 0x0000541018187816 */ /* 0x000fc4000000001a */
[----:B------:R-:W-:Y:S02]  /*c790*/  LOP3.LUT R38, R22, 0xff, RZ, 0xc0, !PT ;  /* 0x000000ff16267812 */ /* 0x000fe400078ec0ff */
[C---:B------:R-:W-:Y:S02]  /*c7a0*/  LOP3.LUT R22, R23.reuse, 0xffff, RZ, 0xc0, !PT ;  /* 0x0000ffff17167812 */ /* 0x040fe400078ec0ff */
[C---:B------:R-:W-:Y:S02]  /*c7b0*/  LOP3.LUT R26, R23.reuse, 0xff, RZ, 0xc0, !PT ;  /* 0x000000ff171a7812 */ /* 0x040fe400078ec0ff */
[--C-:B------:R-:W-:Y:S02]  /*c7c0*/  SHF.R.U32.HI R27, RZ, 0x18, R23.reuse ;  /* 0x00000018ff1b7819 */ /* 0x100fe40000011617 */
[----:B------:R-:W-:-:S04]  /*c7d0*/  PRMT R23, R23, 0x7632, R23 ;  /* 0x0000763217177816 */ /* 0x000fc80000000017 */
[----:B------:R-:W-:Y:S02]  /*c7e0*/  LOP3.LUT R23, R23, 0xff, RZ, 0xc0, !PT ;  /* 0x000000ff17177812 */ /* 0x000fe400078ec0ff */
[----:B------:R-:W-:Y:S02]  /*c7f0*/  SHF.R.U32.HI R22, RZ, 0x8, R22 ;  /* 0x00000008ff167819 */ /* 0x000fe40000011616 */
[----:B------:R-:W-:Y:S02]  /*c800*/  F2FP.F16.E5M2.UNPACK_B R27, R27 ;  /* 0x0000001bff1b723e */ /* 0x000fe400020004ff */
[----:B------:R-:W-:Y:S02]  /*c810*/  F2FP.F16.E5M2.UNPACK_B R23, R23 ;  /* 0x00000017ff17723e */ /* 0x000fe400020004ff */
[----:B------:R-:W-:Y:S02]  /*c820*/  F2FP.F16.E5M2.UNPACK_B R22, R22 ;  /* 0x00000016ff16723e */ /* 0x000fe400020004ff */
[----:B------:R-:W-:Y:S01]  /*c830*/  F2FP.F16.E5M2.UNPACK_B R26, R26 ;  /* 0x0000001aff1a723e */ /* 0x000fe200020004ff */
[----:B------:R-:W-:-:S02]  /*c840*/  HADD2.F32 R27, -RZ, R27.H0_H0 ;  /* 0x2000001bff1b7230 */ /* 0x000fc40000004100 */
[----:B------:R-:W-:Y:S01]  /*c850*/  HADD2.F32 R23, -RZ, R23.H0_H0 ;  /* 0x20000017ff177230 */ /* 0x000fe20000004100 */
[----:B------:R-:W-:Y:S01]  /*c860*/  F2FP.F16.E5M2.UNPACK_B R25, R25 ;  /* 0x00000019ff19723e */ /* 0x000fe200020004ff */
[----:B------:R-:W-:Y:S01]  /*c870*/  HADD2.F32 R26, -RZ, R26.H0_H0 ;  /* 0x2000001aff1a7230 */ /* 0x000fe20000004100 */
[----:B------:R-:W-:Y:S01]  /*c880*/  F2FP.F16.E5M2.UNPACK_B R38, R38 ;  /* 0x00000026ff26723e */ /* 0x000fe200020004ff */
[----:B------:R-:W-:Y:S01]  /*c890*/  HADD2.F32 R22, -RZ, R22.H0_H0 ;  /* 0x20000016ff167230 */ /* 0x000fe20000004100 */
[----:B------:R-:W-:Y:S02]  /*c8a0*/  F2FP.BF16.F32.PACK_AB.RZ R27, RZ, R27 ;  /* 0x0000001bff1b723e */ /* 0x000fe400000190ff */
[----:B------:R-:W-:Y:S01]  /*c8b0*/  F2FP.BF16.F32.PACK_AB.RZ R23, RZ, R23 ;  /* 0x00000017ff17723e */ /* 0x000fe200000190ff */
[----:B------:R-:W-:Y:S02]  /*c8c0*/  HFMA2.BF16_V2 R46, R2.H0_H0, R51, R46 ;  /* 0x00000033022e7231 */ /* 0x000fe4000020082e */
[----:B------:R-:W-:Y:S01]  /*c8d0*/  HADD2.F32 R25, -RZ, R25.H0_H0 ;  /* 0x20000019ff197230 */ /* 0x000fe20000004100 */
[----:B------:R-:W-:Y:S01]  /*c8e0*/  F2FP.BF16.F32.PACK_AB.RZ R26, RZ, R26 ;  /* 0x0000001aff1a723e */ /* 0x000fe200000190ff */
[----:B------:R-:W-:Y:S01]  /*c8f0*/  HADD2.F32 R38, -RZ, R38.H0_H0 ;  /* 0x20000026ff267230 */ /* 0x000fe20000004100 */
[----:B------:R-:W-:-:S02]  /*c900*/  F2FP.BF16.F32.PACK_AB.RZ R22, RZ, R22 ;  /* 0x00000016ff16723e */ /* 0x000fc400000190ff */
[----:B------:R-:W-:Y:S01]  /*c910*/  PRMT R23, R23, 0x5410, R27 ;  /* 0x0000541017177816 */ /* 0x000fe2000000001b */
[C---:B------:R-:W-:Y:S01]  /*c920*/  HFMA2.BF16_V2 R24, R2.reuse.H0_H0, R24, R46 ;  /* 0x0000001802187231 */ /* 0x040fe2000020082e */
[----:B------:R-:W-:Y:S02]  /*c930*/  F2FP.BF16.F32.PACK_AB.RZ R25, RZ, R25 ;  /* 0x00000019ff19723e */ /* 0x000fe400000190ff */
[----:B------:R-:W-:Y:S02]  /*c940*/  F2FP.BF16.F32.PACK_AB.RZ R38, RZ, R38 ;  /* 0x00000026ff26723e */ /* 0x000fe400000190ff */
[----:B------:R-:W-:Y:S02]  /*c950*/  PRMT R26, R26, 0x5410, R22 ;  /* 0x000054101a1a7816 */ /* 0x000fe40000000016 */
[C---:B---3--:R-:W-:Y:S01]  /*c960*/  LOP3.LUT R46, R28.reuse, 0xffff, RZ, 0xc0, !PT ;  /* 0x0000ffff1c2e7812 */ /* 0x048fe200078ec0ff */
[----:B------:R-:W-:Y:S01]  /*c970*/  HFMA2.BF16_V2 R27, R2.H0_H0, R23, R43 ;  /* 0x00000017021b7231 */ /* 0x000fe2000020082b */
[----:B------:R-:W-:-:S02]  /*c980*/  LOP3.LUT R22, R28, 0xff, RZ, 0xc0, !PT ;  /* 0x000000ff1c167812 */ /* 0x000fc400078ec0ff */
[----:B------:R-:W-:Y:S01]  /*c990*/  LOP3.LUT R23, R29, 0xffff, RZ, 0xc0, !PT ;  /* 0x0000ffff1d177812 */ /* 0x000fe200078ec0ff */
[C---:B------:R-:W-:Y:S01]  /*c9a0*/  HFMA2.BF16_V2 R26, R2.reuse.H0_H0, R26, R45 ;  /* 0x0000001a021a7231 */ /* 0x040fe2000020082d */
[----:B------:R-:W-:Y:S02]  /*c9b0*/  PRMT R25, R38, 0x5410, R25 ;  /* 0x0000541026197816 */ /* 0x000fe40000000019 */
[----:B------:R-:W-:Y:S02]  /*c9c0*/  SHF.R.U32.HI R46, RZ, 0x8, R46 ;  /* 0x00000008ff2e7819 */ /* 0x000fe4000001162e */
[----:B------:R-:W-:Y:S02]  /*c9d0*/  F2FP.F16.E5M2.UNPACK_B R45, R22 ;  /* 0x00000016ff2d723e */ /* 0x000fe400020004ff */
[----:B------:R-:W-:Y:S02]  /*c9e0*/  SHF.R.U32.HI R23, RZ, 0x8, R23 ;  /* 0x00000008ff177819 */ /* 0x000fe40000011617 */
[----:B------:R-:W-:Y:S01]  /*c9f0*/  SHF.R.U32.HI R22, RZ, 0x18, R29 ;  /* 0x00000018ff167819 */ /* 0x000fe2000001161d */
[----:B------:R-:W-:Y:S01]  /*ca00*/  HFMA2.BF16_V2 R25, R2.H0_H0, R25, R44 ;  /* 0x0000001902197231 */ /* 0x000fe2000020082c */
[----:B------:R-:W-:-:S02]  /*ca10*/  F2FP.F16.E5M2.UNPACK_B R46, R46 ;  /* 0x0000002eff2e723e */ /* 0x000fc400020004ff */
[----:B------:R-:W-:Y:S02]  /*ca20*/  PRMT R43, R28, 0x7632, R43 ;  /* 0x000076321c2b7816 */ /* 0x000fe4000000002b */
[----:B------:R-:W-:Y:S02]  /*ca30*/  SHF.R.U32.HI R44, RZ, 0x18, R28 ;  /* 0x00000018ff2c7819 */ /* 0x000fe4000001161c */
[----:B------:R-:W-:Y:S02]  /*ca40*/  F2FP.F16.E5M2.UNPACK_B R23, R23 ;  /* 0x00000017ff17723e */ /* 0x000fe400020004ff */
[----:B------:R-:W-:Y:S02]  /*ca50*/  LOP3.LUT R28, R29, 0xff, RZ, 0xc0, !PT ;  /* 0x000000ff1d1c7812 */ /* 0x000fe400078ec0ff */
[----:B------:R-:W-:Y:S01]  /*ca60*/  F2FP.F16.E5M2.UNPACK_B R22, R22 ;  /* 0x00000016ff16723e */ /* 0x000fe200020004ff */
[----:B------:R-:W-:Y:S01]  /*ca70*/  HADD2.F32 R45, -RZ, R45.H0_H0 ;  /* 0x2000002dff2d7230 */ /* 0x000fe20000004100 */
[----:B------:R-:W-:Y:S01]  /*ca80*/  LOP3.LUT R43, R43, 0xff, RZ, 0xc0, !PT ;  /* 0x000000ff2b2b7812 */ /* 0x000fe200078ec0ff */
[----:B------:R-:W-:Y:S01]  /*ca90*/  HADD2.F32 R46, -RZ, R46.H0_H0 ;  /* 0x2000002eff2e7230 */ /* 0x000fe20000004100 */
[----:B------:R-:W-:Y:S01]  /*caa0*/  F2FP.F16.E5M2.UNPACK_B R28, R28 ;  /* 0x0000001cff1c723e */ /* 0x000fe200020004ff */
[----:B------:R-:W-:-:S02]  /*cab0*/  HADD2.F32 R22, -RZ, R22.H0_H0 ;  /* 0x20000016ff167230 */ /* 0x000fc40000004100 */
[----:B------:R-:W-:Y:S02]  /*cac0*/  HADD2.F32 R23, -RZ, R23.H0_H0 ;  /* 0x20000017ff177230 */ /* 0x000fe40000004100 */
[----:B------:R-:W-:Y:S01]  /*cad0*/  HFMA2.BF16_V2 R21, R2.H0_H0, R21, R40 ;  /* 0x0000001502157231 */ /* 0x000fe20000200828 */
[----:B------:R-:W-:Y:S02]  /*cae0*/  F2FP.F16.E5M2.UNPACK_B R44, R44 ;  /* 0x0000002cff2c723e */ /* 0x000fe400020004ff */
[----:B------:R-:W-:Y:S02]  /*caf0*/  F2FP.F16.E5M2.UNPACK_B R43, R43 ;  /* 0x0000002bff2b723e */ /* 0x000fe400020004ff */
[----:B------:R-:W-:Y:S02]  /*cb00*/  F2FP.BF16.F32.PACK_AB.RZ R45, RZ, R45 ;  /* 0x0000002dff2d723e */ /* 0x000fe400000190ff */
[----:B------:R-:W-:Y:S01]  /*cb10*/  F2FP.BF16.F32.PACK_AB.RZ R46, RZ, R46 ;  /* 0x0000002eff2e723e */ /* 0x000fe200000190ff */
[----:B------:R-:W-:Y:S01]  /*cb20*/  HADD2.F32 R28, -RZ, R28.H0_H0 ;  /* 0x2000001cff1c7230 */ /* 0x000fe20000004100 */
[----:B------:R-:W-:-:S02]  /*cb30*/  PRMT R40, R29, 0x7632, R40 ;  /* 0x000076321d287816 */ /* 0x000fc40000000028 */
[----:B------:R-:W-:Y:S02]  /*cb40*/  LOP3.LUT R29, R30, 0xff, RZ, 0xc0, !PT ;  /* 0x000000ff1e1d7812 */ /* 0x000fe400078ec0ff */
[----:B------:R-:W-:Y:S02]  /*cb50*/  F2FP.BF16.F32.PACK_AB.RZ R22, RZ, R22 ;  /* 0x00000016ff16723e */ /* 0x000fe400000190ff */
[----:B------:R-:W-:Y:S01]  /*cb60*/  F2FP.BF16.F32.PACK_AB.RZ R23, RZ, R23 ;  /* 0x00000017ff17723e */ /* 0x000fe200000190ff */
[----:B------:R-:W-:Y:S01]  /*cb70*/  HADD2.F32 R44, -RZ, R44.H0_H0 ;  /* 0x2000002cff2c7230 */ /* 0x000fe20000004100 */
[----:B------:R-:W-:Y:S01]  /*cb80*/  PRMT R45, R45, 0x5410, R46 ;  /* 0x000054102d2d7816 */ /* 0x000fe2000000002e */
[----:B------:R-:W-:Y:S01]  /*cb90*/  HADD2.F32 R43, -RZ, R43.H0_H0 ;  /* 0x2000002bff2b7230 */ /* 0x000fe20000004100 */
[----:B------:R-:W-:Y:S02]  /*cba0*/  LOP3.LUT R40, R40, 0xff, RZ, 0xc0, !PT ;  /* 0x000000ff28287812 */ /* 0x000fe400078ec0ff */
[----:B------:R-:W-:-:S02]  /*cbb0*/  F2FP.F16.E5M2.UNPACK_B R29, R29 ;  /* 0x0000001dff1d723e */ /* 0x000fc400020004ff */
[----:B------:R-:W-:Y:S02]  /*cbc0*/  F2FP.BF16.F32.PACK_AB.RZ R28, RZ, R28 ;  /* 0x0000001cff1c723e */ /* 0x000fe400000190ff */
[----:B------:R-:W-:Y:S01]  /*cbd0*/  PRMT R23, R23, 0x5410, R22 ;  /* 0x0000541017177816 */ /* 0x000fe20000000016 */
[----:B------:R-:W-:Y:S01]  /*cbe0*/  HFMA2.BF16_V2 R20, R2.H0_H0, R45, R20 ;  /* 0x0000002d02147231 */ /* 0x000fe20000200814 */
[----:B------:R-:W-:Y:S01]  /*cbf0*/  F2FP.F16.E5M2.UNPACK_B R40, R40 ;  /* 0x00000028ff28723e */ /* 0x000fe200020004ff */
[----:B------:R-:W-:Y:S01]  /*cc00*/  HADD2.F32 R29, -RZ, R29.H0_H0 ;  /* 0x2000001dff1d7230 */ /* 0x000fe20000004100 */
[----:B------:R-:W-:Y:S02]  /*cc10*/  F2FP.BF16.F32.PACK_AB.RZ R45, RZ, R44 ;  /* 0x0000002cff2d723e */ /* 0x000fe400000190ff */
[----:B------:R-:W-:Y:S02]  /*cc20*/  F2FP.BF16.F32.PACK_AB.RZ R46, RZ, R43 ;  /* 0x0000002bff2e723e */ /* 0x000fe400000190ff */
[----:B------:R-:W-:-:S02]  /*cc30*/  PRMT R28, R28, 0x5410, R23 ;  /* 0x000054101c1c7816 */ /* 0x000fc40000000017 */
[C---:B------:R-:W-:Y:S02]  /*cc40*/  LOP3.LUT R39, R30.reuse, 0xffff, RZ, 0xc0, !PT ;  /* 0x0000ffff1e277812 */ /* 0x040fe400078ec0ff */
[--C-:B------:R-:W-:Y:S02]  /*cc50*/  SHF.R.U32.HI R42, RZ, 0x18, R30.reuse ;  /* 0x00000018ff2a7819 */ /* 0x100fe4000001161e */
[C---:B------:R-:W-:Y:S02]  /*cc60*/  LOP3.LUT R38, R31.reuse, 0xffff, RZ, 0xc0, !PT ;  /* 0x0000ffff1f267812 */ /* 0x040fe400078ec0ff */
[----:B------:R-:W-:Y:S02]  /*cc70*/  LOP3.LUT R43, R31, 0xff, RZ, 0xc0, !PT ;  /* 0x000000ff1f2b7812 */ /* 0x000fe400078ec0ff */
[----:B------:R-:W-:Y:S02]  /*cc80*/  SHF.R.U32.HI R44, RZ, 0x18, R31 ;  /* 0x00000018ff2c7819 */ /* 0x000fe4000001161f */
[----:B------:R-:W-:-:S02]  /*cc90*/  PRMT R30, R30, 0x7632, R30 ;  /* 0x000076321e1e7816 */ /* 0x000fc4000000001e */
[----:B------:R-:W-:Y:S02]  /*cca0*/  PRMT R31, R31, 0x7632, R31 ;  /* 0x000076321f1f7816 */ /* 0x000fe4000000001f */
[----:B------:R-:W-:Y:S01]  /*ccb0*/  PRMT R46, R46, 0x5410, R45 ;  /* 0x000054102e2e7816 */ /* 0x000fe2000000002d */
[----:B------:R-:W-:Y:S01]  /*ccc0*/  HADD2.F32 R45, -RZ, R40.H0_H0 ;  /* 0x20000028ff2d7230 */ /* 0x000fe20000004100 */
[----:B------:R-:W-:Y:S01]  /*ccd0*/  F2FP.BF16.F32.PACK_AB.RZ R40, RZ, R29 ;  /* 0x0000001dff28723e */ /* 0x000fe200000190ff */
[----:B------:R-:W-:Y:S01]  /*cce0*/  HFMA2.BF16_V2 R22, R2.H0_H0, R28, R3 ;  /* 0x0000001c02167231 */ /* 0x000fe20000200803 */
[----:B------:R-:W-:Y:S01]  /*ccf0*/  LOP3.LUT R30, R30, 0xff, RZ, 0xc0, !PT ;  /* 0x000000ff1e1e7812 */ /* 0x000fe200078ec0ff */
[----:B------:R-:W0:Y:S01]  /*cd00*/  LDC.64 R28, c[0x0][0x3b8] ;  /* 0x0000ee00ff1c7b82 */ /* 0x000e220000000a00 */
[----:B------:R-:W-:Y:S02]  /*cd10*/  LOP3.LUT R31, R31, 0xff, RZ, 0xc0, !PT ;  /* 0x000000ff1f1f7812 */ /* 0x000fe400078ec0ff */
[----:B------:R-:W-:-:S02]  /*cd20*/  SHF.R.U32.HI R39, RZ, 0x8, R39 ;  /* 0x00000008ff277819 */ /* 0x000fc40000011627 */
[----:B------:R-:W-:Y:S01]  /*cd30*/  SHF.R.U32.HI R38, RZ, 0x8, R38 ;  /* 0x00000008ff267819 */ /* 0x000fe20000011626 */
[----:B------:R-:W1:Y:S01]  /*cd40*/  LDCU UR4, c[0x0][0x360] ;  /* 0x00006c00ff0477ac */ /* 0x000e620008000800 */
[----:B------:R-:W-:Y:S02]  /*cd50*/  F2FP.F16.E5M2.UNPACK_B R42, R42 ;  /* 0x0000002aff2a723e */ /* 0x000fe400020004ff */
[----:B------:R-:W-:Y:S02]  /*cd60*/  F2FP.F16.E5M2.UNPACK_B R30, R30 ;  /* 0x0000001eff1e723e */ /* 0x000fe400020004ff */
[----:B------:R-:W-:Y:S02]  /*cd70*/  F2FP.F16.E5M2.UNPACK_B R44, R44 ;  /* 0x0000002cff2c723e */ /* 0x000fe400020004ff */
[----:B------:R-:W-:Y:S01]  /*cd80*/  F2FP.F16.E5M2.UNPACK_B R31, R31 ;  /* 0x0000001fff1f723e */ /* 0x000fe200020004ff */
[----:B------:R-:W1:Y:S01]  /*cd90*/  LDC R3, c[0x0][0x370] ;  /* 0x0000dc00ff037b82 */ /* 0x000e620000000800 */
        /* <DEDUP_REMOVED lines=8> */
[----:B------:R-:W-:Y:S02]  /*ce20*/  HADD2.F32 R39, -RZ, R39.H0_H0 ;  /* 0x20000027ff277230 */ /* 0x000fe40000004100 */
[----:B------:R-:W-:Y:S01]  /*ce30*/  HADD2.F32 R38, -RZ, R38.H0_H0 ;  /* 0x20000026ff267230 */ /* 0x000fe20000004100 */
[----:B------:R-:W-:Y:S02]  /*ce40*/  F2FP.BF16.F32.PACK_AB.RZ R42, RZ, R42 ;  /* 0x0000002aff2a723e */ /* 0x000fe400000190ff */
[----:B------:R-:W-:Y:S02]  /*ce50*/  F2FP.BF16.F32.PACK_AB.RZ R44, RZ, R44 ;  /* 0x0000002cff2c723e */ /* 0x000fe400000190ff */
[----:B------:R-:W-:Y:S02]  /*ce60*/  F2FP.BF16.F32.PACK_AB.RZ R30, RZ, R30 ;  /* 0x0000001eff1e723e */ /* 0x000fe400000190ff */
[----:B------:R-:W-:Y:S02]  /*ce70*/  F2FP.BF16.F32.PACK_AB.RZ R31, RZ, R31 ;  /* 0x0000001fff1f723e */ /* 0x000fe400000190ff */
[----:B------:R-:W-:-:S02]  /*ce80*/  F2FP.BF16.F32.PACK_AB.RZ R45, RZ, R45 ;  /* 0x0000002dff2d723e */ /* 0x000fc400000190ff */
[----:B------:R-:W-:Y:S02]  /*ce90*/  F2FP.BF16.F32.PACK_AB.RZ R43, RZ, R43 ;  /* 0x0000002bff2b723e */ /* 0x000fe400000190ff */
[----:B------:R-:W-:Y:S02]  /*cea0*/  F2FP.BF16.F32.PACK_AB.RZ R39, RZ, R39 ;  /* 0x00000027ff27723e */ /* 0x000fe400000190ff */
[----:B------:R-:W-:Y:S02]  /*ceb0*/  F2FP.BF16.F32.PACK_AB.RZ R38, RZ, R38 ;  /* 0x00000026ff26723e */ /* 0x000fe400000190ff */
[----:B------:R-:W-:Y:S02]  /*cec0*/  PRMT R30, R30, 0x5410, R42 ;  /* 0x000054101e1e7816 */ /* 0x000fe4000000002a */
[----:B------:R-:W-:Y:S02]  /*ced0*/  PRMT R31, R31, 0x5410, R44 ;  /* 0x000054101f1f7816 */ /* 0x000fe4000000002c */
[----:B------:R-:W-:-:S02]  /*cee0*/  PRMT R23, R45, 0x7610, R23 ;  /* 0x000076102d177816 */ /* 0x000fc40000000017 */
[----:B------:R-:W-:Y:S02]  /*cef0*/  PRMT R40, R40, 0x5410, R39 ;  /* 0x0000541028287816 */ /* 0x000fe40000000027 */
[----:B------:R-:W-:Y:S01]  /*cf00*/  PRMT R43, R43, 0x5410, R38 ;  /* 0x000054102b2b7816 */ /* 0x000fe20000000026 */
[C---:B------:R-:W-:Y:S02]  /*cf10*/  HFMA2.BF16_V2 R25, R2.reuse.H0_H0, R30, R25 ;  /* 0x0000001e02197231 */ /* 0x040fe40000200819 */
[----:B------:R-:W-:Y:S02]  /*cf20*/  HFMA2.BF16_V2 R27, R2.H0_H0, R31, R27 ;  /* 0x0000001f021b7231 */ /* 0x000fe4000020081b */
[----:B0-----:R-:W-:-:S04]  /*cf30*/  IMAD.WIDE R30, R36, 0x10, R28 ;  /* 0x00000010241e7825 */ /* 0x001fc800078e021c */
[C---:B------:R-:W-:Y:S02]  /*cf40*/  HFMA2.BF16_V2 R21, R2.reuse.H0_H0, R46, R21 ;  /* 0x0000002e02157231 */ /* 0x040fe40000200815 */
[----:B------:R-:W-:Y:S02]  /*cf50*/  HFMA2.BF16_V2 R23, R2.H0_H0, R23, R41 ;  /* 0x0000001702177231 */ /* 0x000fe40000200829 */
[----:B------:R-:W-:-:S04]  /*cf60*/  IMAD.WIDE R28, R37, 0x10, R28 ;  /* 0x00000010251c7825 */ /* 0x000fc800078e021c */
[C---:B------:R-:W-:Y:S02]  /*cf70*/  HFMA2.BF16_V2 R24, R2.reuse.H0_H0, R40, R24 ;  /* 0x0000002802187231 */ /* 0x040fe40000200818 */
[----:B------:R-:W-:Y:S01]  /*cf80*/  HFMA2.BF16_V2 R26, R2.H0_H0, R43, R26 ;  /* 0x0000002b021a7231 */ /* 0x000fe2000020081a */
[----:B------:R0:W-:Y:S01]  /*cf90*/  STG.E.128 desc[UR36][R30.64], R20 ;  /* 0x000000141e007986 */ /* 0x0001e2000c101d24 */
[----:B-1----:R-:W-:-:S03]  /*cfa0*/  IMAD R0, R3, UR4, R0 ;  /* 0x0000000403007c24 */ /* 0x002fc6000f8e0200 */
[----:B------:R0:W-:Y:S02]  /*cfb0*/  STG.E.128 desc[UR36][R28.64], R24 ;  /* 0x000000181c007986 */ /* 0x0001e4000c101d24 */
[----:B------:R-:W-:-:S13]  /*cfc0*/  ISETP.GE.AND P2, PT, R0, UR5, PT ;  /* 0x0000000500007c0c */ /* 0x000fda000bf46270 */
[----:B------:R-:W-:Y:S05]  /*cfd0*/  @!P2 BRA `(.L_x_19) ;  /* 0xffffff4000cca947 */ /* 0x000fea000383ffff */
.L_x_17:
[----:B-1----:R-:W-:Y:S05]  /*cfe0*/  BSYNC.RECONVERGENT B0 ;  /* 0x0000000000007941 */ /* 0x002fea0003800200 */
.L_x_16:
[----:B------:R-:W1:Y:S01]  /*cff0*/  LDCU UR4, c[0x0][0x3d0] ;  /* 0x00007a00ff0477ac */ /* 0x000e620008000800 */
[----:B------:R-:W-:-:S04]  /*d000*/  UIADD3 UR38, UPT, UPT, UR38, 0x1, URZ ;  /* 0x0000000126267890 */ /* 0x000fc8000fffe0ff */
[----:B-1----:R-:W-:-:S09]  /*d010*/  UISETP.NE.AND UP0, UPT, UR38, UR4, UPT ;  /* 0x000000042600728c */ /* 0x002fd2000bf05270 */
[----:B------:R-:W-:Y:S05]  /*d020*/  BRA.U UP0, `(.L_x_20) ;  /* 0xffffff3100ac7547 */ /* 0x000fea000b83ffff */
.L_x_6:
[----:B-1----:R-:W1:Y:S02]  /*d030*/  S2R R0, SR_TID.X ;  /* 0x0000000000007919 */ /* 0x002e640000002100 */
[----:B-1----:R-:W-:-:S13]  /*d040*/  ISETP.NE.OR P0, PT, R0, RZ, !P0 ;  /* 0x000000ff0000720c */ /* 0x002fda0004705670 */
[----:B------:R-:W-:Y:S05]  /*d050*/  @P0 EXIT ;  /* 0x000000000000094d */ /* 0x000fea0003800000 */
[----:B------:R-:W3:Y:S04]  /*d060*/  LDL.LU.64 R4, [R1+0x48] ;  /* 0x0000480001047983 */ /* 0x000ee80000300a00 */
[----:B--2---:R-:W3:Y:S04]  /*d070*/  LDL.LU R3, [R1+0x38] ;  /* 0x0000380001037983 */ /* 0x004ee80000300800 */
[----:B---3--:R-:W-:Y:S01]  /*d080*/  ST.E desc[UR36][R4.64+-0x80], R3 ;  /* 0xffff800304007985 */ /* 0x008fe2000c101924 */
[----:B------:R-:W-:Y:S05]  /*d090*/  EXIT ;  /* 0x000000000000794d */ /* 0x000fea0003800000 */
.L_x_21:
        /* <DEDUP_REMOVED lines=14> */
.L_x_934:


//--------------------- .text._Z53userbuffers_fp16_sum_inplace_gpu_rr_rs_oop_atomic_fp8ILi16E13__nv_fp8_e5m2EviiiiiiiiiiPPviS1_PfS1_iim --------------------------
	.section	.text._Z53userbuffers_fp16_sum_inplace_gpu_rr_rs_oop_atomic_fp8ILi16E13__nv_fp8_e5m2EviiiiiiiiiiPPviS1_PfS1_iim,"ax",@progbits
	.align	128
        .global         _Z53userbuffers_fp16_sum_inplace_gpu_rr_rs_oop_atomic_fp8ILi16E13__nv_fp8_e5m2EviiiiiiiiiiPPviS1_PfS1_iim
        .type           _Z53userbuffers_fp16_sum_inplace_gpu_rr_rs_oop_atomic_fp8ILi16E13__nv_fp8_e5m2EviiiiiiiiiiPPviS1_PfS1_iim,@function
        .size           _Z53userbuffers_fp16_sum_inplace_gpu_rr_rs_oop_atomic_fp8ILi16E13__nv_fp8_e5m2EviiiiiiiiiiPPviS1_PfS1_iim,(.L_x_935 - _Z53userbuffers_fp16_sum_inplace_gpu_rr_rs_oop_atomic_fp8ILi16E13__nv_fp8_e5m2EviiiiiiiiiiPPviS1_PfS1_iim)
        .other          _Z53userbuffers_fp16_sum_inplace_gpu_rr_rs_oop_atomic_fp8ILi16E13__nv_fp8_e5m2EviiiiiiiiiiPPviS1_PfS1_iim,@"STO_CUDA_ENTRY STV_DEFAULT"
_Z53userbuffers_fp16_sum_inplace_gpu_rr_rs_oop_atomic_fp8ILi16E13__nv_fp8_e5m2EviiiiiiiiiiPPviS1_PfS1_iim:
.text._Z53userbuffers_fp16_sum_inplace_gpu_rr_rs_oop_atomic_fp8ILi16E13__nv_fp8_e5m2EviiiiiiiiiiPPviS1_PfS1_iim:
[----:B------:R-:W0:Y:S01]  /*0000*/  LDC R1, c[0x0][0x37c] ;  /* 0x0000df00ff017b82 */ /* 0x000e220000000800 */
[----:B------:R-:W1:Y:S01]  /*0010*/  S2R R7, SR_TID.X ;  /* 0x0000000000077919 */ /* 0x000e620000002100 */
[----:B------:R-:W2:Y:S01]  /*0020*/  LDCU.64 UR36, c[0x0][0x358] ;  /* 0x00006b00ff2477ac */ /* 0x000ea20008000a00 */
[----:B0-----:R-:W-:Y:S01]  /*0030*/  VIADD R1, R1, 0xffffffb0 ;  /* 0xffffffb001017836 */ /* 0x001fe20000000000 */
[----:B------:R-:W0:Y:S01]  /*0040*/  LDCU UR39, c[0x0][0x2f8] ;  /* 0x00005f00ff2777ac */ /* 0x000e220008000800 */
[----:B------:R-:W3:Y:S01]  /*0050*/  LDCU UR40, c[0x0][0x2fc] ;  /* 0x00005f80ff2877ac */ /* 0x000ee20008000800 */
[----:B------:R-:W4:Y:S01]  /*0060*/  LDCU UR4, c[0x0][0x3d0] ;  /* 0x00007a00ff0477ac */ /* 0x000f220008000800 */
[----:B-1----:R-:W-:-:S13]  /*0070*/  ISETP.GT.U32.AND P1, PT, R7, 0xf, PT ;  /* 0x0000000f0700780c */ /* 0x002fda0003f24070 */
[----:B------:R-:W1:Y:S08]  /*0080*/  @!P1 LDC R0, c[0x0][0x390] ;  /* 0x0000e400ff009b82 */ /* 0x000e700000000800 */
[----:B------:R-:W1:Y:S08]  /*0090*/  @!P1 LDC.64 R12, c[0x0][0x388] ;  /* 0x0000e200ff0c9b82 */ /* 0x000e700000000a00 */
[----:B------:R-:W2:Y:S01]  /*00a0*/  @!P1 LDC.64 R8, c[0x0][0x3a8] ;  /* 0x0000ea00ff089b82 */ /* 0x000ea20000000a00 */
[----:B-1----:R-:W-:-:S07]  /*00b0*/  @!P1 IMAD R3, R0, R13, R12 ;  /* 0x0000000d00039224 */ /* 0x002fce00078e020c */
[----:B------:R-:W1:Y:S01]  /*00c0*/  @!P1 LDC R13, c[0x0][0x384] ;  /* 0x0000e100ff0d9b82 */ /* 0x000e620000000800 */
[----:B--2---:R-:W-:-:S06]  /*00d0*/  @!P1 IMAD.WIDE R4, R3, 0x8, R8 ;  /* 0x0000000803049825 */ /* 0x004fcc00078e0208 */
[----:B------:R-:W1:Y:S01]  /*00e0*/  @!P1 LDG.E.64 R4, desc[UR36][R4.64] ;  /* 0x0000002404049981 */ /* 0x000e62000c1e1b00 */
[----:B------:R-:W-:-:S04]  /*00f0*/  @!P1 IMAD R16, R7, R0, R12 ;  /* 0x0000000007109224 */ /* 0x000fc800078e020c */
[----:B------:R-:W-:-:S06]  /*0100*/  @!P1 IMAD.WIDE R8, R16, 0x8, R8 ;  /* 0x0000000810089825 */ /* 0x000fcc00078e0208 */
[----:B------:R-:W2:Y:S01]  /*0110*/  @!P1 LDG.E.64 R8, desc[UR36][R8.64] ;  /* 0x0000002408089981 */ /* 0x000ea2000c1e1b00 */
[----:B------:R-:W-:Y:S01]  /*0120*/  R2UR UR44, R1 ;  /* 0x00000000012c72ca */ /* 0x000fe200000e0000 */
[----:B-1----:R-:W-:-:S05]  /*0130*/  @!P1 IMAD.WIDE R18, R13, 0x4, R4 ;  /* 0x000000040d129825 */ /* 0x002fca00078e0204 */
[----:B------:R1:W5:Y:S07]  /*0140*/  @!P1 LD.E R2, desc[UR36][R18.64+-0x80] ;  /* 0xffff802412029980 */ /* 0x00036e000c101900 */
[----:B0-----:R-:W-:Y:S01]  /*0150*/  UIADD3 UR39, UP0, UPT, UR44, UR39, URZ ;  /* 0x000000272c277290 */ /* 0x001fe2000ff1e0ff */
[----:B------:R-:W-:Y:S02]  /*0160*/  CS2R R6, SRZ ;  /* 0x0000000000067805 */ /* 0x000fe4000001ff00 */
[----:B------:R-:W-:Y:S01]  /*0170*/  PLOP3.LUT P0, PT, PT, PT, PT, 0x8, 0x80 ;  /* 0x000000000080781c */ /* 0x000fe20003f0e170 */
[--C-:B------:R-:W-:Y:S01]  /*0180*/  @!P1 IMAD.MOV.U32 R6, RZ, RZ, R3.reuse ;  /* 0x000000ffff069224 */ /* 0x100fe200078e0003 */
[----:B---3--:R-:W-:Y:S01]  /*0190*/  UIADD3.X UR40, UPT, UPT, URZ, UR40, URZ, UP0, !UPT ;  /* 0x00000028ff287290 */ /* 0x008fe200087fe4ff */
[----:B------:R-:W-:Y:S01]  /*01a0*/  @!P1 SHF.R.S32.HI R7, RZ, 0x1f, R3 ;  /* 0x0000001fff079819 */ /* 0x000fe20000011403 */
[----:B----4-:R-:W-:Y:S01]  /*01b0*/  UISETP.GE.AND UP0, UPT, UR4, 0x1, UPT ;  /* 0x000000010400788c */ /* 0x010fe2000bf06270 */
[----:B--2---:R-:W-:-:S08]  /*01c0*/  @!P1 IMAD.WIDE R10, R13, 0x4, R8 ;  /* 0x000000040d0a9825 */ /* 0x004fd000078e0208 */
[----:B-1----:R-:W-:Y:S05]  /*01d0*/  BRA.U !UP0, `(.L_x_22) ;  /* 0x0000006d08647547 */ /* 0x002fea000b800000 */
[----:B------:R-:W0:Y:S01]  /*01e0*/  LDC.64 R4, c[0x0][0x3c0] ;  /* 0x0000f000ff047b82 */ /* 0x000e220000000a00 */
[----:B------:R-:W1:Y:S01]  /*01f0*/  LDCU UR41, c[0x0][0x39c] ;  /* 0x00007380ff2977ac */ /* 0x000e620008000800 */
[----:B0-----:R-:W2:Y:S01]  /*0200*/  LDG.E R17, desc[UR36][R4.64] ;  /* 0x0000002404117981 */ /* 0x001ea2000c1e1900 */
[C---:B------:R-:W-:Y:S01]  /*0210*/  LEA R22, P0, R6.reuse, R10, 0x2 ;  /* 0x0000000a06167211 */ /* 0x040fe200078010ff */
[----:B-1----:R-:W-:Y:S01]  /*0220*/  ULEA.HI UR41, UR41, UR41, URZ, 0x1 ;  /* 0x0000002929297291 */ /* 0x002fe2000f8f08ff */
[----:B------:R-:W-:Y:S02]  /*0230*/  UMOV UR38, URZ ;  /* 0x000000ff00267c82 */ /* 0x000fe40008000000 */
[----:B------:R-:W-:Y:S01]  /*0240*/  LEA.HI.X R23, R6, R11, R7, 0x2, P0 ;  /* 0x0000000b06177211 */ /* 0x000fe200000f1407 */
[----:B------:R-:W-:Y:S01]  /*0250*/  USHF.R.S32.HI UR41, URZ, 0x1, UR41 ;  /* 0x00000001ff297899 */ /* 0x000fe20008011429 */
[----:B--2---:R-:W-:-:S11]  /*0260*/  F2FP.BF16.F32.PACK_AB R17, RZ, R17 ;  /* 0x00000011ff11723e */ /* 0x004fd600000010ff */
.L_x_36:
[----:B------:R-:W0:Y:S01]  /*0270*/  LDCU.64 UR4, c[0x0][0x3c8] ;  /* 0x00007900ff0477ac */ /* 0x000e220008000a00 */
[----:B-1----:R-:W1:Y:S01]  /*0280*/  S2R R25, SR_TID.X ;  /* 0x0000000000197919 */ /* 0x002e620000002100 */
[----:B------:R-:W2:Y:S01]  /*0290*/  LDCU.64 UR42, c[0x0][0x3d8] ;  /* 0x00007b00ff2a77ac */ /* 0x000ea20008000a00 */
[----:B------:R-:W3:Y:S01]  /*02a0*/  S2R R24, SR_CTAID.X ;  /* 0x0000000000187919 */ /* 0x000ee20000002500 */
[----:B0-----:R-:W-:-:S04]  /*02b0*/  UISETP.NE.U32.AND UP0, UPT, UR4, URZ, UPT ;  /* 0x000000ff0400728c */ /* 0x001fc8000bf05070 */
[----:B------:R-:W-:-:S09]  /*02c0*/  UISETP.NE.AND.EX UP0, UPT, UR5, URZ, UPT, UP0 ;  /* 0x000000ff0500728c */ /* 0x000fd2000bf05300 */
[----:B--2---:R-:W-:Y:S05]  /*02d0*/  BRA.U !UP0, `(.L_x_23) ;  /* 0x0000000108707547 */ /* 0x004fea000b800000 */
[----:B-1-3--:R-:W-:Y:S01]  /*02e0*/  LOP3.LUT P0, RZ, R25, R24, RZ, 0xfc, !PT ;  /* 0x0000001819ff7212 */ /* 0x00afe2000780fcff */
[----:B------:R-:W-:-:S12]  /*02f0*/  BSSY B0, `(.L_x_24) ;  /* 0x0000017000007945 */ /* 0x000fd80003800000 */
[----:B------:R-:W-:Y:S05]  /*0300*/  @P0 BRA `(.L_x_25) ;  /* 0x0000000000540947 */ /* 0x000fea0003800000 */
[----:B------:R-:W0:Y:S01]  /*0310*/  LDC.64 R4, c[0x0][0x3c8] ;  /* 0x0000f200ff047b82 */ /* 0x000e220000000a00 */
[----:B------:R-:W-:Y:S01]  /*0320*/  IMAD.U32 R3, RZ, RZ, UR38 ;  /* 0x00000026ff037e24 */ /* 0x000fe2000f8e00ff */
[----:B------:R-:W-:Y:S03]  /*0330*/  BSSY B1, `(.L_x_26) ;  /* 0x0000007000017945 */ /* 0x000fe60003800000 */
[----:B0-----:R-:W-:-:S07]  /*0340*/  IMAD.WIDE.U32 R4, R3, 0x4, R4 ;  /* 0x0000000403047825 */ /* 0x001fce00078e0004 */
.L_x_27:
[----:B------:R-:W-:Y:S01]  /*0350*/  CS2R R6, SRZ ;  /* 0x0000000000067805 */ /* 0x000fe2000001ff00 */
[----:B------:R-:W-:Y:S05]  /*0360*/  YIELD ;  /* 0x0000000000007946 */ /* 0x000fea0003800000 */
[----:B------:R-:W2:Y:S02]  /*0370*/  ATOMG.E.CAS.STRONG.GPU PT, R0, [R4], R6, R7 ;  /* 0x00000006040073a9 */ /* 0x000ea400001ee107 */
[----:B--2---:R-:W-:-:S13]  /*0380*/  ISETP.NE.AND P0, PT, R0, RZ, PT ;  /* 0x000000ff0000720c */ /* 0x004fda0003f05270 */
[----:B------:R-:W-:Y:S05]  /*0390*/  @P0 BRA `(.L_x_27) ;  /* 0xfffffffc00ec0947 */ /* 0x000fea000383ffff */
[----:B------:R-:W-:Y:S05]  /*03a0*/  BSYNC B1 ;  /* 0x0000000000017941 */ /* 0x000fea0003800000 */
.L_x_26:
        /* <DEDUP_REMOVED lines=11> */
.L_x_25:
[----:B------:R-:W-:Y:S05]  /*0460*/  BSYNC B0 ;  /* 0x0000000000007941 */ /* 0x000fea0003800000 */
.L_x_24:
[----:B------:R-:W-:-:S13]  /*0470*/  ISETP.NE.AND P0, PT, R24, RZ, PT ;  /* 0x000000ff1800720c */ /* 0x000fda0003f05270 */
[----:B------:R-:W-:Y:S05]  /*0480*/  @!P0 WARPSYNC.ALL ;  /* 0x0000000000008948 */ /* 0x000fea0003800000 */
[----:B------:R-:W-:Y:S06]  /*0490*/  @!P0 BAR.SYNC.DEFER_BLOCKING 0x0 ;  /* 0x0000000000008b1d */ /* 0x000fec0000010000 */
.L_x_23:
[----:B-1----:R-:W-:-:S13]  /*04a0*/  ISETP.GT.U32.AND P0, PT, R25, 0xf, PT ;  /* 0x0000000f1900780c */ /* 0x002fda0003f04070 */
[----:B------:R-:W-:Y:S05]  /*04b0*/  @P0 BRA `(.L_x_28) ;  /* 0x0000000000cc0947 */ /* 0x000fea0003800000 */
[----:B------:R-:W0:Y:S01]  /*04c0*/  LDC.64 R4, c[0x0][0x3a8] ;  /* 0x0000ea00ff047b82 */ /* 0x000e220000000a00 */
[----:B------:R-:W1:Y:S01]  /*04d0*/  LDCU UR4, c[0x0][0x3b0] ;  /* 0x00007600ff0477ac */ /* 0x000e620008000800 */
[----:B---3--:R-:W-:Y:S01]  /*04e0*/  ISETP.NE.AND P0, PT, R24, RZ, PT ;  /* 0x000000ff1800720c */ /* 0x008fe20003f05270 */
[----:B-----5:R-:W-:-:S12]  /*04f0*/  VIADD R2, R2, 0x1 ;  /* 0x0000000102027836 */ /* 0x020fd80000000000 */
[----:B------:R-:W-:Y:S01]  /*0500*/  @!P0 ST.E.STRONG.SYS desc[UR36][R22.64], R2 ;  /* 0x0000000216008985 */ /* 0x000fe2000c115924 */
[----:B-1----:R-:W-:-:S04]  /*0510*/  VIADD R3, R16, UR4 ;  /* 0x0000000410037c36 */ /* 0x002fc80008000000 */
[----:B0-----:R-:W-:-:S06]  /*0520*/  IMAD.WIDE R4, R3, 0x8, R4 ;  /* 0x0000000803047825 */ /* 0x001fcc00078e0204 */
[----:B------:R-:W2:Y:S01]  /*0530*/  LDG.E.64 R4, desc[UR36][R4.64] ;  /* 0x0000002404047981 */ /* 0x000ea2000c1e1b00 */
[----:B------:R-:W0:Y:S01]  /*0540*/  S2UR UR5, SR_CgaCtaId ;  /* 0x00000000000579c3 */ /* 0x000e220000008800 */
[----:B------:R-:W-:Y:S02]  /*0550*/  UMOV UR4, 0x400 ;  /* 0x0000040000047882 */ /* 0x000fe40000000000 */
[----:B0-----:R-:W-:-:S06]  /*0560*/  ULEA UR4, UR5, UR4, 0x18 ;  /* 0x0000000405047291 */ /* 0x001fcc000f8ec0ff */
[----:B------:R-:W-:-:S05]  /*0570*/  LEA R3, R25, UR4, 0x3 ;  /* 0x0000000419037c11 */ /* 0x000fca000f8e18ff */
[----:B--2---:R0:W-:Y:S02]  /*0580*/  STS.64 [R3], R4 ;  /* 0x0000000403007388 */ /* 0x0041e40000000a00 */
[----:B0-----:R-:W-:-:S07]  /*0590*/  CS2R R4, SR_CLOCKLO ;  /* 0x0000000000047805 */ /* 0x001fce0000015000 */
.L_x_29:
[----:B------:R-:W-:-:S05]  /*05a0*/  IMAD.WIDE R8, R16, 0x4, R18 ;  /* 0x0000000410087825 */ /* 0x000fca00078e0212 */
[----:B------:R-:W2:Y:S01]  /*05b0*/  LD.E.STRONG.SYS R3, desc[UR36][R8.64] ;  /* 0x0000002408037980 */ /* 0x000ea2000c115900 */
[----:B------:R-:W-:Y:S05]  /*05c0*/  YIELD ;  /* 0x0000000000007946 */ /* 0x000fea0003800000 */
[----:B--2---:R-:W-:-:S05]  /*05d0*/  IMAD.IADD R3, R3, 0x1, -R2 ;  /* 0x0000000103037824 */ /* 0x004fca00078e0a02 */
        /* <DEDUP_REMOVED lines=9> */
[----:B------:R-:W1:Y:S01]  /*0670*/  LDCU.64 UR4, c[0x4][0x260] ;  /* 0x01004c00ff0477ac */ /* 0x000e620008000a00 */
[----:B------:R-:W3:Y:S01]  /*0680*/  LDC R15, c[0x0][0x38c] ;  /* 0x0000e300ff0f7b82 */ /* 0x000ee20000000800 */
[----:B------:R-:W-:Y:S01]  /*0690*/  IMAD.MOV.U32 R14, RZ, RZ, 0x372 ;  /* 0x00000372ff0e7424 */ /* 0x000fe200078e00ff */
[----:B------:R-:W-:Y:S01]  /*06a0*/  MOV R0, 0x2a8 ;  /* 0x000002a800007802 */ /* 0x000fe20000000f00 */
[----:B------:R-:W4:Y:S01]  /*06b0*/  LDCU UR6, c[0x0][0x2f8] ;  /* 0x00005f00ff0677ac */ /* 0x000f220008000800 */
[----:B------:R-:W-:Y:S02]  /*06c0*/  IMAD.U32 R6, RZ, RZ, UR39 ;  /* 0x00000027ff067e24 */ /* 0x000fe4000f8e00ff */
[----:B------:R-:W-:Y:S02]  /*06d0*/  IMAD.U32 R7, RZ, RZ, UR40 ;  /* 0x00000028ff077e24 */ /* 0x000fe4000f8e00ff */
[----:B------:R-:W5:Y:S08]  /*06e0*/  LDC.64 R12, c[0x4][0x248] ;  /* 0x01009200ff0c7b82 */ /* 0x000f700000000a00 */
[----:B0-----:R0:W0:Y:S01]  /*06f0*/  LDC.64 R8, c[0x4][R0] ;  /* 0x0100000000087b82 */ /* 0x0010220000000a00 */
[----:B-1----:R-:W-:-:S04]  /*0700*/  UIADD3 UR4, UP0, UPT, UR4, 0x4c, URZ ;  /* 0x0000004c04047890 */ /* 0x002fc8000ff1e0ff */
[----:B------:R-:W-:Y:S02]  /*0710*/  UIADD3.X UR5, UPT, UPT, URZ, UR5, URZ, UP0, !UPT ;  /* 0x00000005ff057290 */ /* 0x000fe400087fe4ff */
[----:B----4-:R-:W-:Y:S01]  /*0720*/  UIADD3 UR6, UPT, UPT, -UR6, UR39, URZ ;  /* 0x0000002706067290 */ /* 0x010fe2000fffe1ff */
[----:B------:R-:W-:-:S03]  /*0730*/  IMAD.U32 R10, RZ, RZ, UR4 ;  /* 0x00000004ff0a7e24 */ /* 0x000fc6000f8e00ff */
[----:B------:R-:W-:-:S05]  /*0740*/  IMAD.U32 R11, RZ, RZ, UR5 ;  /* 0x00000005ff0b7e24 */ /* 0x000fca000f8e00ff */
[----:B------:R1:W-:Y:S01]  /*0750*/  STL.64 [UR6], R10 ;  /* 0x0000000aff007987 */ /* 0x0003e20008100a06 */
[----:B------:R-:W4:Y:S03]  /*0760*/  LDCU.64 UR4, c[0x4][0x258] ;  /* 0x01004b00ff0477ac */ /* 0x000f260008000a00 */
[----:B---3--:R1:W-:Y:S04]  /*0770*/  STL.64 [UR6+0x10], R14 ;  /* 0x0000100eff007987 */ /* 0x0083e80008100a06 */
[----:B-----5:R1:W-:Y:S04]  /*0780*/  STL.64 [UR6+0x8], R12 ;  /* 0x0000080cff007987 */ /* 0x0203e80008100a06 */
[----:B------:R1:W-:Y:S01]  /*0790*/  STL.64 [UR6+0x18], R24 ;  /* 0x00001818ff007987 */ /* 0x0003e20008100a06 */
[----:B----4-:R-:W-:-:S02]  /*07a0*/  IMAD.U32 R4, RZ, RZ, UR4 ;  /* 0x00000004ff047e24 */ /* 0x010fc4000f8e00ff */
[----:B------:R-:W-:Y:S01]  /*07b0*/  IMAD.U32 R5, RZ, RZ, UR5 ;  /* 0x00000005ff057e24 */ /* 0x000fe2000f8e00ff */
[----:B0-2---:R1:W-:Y:S06]  /*07c0*/  STL.64 [UR6+0x20], R2 ;  /* 0x00002002ff007987 */ /* 0x0053ec0008100a06 */
[----:B------:R-:W-:-:S07]  /*07d0*/  LEPC R20, `(.L_x_28) ;  /* 0x000000001014794e */ /* 0x000fce0000000000 */
[----:B-1----:R-:W-:Y:S05]  /*07e0*/  CALL.ABS.NOINC R8 ;  /* 0x0000000008007343 */ /* 0x002fea0003c00000 */
.L_x_28:
[----:B------:R-:W-:Y:S01]  /*07f0*/  ISETP.NE.AND P1, PT, R25, RZ, PT ;  /* 0x000000ff1900720c */ /* 0x000fe20003f25270 */
[----:B------:R-:W-:Y:S05]  /*0800*/  WARPSYNC.ALL ;  /* 0x0000000000007948 */ /* 0x000fea0003800000 */
[----:B------:R-:W-:Y:S01]  /*0810*/  BAR.SYNC.DEFER_BLOCKING 0x0 ;  /* 0x0000000000007b1d */ /* 0x000fe20000010000 */
[----:B------:R-:W-:-:S05]  /*0820*/  PLOP3.LUT P0, PT, PT, PT, PT, 0x8, 0x80 ;  /* 0x000000000080781c */ /* 0x000fca0003f0e170 */
[----:B------:R-:W-:Y:S04]  /*0830*/  BSSY.RECONVERGENT B0, `(.L_x_30) ;  /* 0x000000a000007945 */ /* 0x000fe80003800200 */
[----:B------:R-:W-:Y:S05]  /*0840*/  @P1 BRA `(.L_x_31) ;  /* 0x0000000000201947 */ /* 0x000fea0003800000 */
[----:B------:R-:W0:Y:S01]  /*0850*/  LDC R0, c[0x0][0x370] ;  /* 0x0000dc00ff007b82 */ /* 0x000e220000000800 */
[----:B---3--:R-:W-:Y:S02]  /*0860*/  ISETP.NE.AND P0, PT, R24, RZ, PT ;  /* 0x000000ff1800720c */ /* 0x008fe40003f05270 */
[----:B0-----:R-:W-:-:S04]  /*0870*/  IADD3 R0, PT, PT, -R0, 0x21, RZ ;  /* 0x0000002100007810 */ /* 0x001fc80007ffe1ff */
[----:B------:R-:W-:-:S05]  /*0880*/  SEL R3, R0, 0x1, !P0 ;  /* 0x0000000100037807 */ /* 0x000fca0004000000 */
[----:B------:R-:W2:Y:S01]  /*0890*/  ATOM.E.ADD.STRONG.GPU PT, R0, desc[UR36][R18.64+0x100], R3 ;  /* 0x800100031200798a */ /* 0x000ea200081ef124 */
[----:B-----5:R-:W-:Y:S02]  /*08a0*/  IMAD.SHL.U32 R5, R2, 0x20, RZ ;  /* 0x0000002002057824 */ /* 0x020fe400078e00ff */
[----:B--2---:R-:W-:-:S05]  /*08b0*/  IMAD.IADD R0, R3, 0x1, R0 ;  /* 0x0000000103007824 */ /* 0x004fca00078e0200 */
[----:B------:R-:W-:-:S13]  /*08c0*/  ISETP.EQ.AND P0, PT, R0, R5, PT ;  /* 0x000000050000720c */ /* 0x000fda0003f02270 */
.L_x_31:
[----:B------:R-:W-:Y:S05]  /*08d0*/  BSYNC.RECONVERGENT B0 ;  /* 0x0000000000007941 */ /* 0x000fea0003800200 */
.L_x_30:
[----:B------:R-:W3:Y:S01]  /*08e0*/  LDCU UR4, c[0x0][0x360] ;  /* 0x00006c00ff0477ac */ /* 0x000ee20008000800 */
[----:B------:R-:W-:Y:S06]  /*08f0*/  BAR.SYNC.DEFER_BLOCKING 0x0 ;  /* 0x0000000000007b1d */ /* 0x000fec0000010000 */
[----:B------:R-:W0:Y:S01]  /*0900*/  LDCU UR5, c[0x0][0x398] ;  /* 0x00007300ff0577ac */ /* 0x000e220008000800 */
[----:B------:R-:W-:Y:S01]  /*0910*/  BSSY.RECONVERGENT B0, `(.L_x_32) ;  /* 0x0000661000007945 */ /* 0x000fe20003800200 */
[----:B------:R-:W1:Y:S01]  /*0920*/  LDCU UR9, c[0x0][0x3d0] ;  /* 0x00007a00ff0977ac */ /* 0x000e620008000800 */
[----:B------:R-:W2:Y:S01]  /*0930*/  LDCU UR10, c[0x0][0x38c] ;  /* 0x00007180ff0a77ac */ /* 0x000ea20008000800 */
[----:B---3--:R-:W-:Y:S01]  /*0940*/  IMAD R3, R24, UR4, R25 ;  /* 0x0000000418037c24 */ /* 0x008fe2000f8e0219 */
[----:B------:R-:W3:Y:S01]  /*0950*/  LDCU UR8, c[0x0][0x3a4] ;  /* 0x00007480ff0877ac */ /* 0x000ee20008000800 */
[----:B------:R-:W4:Y:S03]  /*0960*/  LDCU UR6, c[0x0][0x398] ;  /* 0x00007300ff0677ac */ /* 0x000f260008000800 */
[----:B0-----:R-:W-:Y:S01]  /*0970*/  ISETP.GE.AND P1, PT, R3, UR5, PT ;  /* 0x0000000503007c0c */ /* 0x001fe2000bf26270 */
[----:B------:R-:W0:-:S12]  /*0980*/  LDCU UR7, c[0x0][0x3a0] ;  /* 0x00007400ff0777ac */ /* 0x000e180008000800 */
[----:B-1234-:R-:W-:Y:S05]  /*0990*/  @P1 BRA `(.L_x_33) ;  /* 0x0000006400601947 */ /* 0x01efea0003800000 */
[----:B------:R-:W1:Y:S01]  /*09a0*/  LDCU UR4, c[0x0][0x38c] ;  /* 0x00007180ff0477ac */ /* 0x000e620008000800 */
[----:B------:R-:W2:Y:S01]  /*09b0*/  S2UR UR5, SR_CgaCtaId ;  /* 0x00000000000579c3 */ /* 0x000ea20000008800 */
[----:B------:R-:W-:-:S05]  /*09c0*/  LEA.HI R24, R25, R24, RZ, 0x1b ;  /* 0x0000001819187211 */ /* 0x000fca00078fd8ff */
[----:B-1----:R-:W-:Y:S01]  /*09d0*/  VIADD R24, R24, UR4 ;  /* 0x0000000418187c36 */ /* 0x002fe20008000000 */
[----:B------:R-:W-:-:S03]  /*09e0*/  UMOV UR4, 0x400 ;  /* 0x0000040000047882 */ /* 0x000fc60000000000 */
[----:B------:R-:W-:Y:S01]  /*09f0*/  IMAD.SHL.U32 R24, R24, 0x8, RZ ;  /* 0x0000000818187824 */ /* 0x000fe200078e00ff */
[----:B--2---:R-:W-:-:S03]  /*0a00*/  ULEA UR4, UR5, UR4, 0x18 ;  /* 0x0000000405047291 */ /* 0x004fc6000f8ec0ff */
[C---:B------:R-:W-:Y:S01]  /*0a10*/  VIADD R4, R24.reuse, 0x8 ;  /* 0x0000000818047836 */ /* 0x040fe20000000000 */
[C---:B------:R-:W-:Y:S01]  /*0a20*/  LOP3.LUT R0, R24.reuse, 0x78, RZ, 0xc0, !PT ;  /* 0x0000007818007812 */ /* 0x040fe200078ec0ff */
[C---:B------:R-:W-:Y:S02]  /*0a30*/  VIADD R5, R24.reuse, 0x10 ;  /* 0x0000001018057836 */ /* 0x040fe40000000000 */
        /* <DEDUP_REMOVED lines=13> */
[----:B------:R-:W-:Y:S01]  /*0b10*/  LDS.64 R28, [R4+UR4] ;  /* 0x00000004041c7984 */ /* 0x000fe20008000a00 */
[----:B------:R-:W-:Y:S01]  /*0b20*/  VIADD R15, R24, 0x58 ;  /* 0x00000058180f7836 */ /* 0x000fe20000000000 */
        /* <DEDUP_REMOVED lines=8> */
[----:B------:R-:W-:-:S02]  /*0bb0*/  LOP3.LUT R20, R20, 0x78, RZ, 0xc0, !PT ;  /* 0x0000007814147812 */ /* 0x000fc400078ec0ff */
[----:B------:R-:W-:Y:S01]  /*0bc0*/  LOP3.LUT R9, R25, 0x78, RZ, 0xc0, !PT ;  /* 0x0000007819097812 */ /* 0x000fe200078ec0ff */
[----:B------:R-:W-:Y:S01]  /*0bd0*/  LDS.64 R40, [R40+UR4] ;  /* 0x0000000428287984 */ /* 0x000fe20008000a00 */
[----:B------:R-:W-:Y:S02]  /*0be0*/  LOP3.LUT R11, R24, 0x78, RZ, 0xc0, !PT ;  /* 0x00000078180b7812 */ /* 0x000fe400078ec0ff */
[----:B------:R-:W-:Y:S01]  /*0bf0*/  LOP3.LUT R6, R21, 0x78, RZ, 0xc0, !PT ;  /* 0x0000007815067812 */ /* 0x000fe200078ec0ff */
[----:B------:R-:W1:Y:S01]  /*0c00*/  LDS.64 R24, [R0+UR4] ;  /* 0x0000000400187984 */ /* 0x000e620008000a00 */
[----:B------:R-:W-:Y:S02]  /*0c10*/  LOP3.LUT R13, R13, 0x78, RZ, 0xc0, !PT ;  /* 0x000000780d0d7812 */ /* 0x000fe400078ec0ff */
[----:B------:R-:W-:Y:S01]  /*0c20*/  LOP3.LUT R14, R14, 0x78, RZ, 0xc0, !PT ;  /* 0x000000780e0e7812 */ /* 0x000fe200078ec0ff */
[----:B------:R-:W-:Y:S01]  /*0c30*/  LDS.64 R38, [R38+UR4] ;  /* 0x0000000426267984 */ /* 0x000fe20008000a00 */
[----:B------:R-:W-:-:S03]  /*0c40*/  LOP3.LUT R15, R15, 0x78, RZ, 0xc0, !PT ;  /* 0x000000780f0f7812 */ /* 0x000fc600078ec0ff */
[----:B------:R-:W-:Y:S04]  /*0c50*/  LDS.64 R36, [R12+UR4] ;  /* 0x000000040c247984 */ /* 0x000fe80008000a00 */
[----:B------:R-:W-:Y:S04]  /*0c60*/  LDS.64 R34, [R34+UR4] ;  /* 0x0000000422227984 */ /* 0x000fe80008000a00 */
[----:B------:R-:W-:Y:S04]  /*0c70*/  LDS.64 R32, [R13+UR4] ;  /* 0x000000040d207984 */ /* 0x000fe80008000a00 */
[----:B------:R-:W-:Y:S04]  /*0c80*/  LDS.64 R30, [R14+UR4] ;  /* 0x000000040e1e7984 */ /* 0x000fe80008000a00 */
[----:B------:R-:W-:Y:S04]  /*0c90*/  LDS.64 R20, [R20+UR4] ;  /* 0x0000000414147984 */ /* 0x000fe80008000a00 */
[----:B------:R-:W-:Y:S04]  /*0ca0*/  LDS.64 R6, [R6+UR4] ;  /* 0x0000000406067984 */ /* 0x000fe80008000a00 */
[----:B------:R-:W-:Y:S04]  /*0cb0*/  LDS.64 R10, [R11+UR4] ;  /* 0x000000040b0a7984 */ /* 0x000fe80008000a00 */
[----:B-1----:R-:W-:Y:S04]  /*0cc0*/  STL.64 [R1+0x48], R24 ;  /* 0x0000481801007387 */ /* 0x002fe80000100a00 */
[----:B------:R-:W1:Y:S04]  /*0cd0*/  LDS.64 R24, [R8+UR4] ;  /* 0x0000000408187984 */ /* 0x000e680008000a00 */
[----:B------:R2:W-:Y:S04]  /*0ce0*/  STL.64 [R1+0x40], R28 ;  /* 0x0000401c01007387 */ /* 0x0005e80000100a00 */
[----:B------:R2:W-:Y:S04]  /*0cf0*/  STL.64 [R1+0x38], R26 ;  /* 0x0000381a01007387 */ /* 0x0005e80000100a00 */
[----:B------:R2:W3:Y:S04]  /*0d00*/  LDS.64 R28, [R15+UR4] ;  /* 0x000000040f1c7984 */ /* 0x0004e80008000a00 */
[----:B------:R-:W4:Y:S01]  /*0d10*/  LDS.64 R8, [R9+UR4] ;  /* 0x0000000409087984 */ /* 0x000f220008000a00 */
[----:B------:R-:W0:Y:S02]  /*0d20*/  LDCU UR4, c[0x0][0x3a4] ;  /* 0x00007480ff0477ac */ /* 0x000e240008000800 */
[----:B0-----:R-:W-:Y:S01]  /*0d30*/  ISETP.NE.AND P1, PT, RZ, UR4, PT ;  /* 0x00000004ff007c0c */ /* 0x001fe2000bf25270 */
[----:B-1----:R2:W-:Y:S04]  /*0d40*/  STL.64 [R1+0x30], R24 ;  /* 0x0000301801007387 */ /* 0x0025e80000100a00 */
[----:B------:R2:W-:Y:S08]  /*0d50*/  STL.64 [R1+0x28], R4 ;  /* 0x0000280401007387 */ /* 0x0005f00000100a00 */
.L_x_35:
[----:B--2---:R-:W0:Y:S01]  /*0d60*/  @!P1 LDC R5, c[0x0][0x38c] ;  /* 0x0000e300ff059b82 */ /* 0x004e220000000800 */
[----:B------:R-:W-:-:S05]  /*0d70*/  VOTEU.ALL UP0, P1 ;  /* 0x0000000000ff7886 */ /* 0x000fca0000800000 */
[----:B------:R-:W0:Y:S02]  /*0d80*/  @!UP0 LDCU UR5, c[0x0][0x398] ;  /* 0x00007300ff0587ac */ /* 0x000e240008000800 */
[----:B-1----:R-:W0:Y:S02]  /*0d90*/  @!P1 LDC R42, c[0x0][0x394] ;  /* 0x0000e500ff2a9b82 */ /* 0x002e240000000800 */
[----:B0-----:R-:W-:-:S04]  /*0da0*/  @!P1 IMAD R0, R5, UR5, R42 ;  /* 0x0000000505009c24 */ /* 0x001fc8000f8e022a */
[----:B------:R-:W-:Y:S01]  /*0db0*/  @!P1 IMAD.IADD R0, R0, 0x1, R3 ;  /* 0x0000000100009824 */ /* 0x000fe200078e0203 */
[----:B------:R-:W-:Y:S06]  /*0dc0*/  @!P1 BRA `(.L_x_34) ;  /* 0x0000000000d09947 */ /* 0x000fec0003800000 */
[----:B------:R-:W-:Y:S01]  /*0dd0*/  IABS R0, UR41 ;  /* 0x0000002900007c13 */ /* 0x000fe20008000000 */
[----:B------:R-:W-:Y:S01]  /*0de0*/  UMOV UR5, UR6 ;  /* 0x0000000600057c82 */ /* 0x000fe20008000000 */
[----:B------:R-:W-:Y:S01]  /*0df0*/  IABS R15, UR41 ;  /* 0x00000029000f7c13 */ /* 0x000fe20008000000 */
[----:B------:R-:W-:Y:S01]  /*0e00*/  UIMAD UR4, UR5, UR8, URZ ;  /* 0x00000008050472a4 */ /* 0x000fe2000f8e02ff */
[----:B------:R-:W0:Y:S01]  /*0e10*/  I2F.RP R12, R0 ;  /* 0x00000000000c7306 */ /* 0x000e220000209400 */
[----:B------:R-:W-:Y:S01]  /*0e20*/  IABS R24, R3 ;  /* 0x0000000300187213 */ /* 0x000fe20000000000 */
[----:B------:R-:W1:Y:S01]  /*0e30*/  LDC R42, c[0x0][0x394] ;  /* 0x0000e500ff2a7b82 */ /* 0x000e620000000800 */
[----:B------:R-:W-:Y:S02]  /*0e40*/  UISETP.NE.AND UP0, UPT, UR9, 0x1, UPT ;  /* 0x000000010900788c */ /* 0x000fe4000bf05270 */
[----:B------:R-:W-:Y:S01]  /*0e50*/  IMAD.U32 R14, RZ, RZ, UR4 ;  /* 0x00000004ff0e7e24 */ /* 0x000fe2000f8e00ff */
[----:B------:R-:W-:-:S04]  /*0e60*/  ULOP3.LUT UR4, UR4, UR41, URZ, 0x3c, !UPT ;  /* 0x0000002904047292 */ /* 0x000fc8000f8e3cff */
[----:B------:R-:W-:Y:S02]  /*0e70*/  IABS R14, R14 ;  /* 0x0000000e000e7213 */ /* 0x000fe40000000000 */
[----:B------:R-:W-:Y:S01]  /*0e80*/  ISETP.LE.AND P3, PT, RZ, UR4, PT ;  /* 0x00000004ff007c0c */ /* 0x000fe2000bf63270 */
[----:B------:R-:W-:Y:S01]  /*0e90*/  USEL UR4, UR38, 0x1, UP0 ;  /* 0x0000000126047887 */ /* 0x000fe20008000000 */
[----:B0-----:R-:W0:Y:S02]  /*0ea0*/  MUFU.RCP R12, R12 ;  /* 0x0000000c000c7308 */ /* 0x001e240000001000 */
[----:B0-----:R-:W-:Y:S02]  /*0eb0*/  VIADD R4, R12, 0xffffffe ;  /* 0x0ffffffe0c047836 */ /* 0x001fe40000000000 */
[----:B------:R-:W-:-:S04]  /*0ec0*/  IMAD.MOV R12, RZ, RZ, -R15 ;  /* 0x000000ffff0c7224 */ /* 0x000fc800078e0a0f */
[----:B------:R0:W2:Y:S01]  /*0ed0*/  F2I.FTZ.U32.TRUNC.NTZ R5, R4 ;  /* 0x0000000400057305 */ /* 0x0000a2000021f000 */
[----:B------:R-:W-:Y:S02]  /*0ee0*/  IMAD.MOV.U32 R15, RZ, RZ, R24 ;  /* 0x000000ffff0f7224 */ /* 0x000fe400078e0018 */
[----:B0-----:R-:W-:Y:S02]  /*0ef0*/  IMAD.MOV.U32 R4, RZ, RZ, RZ ;  /* 0x000000ffff047224 */ /* 0x001fe400078e00ff */
[----:B--2---:R-:W-:-:S04]  /*0f00*/  IMAD.MOV R13, RZ, RZ, -R5 ;  /* 0x000000ffff0d7224 */ /* 0x004fc800078e0a05 */
[----:B------:R-:W-:-:S04]  /*0f10*/  IMAD R13, R13, R0, RZ ;  /* 0x000000000d0d7224 */ /* 0x000fc800078e02ff */
[----:B------:R-:W-:-:S04]  /*0f20*/  IMAD.HI.U32 R4, R5, R13, R4 ;  /* 0x0000000d05047227 */ /* 0x000fc800078e0004 */
[----:B------:R-:W-:-:S04]  /*0f30*/  IMAD.MOV.U32 R13, RZ, RZ, R14 ;  /* 0x000000ffff0d7224 */ /* 0x000fc800078e000e */
[----:B------:R-:W-:-:S04]  /*0f40*/  IMAD.HI.U32 R5, R4, R13, RZ ;  /* 0x0000000d04057227 */ /* 0x000fc800078e00ff */
[----:B------:R-:W-:-:S04]  /*0f50*/  IMAD.HI.U32 R4, R4, R15, RZ ;  /* 0x0000000f04047227 */ /* 0x000fc800078e00ff */
[-C--:B------:R-:W-:Y:S02]  /*0f60*/  IMAD R15, R4, R12.reuse, R15 ;  /* 0x0000000c040f7224 */ /* 0x080fe400078e020f */
[----:B------:R-:W-:-:S03]  /*0f70*/  IMAD R13, R5, R12, R13 ;  /* 0x0000000c050d7224 */ /* 0x000fc600078e020d */
[C---:B------:R-:W-:Y:S02]  /*0f80*/  ISETP.GT.U32.AND P5, PT, R0.reuse, R15, PT ;  /* 0x0000000f0000720c */ /* 0x040fe40003fa4070 */
[----:B------:R-:W-:-:S11]  /*0f90*/  ISETP.GT.U32.AND P2, PT, R0, R13, PT ;  /* 0x0000000d0000720c */ /* 0x000fd60003f44070 */
[--C-:B------:R-:W-:Y:S02]  /*0fa0*/  @!P5 IMAD.IADD R15, R15, 0x1, -R0.reuse ;  /* 0x000000010f0fd824 */ /* 0x100fe400078e0a00 */
[----:B------:R-:W-:Y:S02]  /*0fb0*/  @!P2 IMAD.IADD R13, R13, 0x1, -R0 ;  /* 0x000000010d0da824 */ /* 0x000fe400078e0a00 */
[----:B------:R-:W-:Y:S01]  /*0fc0*/  @!P2 VIADD R5, R5, 0x1 ;  /* 0x000000010505a836 */ /* 0x000fe20000000000 */
[-C--:B------:R-:W-:Y:S01]  /*0fd0*/  ISETP.GE.U32.AND P4, PT, R15, R0.reuse, PT ;  /* 0x000000000f00720c */ /* 0x080fe20003f86070 */
[----:B------:R-:W-:Y:S01]  /*0fe0*/  @!P5 VIADD R4, R4, 0x1 ;  /* 0x000000010404d836 */ /* 0x000fe20000000000 */
[----:B------:R-:W-:Y:S02]  /*0ff0*/  ISETP.GE.U32.AND P6, PT, R13, R0, PT ;  /* 0x000000000d00720c */ /* 0x000fe40003fc6070 */
[----:B------:R-:W-:Y:S02]  /*1000*/  LOP3.LUT R0, R3, UR41, RZ, 0x3c, !PT ;  /* 0x0000002903007c12 */ /* 0x000fe4000f8e3cff */
[----:B------:R-:W-:-:S02]  /*1010*/  ISETP.NE.AND P5, PT, RZ, UR41, PT ;  /* 0x00000029ff007c0c */ /* 0x000fc4000bfa5270 */
[----:B------:R-:W-:Y:S02]  /*1020*/  ISETP.GE.AND P2, PT, R0, RZ, PT ;  /* 0x000000ff0000720c */ /* 0x000fe40003f46270 */
[----:B------:R-:W-:-:S03]  /*1030*/  LOP3.LUT R0, RZ, UR41, RZ, 0x33, !PT ;  /* 0x00000029ff007c12 */ /* 0x000fc6000f8e33ff */
[----:B------:R-:W-:Y:S02]  /*1040*/  @P4 VIADD R4, R4, 0x1 ;  /* 0x0000000104044836 */ /* 0x000fe40000000000 */
[----:B------:R-:W-:Y:S02]  /*1050*/  @P6 VIADD R5, R5, 0x1 ;  /* 0x0000000105056836 */ /* 0x000fe40000000000 */
[----:B------:R-:W-:Y:S02]  /*1060*/  IMAD.MOV.U32 R13, RZ, RZ, R4 ;  /* 0x000000ffff0d7224 */ /* 0x000fe400078e0004 */
[----:B------:R-:W-:Y:S02]  /*1070*/  @!P3 IMAD.MOV R5, RZ, RZ, -R5 ;  /* 0x000000ffff05b224 */ /* 0x000fe400078e0a05 */
[----:B------:R-:W-:Y:S02]  /*1080*/  @!P2 IMAD.MOV R13, RZ, RZ, -R13 ;  /* 0x000000ffff0da224 */ /* 0x000fe400078e0a0d */
[----:B-1----:R-:W-:Y:S01]  /*1090*/  IMAD R4, R42, UR4, RZ ;  /* 0x000000042a047c24 */ /* 0x002fe2000f8e02ff */
[----:B------:R-:W-:-:S02]  /*10a0*/  SEL R5, R0, R5, !P5 ;  /* 0x0000000500057207 */ /* 0x000fc40006800000 */
[----:B------:R-:W-:-:S03]  /*10b0*/  SEL R0, R0, R13, !P5 ;  /* 0x0000000d00007207 */ /* 0x000fc60006800000 */
[----:B------:R-:W-:Y:S02]  /*10c0*/  IMAD R5, R5, UR10, R4 ;  /* 0x0000000a05057c24 */ /* 0x000fe4000f8e0204 */
[----:B------:R-:W-:Y:S02]  /*10d0*/  IMAD.MOV R4, RZ, RZ, -R0 ;  /* 0x000000ffff047224 */ /* 0x000fe400078e0a00 */
[----:B------:R-:W-:Y:S02]  /*10e0*/  IMAD R0, R0, UR8, R5 ;  /* 0x0000000800007c24 */ /* 0x000fe4000f8e0205 */
[----:B------:R-:W-:-:S04]  /*10f0*/  IMAD R5, R4, UR41, R3 ;  /* 0x0000002904057c24 */ /* 0x000fc8000f8e0203 */
[----:B------:R-:W-:-:S07]  /*1100*/  IMAD.IADD R0, R0, 0x1, R5 ;  /* 0x0000000100007824 */ /* 0x000fce00078e0205 */
.L_x_34:
[----:B------:R-:W2:Y:S01]  /*1110*/  LDL.64 R12, [R1+0x48] ;  /* 0x00004800010c7983 */ /* 0x000ea20000100a00 */
[----:B------:R-:W0:Y:S03]  /*1120*/  LDC R43, c[0x0][0x39c] ;  /* 0x0000e700ff2b7b82 */ /* 0x000e260000000800 */
[----:B------:R-:W3:Y:S01]  /*1130*/  LDL.64 R4, [R1+0x40] ;  /* 0x0000400001047983 */ /* 0x000ee20000100a00 */
[----:B0-----:R-:W-:-:S04]  /*1140*/  IABS R44, R43 ;  /* 0x0000002b002c7213 */ /* 0x001fc80000000000 */
[----:B------:R-:W0:Y:S08]  /*1150*/  I2F.RP R47, R44 ;  /* 0x0000002c002f7306 */ /* 0x000e300000209400 */
[----:B0-----:R-:W0:Y:S01]  /*1160*/  MUFU.RCP R47, R47 ;  /* 0x0000002f002f7308 */ /* 0x001e220000001000 */
[----:B------:R-:W-:-:S05]  /*1170*/  IMAD.SHL.U32 R46, R3, 0x2, RZ ;  /* 0x00000002032e7824 */ /* 0x000fca00078e00ff */
[----:B------:R-:W-:Y:S01]  /*1180*/  IABS R48, R46 ;  /* 0x0000002e00307213 */ /* 0x000fe20000000000 */
[----:B--2---:R-:W-:-:S04]  /*1190*/  IMAD.WIDE R24, R0, 0x10, R12 ;  /* 0x0000001000187825 */ /* 0x004fc800078e020c */
[----:B---3--:R-:W-:Y:S02]  /*11a0*/  IMAD.WIDE R12, R0, 0x10, R4 ;  /* 0x00000010000c7825 */ /* 0x008fe400078e0204 */
[----:B------:R-:W2:Y:S04]  /*11b0*/  LD.E.128 R24, desc[UR36][R24.64] ;  /* 0x0000002418187980 */ /* 0x000ea8000c101d00 */
[----:B------:R-:W3:Y:S01]  /*11c0*/  LD.E.128 R12, desc[UR36][R12.64] ;  /* 0x000000240c0c7980 */ /* 0x000ee2000c101d00 */
[----:B0-----:R-:W-:Y:S02]  /*11d0*/  VIADD R4, R47, 0xffffffe ;  /* 0x0ffffffe2f047836 */ /* 0x001fe40000000000 */
[----:B------:R-:W-:Y:S02]  /*11e0*/  IMAD R42, R42, UR38, RZ ;  /* 0x000000262a2a7c24 */ /* 0x000fe4000f8e02ff */
[----:B------:R0:W1:Y:S02]  /*11f0*/  F2I.FTZ.U32.TRUNC.NTZ R5, R4 ;  /* 0x0000000400057305 */ /* 0x000064000021f000 */
[----:B0-----:R-:W-:-:S02]  /*1200*/  IMAD.MOV.U32 R4, RZ, RZ, RZ ;  /* 0x000000ffff047224 */ /* 0x001fc400078e00ff */
[----:B-1----:R-:W-:-:S04]  /*1210*/  IMAD.MOV R45, RZ, RZ, -R5 ;  /* 0x000000ffff2d7224 */ /* 0x002fc800078e0a05 */
[----:B------:R-:W-:-:S04]  /*1220*/  IMAD R45, R45, R44, RZ ;  /* 0x0000002c2d2d7224 */ /* 0x000fc800078e02ff */
[----:B------:R-:W-:Y:S01]  /*1230*/  IMAD.HI.U32 R45, R5, R45, R4 ;  /* 0x0000002d052d7227 */ /* 0x000fe200078e0004 */
[----:B------:R-:W-:-:S04]  /*1240*/  LOP3.LUT R4, R46, 0x1, RZ, 0xfc, !PT ;  /* 0x000000012e047812 */ /* 0x000fc800078efcff */
[----:B------:R-:W-:Y:S01]  /*1250*/  IABS R49, R4 ;  /* 0x0000000400317213 */ /* 0x000fe20000000000 */
[----:B------:R-:W-:-:S04]  /*1260*/  IMAD.HI.U32 R5, R45, R48, RZ ;  /* 0x000000302d057227 */ /* 0x000fc800078e00ff */
[----:B------:R-:W-:Y:S02]  /*1270*/  IMAD.MOV R47, RZ, RZ, -R5 ;  /* 0x000000ffff2f7224 */ /* 0x000fe400078e0a05 */
[----:B------:R-:W-:-:S04]  /*1280*/  IMAD.HI.U32 R45, R45, R49, RZ ;  /* 0x000000312d2d7227 */ /* 0x000fc800078e00ff */
[----:B------:R-:W-:Y:S02]  /*1290*/  IMAD R47, R44, R47, R48 ;  /* 0x0000002f2c2f7224 */ /* 0x000fe400078e0230 */
[----:B------:R-:W-:-:S03]  /*12a0*/  IMAD.MOV R48, RZ, RZ, -R45 ;  /* 0x000000ffff307224 */ /* 0x000fc600078e0a2d */
[C---:B------:R-:W-:Y:S01]  /*12b0*/  ISETP.GT.U32.AND P2, PT, R44.reuse, R47, PT ;  /* 0x0000002f2c00720c */ /* 0x040fe20003f44070 */
[----:B------:R-:W-:-:S05]  /*12c0*/  IMAD R49, R44, R48, R49 ;  /* 0x000000302c317224 */ /* 0x000fca00078e0231 */
[----:B------:R-:W-:-:S07]  /*12d0*/  ISETP.GT.U32.AND P4, PT, R44, R49, PT ;  /* 0x000000312c00720c */ /* 0x000fce0003f84070 */
[----:B------:R-:W-:Y:S02]  /*12e0*/  @!P2 IMAD.IADD R47, R47, 0x1, -R44 ;  /* 0x000000012f2fa824 */ /* 0x000fe400078e0a2c */
[----:B------:R-:W-:-:S03]  /*12f0*/  @!P2 VIADD R5, R5, 0x1 ;  /* 0x000000010505a836 */ /* 0x000fc60000000000 */
[-C--:B------:R-:W-:Y:S01]  /*1300*/  ISETP.GE.U32.AND P5, PT, R47, R44.reuse, PT ;  /* 0x0000002c2f00720c */ /* 0x080fe20003fa6070 */
[----:B------:R-:W-:Y:S02]  /*1310*/  @!P4 IMAD.IADD R49, R49, 0x1, -R44 ;  /* 0x000000013131c824 */ /* 0x000fe400078e0a2c */
[----:B------:R-:W-:Y:S01]  /*1320*/  @!P4 VIADD R45, R45, 0x1 ;  /* 0x000000012d2dc836 */ /* 0x000fe20000000000 */
[----:B------:R-:W-:Y:S01]  /*1330*/  ISETP.NE.AND P4, PT, R43, RZ, PT ;  /* 0x000000ff2b00720c */ /* 0x000fe20003f85270 */
[----:B------:R-:W-:Y:S01]  /*1340*/  IMAD.SHL.U32 R47, R42, 0x2, RZ ;  /* 0x000000022a2f7824 */ /* 0x000fe200078e00ff */
[----:B------:R-:W-:Y:S02]  /*1350*/  ISETP.GE.U32.AND P6, PT, R49, R44, PT ;  /* 0x0000002c3100720c */ /* 0x000fe40003fc6070 */
[----:B------:R-:W-:-:S04]  /*1360*/  LOP3.LUT R44, R46, R43, RZ, 0x3c, !PT ;  /* 0x0000002b2e2c7212 */ /* 0x000fc800078e3cff */
[----:B------:R-:W-:Y:S01]  /*1370*/  ISETP.GE.AND P3, PT, R44, RZ, PT ;  /* 0x000000ff2c00720c */ /* 0x000fe20003f66270 */
[----:B------:R-:W-:Y:S01]  /*1380*/  @P5 VIADD R5, R5, 0x1 ;  /* 0x0000000105055836 */ /* 0x000fe20000000000 */
[----:B------:R-:W-:-:S04]  /*1390*/  LOP3.LUT R44, R4, R43, RZ, 0x3c, !PT ;  /* 0x0000002b042c7212 */ /* 0x000fc800078e3cff */
[----:B------:R-:W-:Y:S01]  /*13a0*/  ISETP.GE.AND P2, PT, R44, RZ, PT ;  /* 0x000000ff2c00720c */ /* 0x000fe20003f46270 */
[----:B------:R-:W-:Y:S01]  /*13b0*/  @P6 VIADD R45, R45, 0x1 ;  /* 0x000000012d2d6836 */ /* 0x000fe20000000000 */
[----:B------:R-:W-:-:S05]  /*13c0*/  LOP3.LUT R44, RZ, R43, RZ, 0x33, !PT ;  /* 0x0000002bff2c7212 */ /* 0x000fca00078e33ff */
[----:B------:R-:W-:-:S05]  /*13d0*/  @!P3 IMAD.MOV R5, RZ, RZ, -R5 ;  /* 0x000000ffff05b224 */ /* 0x000fca00078e0a05 */
[----:B------:R-:W-:Y:S01]  /*13e0*/  SEL R5, R44, R5, !P4 ;  /* 0x000000052c057207 */ /* 0x000fe20006000000 */
[----:B------:R-:W-:-:S05]  /*13f0*/  @!P2 IMAD.MOV R45, RZ, RZ, -R45 ;  /* 0x000000ffff2da224 */ /* 0x000fca00078e0a2d */
[----:B------:R-:W-:Y:S01]  /*1400*/  SEL R44, R44, R45, !P4 ;  /* 0x0000002d2c2c7207 */ /* 0x000fe20006000000 */
[----:B------:R-:W-:-:S04]  /*1410*/  IMAD.MOV R45, RZ, RZ, -R5 ;  /* 0x000000ffff2d7224 */ /* 0x000fc800078e0a05 */
[----:B------:R-:W-:Y:S02]  /*1420*/  IMAD.MOV R42, RZ, RZ, -R44 ;  /* 0x000000ffff2a7224 */ /* 0x000fe400078e0a2c */
[C---:B------:R-:W-:Y:S02]  /*1430*/  IMAD R45, R43.reuse, R45, R46 ;  /* 0x0000002d2b2d7224 */ /* 0x040fe400078e022e */
[----:B------:R-:W-:Y:S02]  /*1440*/  IMAD R42, R43, R42, R4 ;  /* 0x0000002a2b2a7224 */ /* 0x000fe400078e0204 */
[--C-:B------:R-:W-:Y:S02]  /*1450*/  IMAD R4, R5, UR7, R47.reuse ;  /* 0x0000000705047c24 */ /* 0x100fe4000f8e022f */
[----:B------:R-:W-:Y:S02]  /*1460*/  IMAD R5, R44, UR7, R47 ;  /* 0x000000072c057c24 */ /* 0x000fe4000f8e022f */
[----:B------:R-:W-:-:S02]  /*1470*/  IMAD.IADD R4, R4, 0x1, R45 ;  /* 0x0000000104047824 */ /* 0x000fc400078e022d */
[----:B------:R-:W-:Y:S01]  /*1480*/  IMAD.IADD R5, R5, 0x1, R42 ;  /* 0x0000000105057824 */ /* 0x000fe200078e022a */
[C---:B--2---:R-:W-:Y:S02]  /*1490*/  LOP3.LUT R50, R24.reuse, 0xff, RZ, 0xc0, !PT ;  /* 0x000000ff18327812 */ /* 0x044fe400078ec0ff */
[C---:B------:R-:W-:Y:S02]  /*14a0*/  LOP3.LUT R51, R24.reuse, 0xffff, RZ, 0xc0, !PT ;  /* 0x0000ffff18337812 */ /* 0x040fe400078ec0ff */
[--C-:B------:R-:W-:Y:S02]  /*14b0*/  SHF.R.U32.HI R46, RZ, 0x18, R24.reuse ;  /* 0x00000018ff2e7819 */ /* 0x100fe40000011618 */
[----:B------:R-:W-:Y:S02]  /*14c0*/  PRMT R24, R24, 0x7632, R24 ;  /* 0x0000763218187816 */ /* 0x000fe40000000018 */
[----:B---3--:R-:W-:Y:S02]  /*14d0*/  LOP3.LUT R45, R12, 0xff, RZ, 0xc0, !PT ;  /* 0x000000ff0c2d7812 */ /* 0x008fe400078ec0ff */
[----:B------:R-:W-:-:S02]  /*14e0*/  LOP3.LUT R52, R24, 0xff, RZ, 0xc0, !PT ;  /* 0x000000ff18347812 */ /* 0x000fc400078ec0ff */
[--C-:B------:R-:W-:Y:S02]  /*14f0*/  SHF.R.U32.HI R47, RZ, 0x18, R12.reuse ;  /* 0x00000018ff2f7819 */ /* 0x100fe4000001160c */
[C---:B------:R-:W-:Y:S02]  /*1500*/  LOP3.LUT R24, R12.reuse, 0xffff, RZ, 0xc0, !PT ;  /* 0x0000ffff0c187812 */ /* 0x040fe400078ec0ff */
[----:B------:R-:W-:Y:S02]  /*1510*/  SHF.R.U32.HI R51, RZ, 0x8, R51 ;  /* 0x00000008ff337819 */ /* 0x000fe40000011633 */
[----:B------:R-:W-:Y:S02]  /*1520*/  F2FP.F16.E5M2.UNPACK_B R46, R46 ;  /* 0x0000002eff2e723e */ /* 0x000fe400020004ff */
[----:B------:R-:W-:Y:S02]  /*1530*/  PRMT R12, R12, 0x7632, R12 ;  /* 0x000076320c0c7816 */ /* 0x000fe4000000000c */
[----:B------:R-:W-:Y:S01]  /*1540*/  LOP3.LUT R53, R25, 0xff, RZ, 0xc0, !PT ;  /* 0x000000ff19357812 */ /* 0x000fe200078ec0ff */
[----:B------:R-:W-:Y:S01]  /*1550*/  HADD2.F32 R46, -RZ, R46.H0_H0 ;  /* 0x2000002eff2e7230 */ /* 0x000fe20000004100 */
[----:B------:R-:W-:-:S02]  /*1560*/  SHF.R.U32.HI R42, RZ, 0x18, R25 ;  /* 0x00000018ff2a7819 */ /* 0x000fc40000011619 */
[C---:B------:R-:W-:Y:S02]  /*1570*/  LOP3.LUT R55, R25.reuse, 0xffff, RZ, 0xc0, !PT ;  /* 0x0000ffff19377812 */ /* 0x040fe400078ec0ff */
[----:B------:R-:W-:Y:S02]  /*1580*/  PRMT R25, R25, 0x7632, R25 ;  /* 0x0000763219197816 */ /* 0x000fe40000000019 */
[----:B------:R-:W-:Y:S02]  /*1590*/  F2FP.F16.E5M2.UNPACK_B R45, R45 ;  /* 0x0000002dff2d723e */ /* 0x000fe400020004ff */
[----:B------:R-:W-:Y:S02]  /*15a0*/  LOP3.LUT R43, R26, 0xffff, RZ, 0xc0, !PT ;  /* 0x0000ffff1a2b7812 */ /* 0x000fe400078ec0ff */
[----:B------:R-:W-:Y:S01]  /*15b0*/  F2FP.F16.E5M2.UNPACK_B R51, R51 ;  /* 0x00000033ff33723e */ /* 0x000fe200020004ff */
[----:B------:R-:W-:Y:S01]  /*15c0*/  HADD2.F32 R58, -RZ, R45.H0_H0 ;  /* 0x2000002dff3a7230 */ /* 0x000fe20000004100 */
[----:B------:R-:W-:-:S02]  /*15d0*/  LOP3.LUT R49, R12, 0xff, RZ, 0xc0, !PT ;  /* 0x000000ff0c317812 */ /* 0x000fc400078ec0ff */
[----:B------:R-:W-:Y:S02]  /*15e0*/  LOP3.LUT R56, R25, 0xff, RZ, 0xc0, !PT ;  /* 0x000000ff19387812 */ /* 0x000fe400078ec0ff */
[----:B------:R-:W-:Y:S02]  /*15f0*/  SHF.R.U32.HI R25, RZ, 0x8, R43 ;  /* 0x00000008ff197819 */ /* 0x000fe4000001162b */
[----:B------:R-:W-:Y:S02]  /*1600*/  F2FP.F16.E5M2.UNPACK_B R52, R52 ;  /* 0x00000034ff34723e */ /* 0x000fe400020004ff */
[----:B------:R-:W-:Y:S02]  /*1610*/  SHF.R.U32.HI R48, RZ, 0x8, R24 ;  /* 0x00000008ff307819 */ /* 0x000fe40000011618 */
[----:B------:R-:W-:Y:S01]  /*1620*/  F2FP.F16.E5M2.UNPACK_B R47, R47 ;  /* 0x0000002fff2f723e */ /* 0x000fe200020004ff */
[----:B------:R-:W-:Y:S01]  /*1630*/  HADD2.F32 R57, -RZ, R52.H0_H0 ;  /* 0x20000034ff397230 */ /* 0x000fe20000004100 */
[----:B------:R-:W-:-:S02]  /*1640*/  F2FP.F16.E5M2.UNPACK_B R49, R49 ;  /* 0x00000031ff31723e */ /* 0x000fc400020004ff */
[C---:B------:R-:W-:Y:S02]  /*1650*/  LOP3.LUT R24, R13.reuse, 0xff, RZ, 0xc0, !PT ;  /* 0x000000ff0d187812 */ /* 0x040fe400078ec0ff */
[----:B------:R-:W-:Y:S01]  /*1660*/  SHF.R.U32.HI R12, RZ, 0x18, R13 ;  /* 0x00000018ff0c7819 */ /* 0x000fe2000001160d */
[----:B------:R-:W-:Y:S01]  /*1670*/  HADD2.F32 R49, -RZ, R49.H0_H0 ;  /* 0x20000031ff317230 */ /* 0x000fe20000004100 */
[C---:B------:R-:W-:Y:S02]  /*1680*/  LOP3.LUT R59, R13.reuse, 0xffff, RZ, 0xc0, !PT ;  /* 0x0000ffff0d3b7812 */ /* 0x040fe400078ec0ff */
[----:B------:R-:W-:Y:S01]  /*1690*/  PRMT R43, R13, 0x7632, R43 ;  /* 0x000076320d2b7816 */ /* 0x000fe2000000002b */
[----:B------:R-:W-:Y:S01]  /*16a0*/  HADD2.F32 R13, -RZ, R51.H0_H0 ;  /* 0x20000033ff0d7230 */ /* 0x000fe20000004100 */
[----:B------:R-:W-:Y:S02]  /*16b0*/  F2FP.BF16.F32.PACK_AB.RZ R51, RZ, R46 ;  /* 0x0000002eff33723e */ /* 0x000fe400000190ff */
[----:B------:R-:W-:-:S02]  /*16c0*/  LOP3.LUT R54, R26, 0xff, RZ, 0xc0, !PT ;  /* 0x000000ff1a367812 */ /* 0x000fc400078ec0ff */
[----:B------:R-:W-:Y:S02]  /*16d0*/  PRMT R46, R26, 0x7632, R46 ;  /* 0x000076321a2e7816 */ /* 0x000fe4000000002e */
[----:B------:R-:W-:Y:S02]  /*16e0*/  SHF.R.U32.HI R45, RZ, 0x18, R26 ;  /* 0x00000018ff2d7819 */ /* 0x000fe4000001161a */
[----:B------:R-:W-:Y:S01]  /*16f0*/  F2FP.BF16.F32.PACK_AB.RZ R26, RZ, R58 ;  /* 0x0000003aff1a723e */ /* 0x000fe200000190ff */
[----:B------:R-:W-:Y:S01]  /*1700*/  HADD2.F32 R58, -RZ, R47.H0_H0 ;  /* 0x2000002fff3a7230 */ /* 0x000fe20000004100 */
[----:B------:R-:W-:Y:S02]  /*1710*/  F2FP.BF16.F32.PACK_AB.RZ R57, RZ, R57 ;  /* 0x00000039ff39723e */ /* 0x000fe400000190ff */
[----:B------:R-:W-:Y:S02]  /*1720*/  F2FP.F16.E5M2.UNPACK_B R25, R25 ;  /* 0x00000019ff19723e */ /* 0x000fe400020004ff */
[----:B------:R-:W-:-:S02]  /*1730*/  F2FP.F16.E5M2.UNPACK_B R24, R24 ;  /* 0x00000018ff18723e */ /* 0x000fc400020004ff */
[----:B------:R-:W-:Y:S02]  /*1740*/  F2FP.BF16.F32.PACK_AB.RZ R58, RZ, R58 ;  /* 0x0000003aff3a723e */ /* 0x000fe400000190ff */
[----:B------:R-:W-:Y:S01]  /*1750*/  F2FP.BF16.F32.PACK_AB.RZ R49, RZ, R49 ;  /* 0x00000031ff31723e */ /* 0x000fe200000190ff */
[----:B------:R-:W-:Y:S01]  /*1760*/  HADD2.F32 R61, -RZ, R24.H0_H0 ;  /* 0x20000018ff3d7230 */ /* 0x000fe20000004100 */
[----:B------:R-:W-:Y:S02]  /*1770*/  PRMT R57, R57, 0x5410, R51 ;  /* 0x0000541039397816 */ /* 0x000fe40000000033 */
[----:B------:R-:W-:Y:S01]  /*1780*/  PRMT R51, R49, 0x5410, R58 ;  /* 0x0000541031337816 */ /* 0x000fe2000000003a */
[----:B------:R-:W-:Y:S01]  /*1790*/  HADD2.F32 R58, -RZ, R25.H0_H0 ;  /* 0x20000019ff3a7230 */ /* 0x000fe20000004100 */
[----:B------:R-:W-:Y:S01]  /*17a0*/  F2FP.F16.E5M2.UNPACK_B R50, R50 ;  /* 0x00000032ff32723e */ /* 0x000fe200020004ff */
[----:B------:R-:W2:Y:S01]  /*17b0*/  LDL.64 R24, [R1+0x38] ;  /* 0x0000380001187983 */ /* 0x000ea20000100a00 */
[----:B------:R-:W-:-:S02]  /*17c0*/  F2FP.F16.E5M2.UNPACK_B R48, R48 ;  /* 0x00000030ff30723e */ /* 0x000fc400020004ff */
[----:B------:R-:W-:Y:S01]  /*17d0*/  PRMT R60, R14, 0x7632, R60 ;  /* 0x000076320e3c7816 */ /* 0x000fe2000000003c */
[----:B------:R-:W-:Y:S01]  /*17e0*/  HADD2.F32 R50, -RZ, R50.H0_H0 ;  /* 0x20000032ff327230 */ /* 0x000fe20000004100 */
[----:B------:R-:W-:Y:S02]  /*17f0*/  F2FP.BF16.F32.PACK_AB.RZ R52, RZ, R13 ;  /* 0x0000000dff34723e */ /* 0x000fe400000190ff */
[----:B------:R-:W-:Y:S01]  /*1800*/  LOP3.LUT R47, R60, 0xff, RZ, 0xc0, !PT ;  /* 0x000000ff3c2f7812 */ /* 0x000fe200078ec0ff */
[----:B------:R-:W-:Y:S01]  /*1810*/  HADD2.F32 R60, -RZ, R48.H0_H0 ;  /* 0x20000030ff3c7230 */ /* 0x000fe20000004100 */
[----:B------:R-:W-:Y:S02]  /*1820*/  F2FP.BF16.F32.PACK_AB.RZ R50, RZ, R50 ;  /* 0x00000032ff32723e */ /* 0x000fe400000190ff */
[----:B------:R-:W-:Y:S02]  /*1830*/  F2FP.F16.E5M2.UNPACK_B R53, R53 ;  /* 0x00000035ff35723e */ /* 0x000fe400020004ff */
[----:B------:R-:W-:-:S02]  /*1840*/  F2FP.BF16.F32.PACK_AB.RZ R60, RZ, R60 ;  /* 0x0000003cff3c723e */ /* 0x000fc400000190ff */
[----:B------:R-:W-:Y:S02]  /*1850*/  PRMT R50, R50, 0x5410, R52 ;  /* 0x0000541032327816 */ /* 0x000fe40000000034 */
[----:B------:R-:W-:Y:S02]  /*1860*/  PRMT R26, R26, 0x5410, R60 ;  /* 0x000054101a1a7816 */ /* 0x000fe4000000003c */
[----:B------:R-:W-:Y:S01]  /*1870*/  F2FP.F16.E5M2.UNPACK_B R42, R42 ;  /* 0x0000002aff2a723e */ /* 0x000fe200020004ff */
[C---:B------:R-:W-:Y:S01]  /*1880*/  HFMA2.BF16_V2 R49, R17.reuse.H0_H0, R50, RZ.H0_H0 ;  /* 0x0000003211317231 */ /* 0x040fe200002408ff */
[----:B------:R-:W-:Y:S01]  /*1890*/  SHF.R.U32.HI R55, RZ, 0x8, R55 ;  /* 0x00000008ff377819 */ /* 0x000fe20000011637 */
[C---:B------:R-:W-:Y:S01]  /*18a0*/  HFMA2.BF16_V2 R50, R17.reuse.H0_H0, R57, RZ.H0_H0 ;  /* 0x0000003911327231 */ /* 0x040fe200002408ff */
[----:B------:R-:W-:Y:S01]  /*18b0*/  SHF.R.U32.HI R57, RZ, 0x18, R27 ;  /* 0x00000018ff397819 */ /* 0x000fe2000001161b */
[C---:B------:R-:W-:Y:S02]  /*18c0*/  HFMA2.BF16_V2 R49, R17.reuse.H0_H0, R26, R49 ;  /* 0x0000001a11317231 */ /* 0x040fe40000200831 */
[----:B------:R-:W-:Y:S01]  /*18d0*/  HADD2.F32 R26, -RZ, R53.H0_H0 ;  /* 0x20000035ff1a7230 */ /* 0x000fe20000004100 */
[----:B------:R-:W-:Y:S01]  /*18e0*/  SHF.R.U32.HI R59, RZ, 0x8, R59 ;  /* 0x00000008ff3b7819 */ /* 0x000fe2000001163b */
[----:B------:R-:W-:Y:S01]  /*18f0*/  HFMA2.BF16_V2 R50, R17.H0_H0, R51, R50 ;  /* 0x0000003311327231 */ /* 0x000fe20000200832 */
[----:B------:R-:W-:-:S02]  /*1900*/  F2FP.F16.E5M2.UNPACK_B R54, R54 ;  /* 0x00000036ff36723e */ /* 0x000fc400020004ff */
[C---:B------:R-:W-:Y:S02]  /*1910*/  LOP3.LUT R48, R27.reuse, 0xffff, RZ, 0xc0, !PT ;  /* 0x0000ffff1b307812 */ /* 0x040fe400078ec0ff */
[C---:B------:R-:W-:Y:S02]  /*1920*/  LOP3.LUT R52, R27.reuse, 0xff, RZ, 0xc0, !PT ;  /* 0x000000ff1b347812 */ /* 0x040fe400078ec0ff */
[----:B------:R-:W-:Y:S02]  /*1930*/  PRMT R27, R27, 0x7632, R27 ;  /* 0x000076321b1b7816 */ /* 0x000fe4000000001b */
[----:B------:R-:W-:Y:S01]  /*1940*/  F2FP.F16.E5M2.UNPACK_B R53, R57 ;  /* 0x00000039ff35723e */ /* 0x000fe200020004ff */
[----:B------:R-:W-:Y:S01]  /*1950*/  HADD2.F32 R57, -RZ, R42.H0_H0 ;  /* 0x2000002aff397230 */ /* 0x000fe20000004100 */
[----:B------:R-:W-:Y:S02]  /*1960*/  F2FP.F16.E5M2.UNPACK_B R55, R55 ;  /* 0x00000037ff37723e */ /* 0x000fe400020004ff */
[----:B------:R-:W-:-:S02]  /*1970*/  F2FP.F16.E5M2.UNPACK_B R59, R59 ;  /* 0x0000003bff3b723e */ /* 0x000fc400020004ff */
[----:B------:R-:W-:Y:S01]  /*1980*/  F2FP.BF16.F32.PACK_AB.RZ R42, RZ, R26 ;  /* 0x0000001aff2a723e */ /* 0x000fe200000190ff */
[----:B------:R-:W-:Y:S01]  /*1990*/  HADD2.F32 R26, -RZ, R54.H0_H0 ;  /* 0x20000036ff1a7230 */ /* 0x000fe20000004100 */
[----:B------:R-:W-:Y:S01]  /*19a0*/  LOP3.LUT R27, R27, 0xff, RZ, 0xc0, !PT ;  /* 0x000000ff1b1b7812 */ /* 0x000fe200078ec0ff */
[----:B------:R-:W-:Y:S01]  /*19b0*/  HADD2.F32 R60, -RZ, R59.H0_H0 ;  /* 0x2000003bff3c7230 */ /* 0x000fe20000004100 */
[----:B------:R-:W-:Y:S01]  /*19c0*/  F2FP.BF16.F32.PACK_AB.RZ R54, RZ, R57 ;  /* 0x00000039ff36723e */ /* 0x000fe200000190ff */
[----:B------:R-:W-:Y:S01]  /*19d0*/  HADD2.F32 R57, -RZ, R55.H0_H0 ;  /* 0x20000037ff397230 */ /* 0x000fe20000004100 */
[----:B------:R-:W-:Y:S02]  /*19e0*/  F2FP.BF16.F32.PACK_AB.RZ R55, RZ, R26 ;  /* 0x0000001aff37723e */ /* 0x000fe400000190ff */
[----:B------:R-:W-:Y:S02]  /*19f0*/  F2FP.F16.E5M2.UNPACK_B R59, R27 ;  /* 0x0000001bff3b723e */ /* 0x000fe400020004ff */
[----:B------:R-:W-:-:S02]  /*1a00*/  F2FP.BF16.F32.PACK_AB.RZ R57, RZ, R57 ;  /* 0x00000039ff39723e */ /* 0x000fc400000190ff */
[----:B------:R-:W-:Y:S02]  /*1a10*/  F2FP.BF16.F32.PACK_AB.RZ R61, RZ, R61 ;  /* 0x0000003dff3d723e */ /* 0x000fe400000190ff */
[----:B------:R-:W-:Y:S02]  /*1a20*/  F2FP.BF16.F32.PACK_AB.RZ R60, RZ, R60 ;  /* 0x0000003cff3c723e */ /* 0x000fe400000190ff */
[----:B------:R-:W-:Y:S02]  /*1a30*/  PRMT R42, R42, 0x5410, R57 ;  /* 0x000054102a2a7816 */ /* 0x000fe40000000039 */
[----:B------:R-:W-:Y:S02]  /*1a40*/  PRMT R61, R61, 0x5410, R60 ;  /* 0x000054103d3d7816 */ /* 0x000fe4000000003c */
[----:B------:R-:W-:Y:S01]  /*1a50*/  LOP3.LUT R43, R43, 0xff, RZ, 0xc0, !PT ;  /* 0x000000ff2b2b7812 */ /* 0x000fe200078ec0ff */
[----:B------:R-:W-:Y:S01]  /*1a60*/  HFMA2.BF16_V2 R42, R17.H0_H0, R42, RZ.H0_H0 ;  /* 0x0000002a112a7231 */ /* 0x000fe200002408ff */
[----:B------:R-:W-:-:S02]  /*1a70*/  F2FP.F16.E5M2.UNPACK_B R12, R12 ;  /* 0x0000000cff0c723e */ /* 0x000fc400020004ff */
[----:B------:R-:W-:Y:S01]  /*1a80*/  F2FP.F16.E5M2.UNPACK_B R43, R43 ;  /* 0x0000002bff2b723e */ /* 0x000fe200020004ff */
[----:B------:R-:W-:Y:S01]  /*1a90*/  HFMA2.BF16_V2 R42, R17.H0_H0, R61, R42 ;  /* 0x0000003d112a7231 */ /* 0x000fe2000020082a */
[----:B------:R-:W-:Y:S01]  /*1aa0*/  LOP3.LUT R44, R14, 0xffff, RZ, 0xc0, !PT ;  /* 0x0000ffff0e2c7812 */ /* 0x000fe200078ec0ff */
[----:B------:R-:W3:Y:S01]  /*1ab0*/  LDL.64 R60, [R1+0x30] ;  /* 0x00003000013c7983 */ /* 0x000ee20000100a00 */
[----:B------:R-:W-:Y:S02]  /*1ac0*/  F2FP.BF16.F32.PACK_AB.RZ R58, RZ, R58 ;  /* 0x0000003aff3a723e */ /* 0x000fe400000190ff */
[----:B------:R-:W-:Y:S02]  /*1ad0*/  LOP3.LUT R46, R46, 0xff, RZ, 0xc0, !PT ;  /* 0x000000ff2e2e7812 */ /* 0x000fe400078ec0ff */
[----:B------:R-:W-:Y:S02]  /*1ae0*/  F2FP.F16.E5M2.UNPACK_B R45, R45 ;  /* 0x0000002dff2d723e */ /* 0x000fe400020004ff */
[----:B------:R-:W-:Y:S01]  /*1af0*/  F2FP.F16.E5M2.UNPACK_B R56, R56 ;  /* 0x00000038ff38723e */ /* 0x000fe200020004ff */
[----:B--2---:R-:W-:Y:S01]  /*1b00*/  IMAD.WIDE R24, R0, 0x10, R24 ;  /* 0x0000001000187825 */ /* 0x004fe200078e0218 */
[----:B------:R-:W-:-:S02]  /*1b10*/  LOP3.LUT R13, R14, 0xff, RZ, 0xc0, !PT ;  /* 0x000000ff0e0d7812 */ /* 0x000fc400078ec0ff */
[----:B------:R-:W-:Y:S01]  /*1b20*/  SHF.R.U32.HI R44, RZ, 0x8, R44 ;  /* 0x00000008ff2c7819 */ /* 0x000fe2000001162c */
[----:B------:R-:W-:Y:S01]  /*1b30*/  HADD2.F32 R12, -RZ, R12.H0_H0 ;  /* 0x2000000cff0c7230 */ /* 0x000fe20000004100 */
[----:B------:R-:W-:Y:S01]  /*1b40*/  F2FP.F16.E5M2.UNPACK_B R13, R13 ;  /* 0x0000000dff0d723e */ /* 0x000fe200020004ff */
[----:B------:R-:W2:Y:S01]  /*1b50*/  LD.E.128 R24, desc[UR36][R24.64] ;  /* 0x0000002418187980 */ /* 0x000ea2000c101d00 */
[----:B------:R-:W-:Y:S01]  /*1b60*/  HADD2.F32 R43, -RZ, R43.H0_H0 ;  /* 0x2000002bff2b7230 */ /* 0x000fe20000004100 */
[----:B------:R-:W-:Y:S02]  /*1b70*/  F2FP.F16.E5M2.UNPACK_B R44, R44 ;  /* 0x0000002cff2c723e */ /* 0x000fe400020004ff */
[----:B------:R-:W-:Y:S02]  /*1b80*/  PRMT R55, R55, 0x5410, R58 ;  /* 0x0000541037377816 */ /* 0x000fe4000000003a */
[----:B------:R-:W-:Y:S01]  /*1b90*/  F2FP.F16.E5M2.UNPACK_B R46, R46 ;  /* 0x0000002eff2e723e */ /* 0x000fe200020004ff */
[----:B------:R-:W-:Y:S01]  /*1ba0*/  HADD2.F32 R45, -RZ, R45.H0_H0 ;  /* 0x2000002dff2d7230 */ /* 0x000fe20000004100 */
[----:B------:R-:W-:-:S02]  /*1bb0*/  F2FP.BF16.F32.PACK_AB.RZ R12, RZ, R12 ;  /* 0x0000000cff0c723e */ /* 0x000fc400000190ff */
[----:B------:R-:W-:Y:S02]  /*1bc0*/  SHF.R.U32.HI R48, RZ, 0x8, R48 ;  /* 0x00000008ff307819 */ /* 0x000fe40000011630 */
[----:B------:R-:W-:Y:S02]  /*1bd0*/  LOP3.LUT R51, R15, 0xffff, RZ, 0xc0, !PT ;  /* 0x0000ffff0f337812 */ /* 0x000fe400078ec0ff */
[----:B------:R-:W-:Y:S02]  /*1be0*/  F2FP.F16.E5M2.UNPACK_B R52, R52 ;  /* 0x00000034ff34723e */ /* 0x000fe400020004ff */
[----:B------:R-:W-:Y:S01]  /*1bf0*/  F2FP.F16.E5M2.UNPACK_B R47, R47 ;  /* 0x0000002fff2f723e */ /* 0x000fe200020004ff */
[----:B------:R-:W-:Y:S01]  /*1c00*/  HADD2.F32 R53, -RZ, R53.H0_H0 ;  /* 0x20000035ff357230 */ /* 0x000fe20000004100 */
[----:B------:R-:W-:Y:S01]  /*1c10*/  F2FP.BF16.F32.PACK_AB.RZ R43, RZ, R43 ;  /* 0x0000002bff2b723e */ /* 0x000fe200000190ff */
[----:B------:R-:W-:Y:S01]  /*1c20*/  HADD2.F32 R59, -RZ, R59.H0_H0 ;  /* 0x2000003bff3b7230 */ /* 0x000fe20000004100 */
[----:B------:R-:W-:Y:S01]  /*1c30*/  SHF.R.U32.HI R14, RZ, 0x18, R14 ;  /* 0x00000018ff0e7819 */ /* 0x000fe2000001160e */
[----:B------:R-:W-:Y:S01]  /*1c40*/  HADD2.F32 R56, -RZ, R56.H0_H0 ;  /* 0x20000038ff387230 */ /* 0x000fe20000004100 */
[----:B------:R-:W-:Y:S01]  /*1c50*/  PRMT R43, R43, 0x5410, R12 ;  /* 0x000054102b2b7816 */ /* 0x000fe2000000000c */
[----:B------:R-:W-:Y:S01]  /*1c60*/  HADD2.F32 R12, -RZ, R13.H0_H0 ;  /* 0x2000000dff0c7230 */ /* 0x000fe20000004100 */
[----:B------:R-:W-:Y:S01]  /*1c70*/  F2FP.F16.E5M2.UNPACK_B R48, R48 ;  /* 0x00000030ff30723e */ /* 0x000fe200020004ff */
[----:B------:R-:W-:Y:S01]  /*1c80*/  HADD2.F32 R13, -RZ, R44.H0_H0 ;  /* 0x2000002cff0d7230 */ /* 0x000fe20000004100 */
[----:B------:R-:W-:-:S02]  /*1c90*/  SHF.R.U32.HI R51, RZ, 0x8, R51 ;  /* 0x00000008ff337819 */ /* 0x000fc40000011633 */
[----:B------:R-:W-:Y:S02]  /*1ca0*/  F2FP.BF16.F32.PACK_AB.RZ R12, RZ, R12 ;  /* 0x0000000cff0c723e */ /* 0x000fe400000190ff */
[----:B------:R-:W-:Y:S01]  /*1cb0*/  F2FP.BF16.F32.PACK_AB.RZ R13, RZ, R13 ;  /* 0x0000000dff0d723e */ /* 0x000fe200000190ff */
[C---:B------:R-:W-:Y:S01]  /*1cc0*/  HFMA2.BF16_V2 R44, R17.reuse.H0_H0, R55, RZ.H0_H0 ;  /* 0x00000037112c7231 */ /* 0x040fe200002408ff */
[----:B------:R-:W-:Y:S02]  /*1cd0*/  F2FP.F16.E5M2.UNPACK_B R14, R14 ;  /* 0x0000000eff0e723e */ /* 0x000fe400020004ff */
[----:B------:R-:W-:Y:S01]  /*1ce0*/  PRMT R12, R12, 0x5410, R13 ;  /* 0x000054100c0c7816 */ /* 0x000fe2000000000d */
[----:B------:R-:W-:Y:S01]  /*1cf0*/  HADD2.F32 R52, -RZ, R52.H0_H0 ;  /* 0x20000034ff347230 */ /* 0x000fe20000004100 */
[----:B------:R-:W-:Y:S01]  /*1d00*/  F2FP.F16.E5M2.UNPACK_B R51, R51 ;  /* 0x00000033ff33723e */ /* 0x000fe200020004ff */
[----:B------:R-:W-:Y:S01]  /*1d10*/  HADD2.F32 R47, -RZ, R47.H0_H0 ;  /* 0x2000002fff2f7230 */ /* 0x000fe20000004100 */
[----:B------:R-:W-:Y:S01]  /*1d20*/  F2FP.BF16.F32.PACK_AB.RZ R53, RZ, R53 ;  /* 0x00000035ff35723e */ /* 0x000fe200000190ff */
[----:B------:R-:W-:-:S02]  /*1d30*/  HFMA2.BF16_V2 R44, R17.H0_H0, R12, R44 ;  /* 0x0000000c112c7231 */ /* 0x000fc4000020082c */
[----:B------:R-:W-:Y:S01]  /*1d40*/  HADD2.F32 R12, -RZ, R46.H0_H0 ;  /* 0x2000002eff0c7230 */ /* 0x000fe20000004100 */
[----:B------:R-:W-:Y:S02]  /*1d50*/  F2FP.BF16.F32.PACK_AB.RZ R46, RZ, R45 ;  /* 0x0000002dff2e723e */ /* 0x000fe400000190ff */
[C---:B------:R-:W-:Y:S02]  /*1d60*/  LOP3.LUT R13, R15.reuse, 0xff, RZ, 0xc0, !PT ;  /* 0x000000ff0f0d7812 */ /* 0x040fe400078ec0ff */
[----:B------:R-:W-:Y:S02]  /*1d70*/  F2FP.BF16.F32.PACK_AB.RZ R45, RZ, R12 ;  /* 0x0000000cff2d723e */ /* 0x000fe400000190ff */
[--C-:B------:R-:W-:Y:S02]  /*1d80*/  SHF.R.U32.HI R12, RZ, 0x18, R15.reuse ;  /* 0x00000018ff0c7819 */ /* 0x100fe4000001160f */
[----:B------:R-:W-:Y:S01]  /*1d90*/  PRMT R15, R15, 0x7632, R15 ;  /* 0x000076320f0f7816 */ /* 0x000fe2000000000f */
[----:B------:R-:W-:Y:S01]  /*1da0*/  HADD2.F32 R48, -RZ, R48.H0_H0 ;  /* 0x20000030ff307230 */ /* 0x000fe20000004100 */
[----:B------:R-:W-:-:S02]  /*1db0*/  F2FP.F16.E5M2.UNPACK_B R13, R13 ;  /* 0x0000000dff0d723e */ /* 0x000fc400020004ff */
[----:B------:R-:W-:Y:S01]  /*1dc0*/  LOP3.LUT R15, R15, 0xff, RZ, 0xc0, !PT ;  /* 0x000000ff0f0f7812 */ /* 0x000fe200078ec0ff */
[----:B------:R-:W-:Y:S01]  /*1dd0*/  HADD2.F32 R14, -RZ, R14.H0_H0 ;  /* 0x2000000eff0e7230 */ /* 0x000fe20000004100 */
[----:B------:R-:W-:Y:S02]  /*1de0*/  F2FP.F16.E5M2.UNPACK_B R12, R12 ;  /* 0x0000000cff0c723e */ /* 0x000fe400020004ff */
[----:B------:R-:W-:Y:S01]  /*1df0*/  F2FP.F16.E5M2.UNPACK_B R15, R15 ;  /* 0x0000000fff0f723e */ /* 0x000fe200020004ff */
[----:B------:R-:W-:Y:S01]  /*1e00*/  HADD2.F32 R13, -RZ, R13.H0_H0 ;  /* 0x2000000dff0d7230 */ /* 0x000fe20000004100 */
[----:B------:R-:W-:Y:S01]  /*1e10*/  F2FP.BF16.F32.PACK_AB.RZ R52, RZ, R52 ;  /* 0x00000034ff34723e */ /* 0x000fe200000190ff */
[----:B------:R-:W-:Y:S01]  /*1e20*/  HADD2.F32 R51, -RZ, R51.H0_H0 ;  /* 0x20000033ff337230 */ /* 0x000fe20000004100 */
[----:B------:R-:W-:Y:S01]  /*1e30*/  F2FP.BF16.F32.PACK_AB.RZ R48, RZ, R48 ;  /* 0x00000030ff30723e */ /* 0x000fe200000190ff */
[----:B------:R-:W-:Y:S01]  /*1e40*/  HADD2.F32 R12, -RZ, R12.H0_H0 ;  /* 0x2000000cff0c7230 */ /* 0x000fe20000004100 */
[----:B------:R-:W-:Y:S01]  /*1e50*/  F2FP.BF16.F32.PACK_AB.RZ R14, RZ, R14 ;  /* 0x0000000eff0e723e */ /* 0x000fe200000190ff */
[----:B------:R-:W-:Y:S01]  /*1e60*/  HADD2.F32 R15, -RZ, R15.H0_H0 ;  /* 0x2000000fff0f7230 */ /* 0x000fe20000004100 */
[----:B------:R-:W-:-:S02]  /*1e70*/  F2FP.BF16.F32.PACK_AB.RZ R47, RZ, R47 ;  /* 0x0000002fff2f723e */ /* 0x000fc400000190ff */
[----:B------:R-:W-:Y:S02]  /*1e80*/  PRMT R45, R45, 0x5410, R46 ;  /* 0x000054102d2d7816 */ /* 0x000fe4000000002e */
[----:B------:R-:W-:Y:S02]  /*1e90*/  F2FP.BF16.F32.PACK_AB.RZ R59, RZ, R59 ;  /* 0x0000003bff3b723e */ /* 0x000fe400000190ff */
[----:B------:R-:W-:Y:S02]  /*1ea0*/  F2FP.BF16.F32.PACK_AB.RZ R13, RZ, R13 ;  /* 0x0000000dff0d723e */ /* 0x000fe400000190ff */
[----:B------:R-:W-:Y:S02]  /*1eb0*/  F2FP.BF16.F32.PACK_AB.RZ R51, RZ, R51 ;  /* 0x00000033ff33723e */ /* 0x000fe400000190ff */
[----:B------:R-:W-:Y:S01]  /*1ec0*/  PRMT R52, R52, 0x5410, R48 ;  /* 0x0000541034347816 */ /* 0x000fe20000000030 */
[----:B------:R-:W-:Y:S01]  /*1ed0*/  HFMA2.BF16_V2 R45, R17.H0_H0, R45, RZ.H0_H0 ;  /* 0x0000002d112d7231 */ /* 0x000fe200002408ff */
[----:B------:R-:W-:-:S02]  /*1ee0*/  PRMT R47, R47, 0x5410, R14 ;  /* 0x000054102f2f7816 */ /* 0x000fc4000000000e */
[----:B------:R-:W-:Y:S02]  /*1ef0*/  F2FP.BF16.F32.PACK_AB.RZ R12, RZ, R12 ;  /* 0x0000000cff0c723e */ /* 0x000fe400000190ff */
[----:B------:R-:W-:Y:S02]  /*1f00*/  F2FP.BF16.F32.PACK_AB.RZ R15, RZ, R15 ;  /* 0x0000000fff0f723e */ /* 0x000fe400000190ff */
[----:B------:R-:W-:Y:S01]  /*1f10*/  PRMT R59, R59, 0x5410, R53 ;  /* 0x000054103b3b7816 */ /* 0x000fe20000000035 */
[C---:B------:R-:W-:Y:S01]  /*1f20*/  HFMA2.BF16_V2 R46, R17.reuse.H0_H0, R52, RZ.H0_H0 ;  /* 0x00000034112e7231 */ /* 0x040fe200002408ff */
[----:B------:R-:W-:Y:S01]  /*1f30*/  PRMT R13, R13, 0x5410, R51 ;  /* 0x000054100d0d7816 */ /* 0x000fe20000000033 */
[C---:B------:R-:W-:Y:S01]  /*1f40*/  HFMA2.BF16_V2 R45, R17.reuse.H0_H0, R47, R45 ;  /* 0x0000002f112d7231 */ /* 0x040fe2000020082d */
[----:B------:R-:W-:Y:S01]  /*1f50*/  PRMT R15, R15, 0x5410, R12 ;  /* 0x000054100f0f7816 */ /* 0x000fe2000000000c */
[C---:B------:R-:W-:Y:S01]  /*1f60*/  HFMA2.BF16_V2 R47, R17.reuse.H0_H0, R59, RZ.H0_H0 ;  /* 0x0000003b112f7231 */ /* 0x040fe200002408ff */
[----:B------:R-:W-:Y:S01]  /*1f70*/  F2FP.BF16.F32.PACK_AB.RZ R56, RZ, R56 ;  /* 0x00000038ff38723e */ /* 0x000fe200000190ff */
[----:B------:R-:W-:-:S02]  /*1f80*/  HFMA2.BF16_V2 R46, R17.H0_H0, R13, R46 ;  /* 0x0000000d112e7231 */ /* 0x000fc4000020082e */
[----:B------:R-:W-:Y:S01]  /*1f90*/  HFMA2.BF16_V2 R47, R17.H0_H0, R15, R47 ;  /* 0x0000000f112f7231 */ /* 0x000fe2000020082f */
[----:B------:R-:W-:-:S05]  /*1fa0*/  PRMT R56, R56, 0x5410, R54 ;  /* 0x0000541038387816 */ /* 0x000fca0000000036 */
[----:B------:R-:W-:-:S04]  /*1fb0*/  HFMA2.BF16_V2 R56, R17.H0_H0, R56, RZ.H0_H0 ;  /* 0x0000003811387231 */ /* 0x000fc800002408ff */
[----:B------:R-:W-:Y:S02]  /*1fc0*/  HFMA2.BF16_V2 R43, R17.H0_H0, R43, R56 ;  /* 0x0000002b112b7231 */ /* 0x000fe40000200838 */
[----:B------:R-:W4:Y:S01]  /*1fd0*/  LDL.64 R56, [R1+0x28] ;  /* 0x0000280001387983 */ /* 0x000f220000100a00 */
[C---:B--2---:R-:W-:Y:S02]  /*1fe0*/  LOP3.LUT R14, R24.reuse, 0xffff, RZ, 0xc0, !PT ;  /* 0x0000ffff180e7812 */ /* 0x044fe400078ec0ff */
[C---:B------:R-:W-:Y:S02]  /*1ff0*/  PRMT R13, R24.reuse, 0x7632, R13 ;  /* 0x00007632180d7816 */ /* 0x040fe4000000000d */
[----:B------:R-:W-:Y:S02]  /*2000*/  LOP3.LUT R12, R24, 0xff, RZ, 0xc0, !PT ;  /* 0x000000ff180c7812 */ /* 0x000fe400078ec0ff */
[----:B------:R-:W-:Y:S02]  /*2010*/  SHF.R.U32.HI R15, RZ, 0x18, R24 ;  /* 0x00000018ff0f7819 */ /* 0x000fe40000011618 */
[----:B------:R-:W-:-:S02]  /*2020*/  SHF.R.U32.HI R24, RZ, 0x8, R14 ;  /* 0x00000008ff187819 */ /* 0x000fc4000001160e */
[----:B------:R-:W-:Y:S02]  /*2030*/  LOP3.LUT R14, R13, 0xff, RZ, 0xc0, !PT ;  /* 0x000000ff0d0e7812 */ /* 0x000fe400078ec0ff */
[----:B------:R-:W-:Y:S02]  /*2040*/  F2FP.F16.E5M2.UNPACK_B R15, R15 ;  /* 0x0000000fff0f723e */ /* 0x000fe400020004ff */
[----:B------:R-:W-:Y:S02]  /*2050*/  F2FP.F16.E5M2.UNPACK_B R14, R14 ;  /* 0x0000000eff0e723e */ /* 0x000fe400020004ff */
[----:B------:R-:W-:Y:S01]  /*2060*/  F2FP.F16.E5M2.UNPACK_B R12, R12 ;  /* 0x0000000cff0c723e */ /* 0x000fe200020004ff */
[----:B------:R-:W-:Y:S01]  /*2070*/  HADD2.F32 R15, -RZ, R15.H0_H0 ;  /* 0x2000000fff0f7230 */ /* 0x000fe20000004100 */
[----:B------:R-:W-:Y:S01]  /*2080*/  LOP3.LUT R13, R25, 0xffff, RZ, 0xc0, !PT ;  /* 0x0000ffff190d7812 */ /* 0x000fe200078ec0ff */
[----:B------:R-:W-:Y:S02]  /*2090*/  HADD2.F32 R14, -RZ, R14.H0_H0 ;  /* 0x2000000eff0e7230 */ /* 0x000fe40000004100 */
[----:B------:R-:W-:Y:S01]  /*20a0*/  HADD2.F32 R48, -RZ, R12.H0_H0 ;  /* 0x2000000cff307230 */ /* 0x000fe20000004100 */
[----:B------:R-:W-:-:S02]  /*20b0*/  SHF.R.U32.HI R12, RZ, 0x8, R13 ;  /* 0x00000008ff0c7819 */ /* 0x000fc4000001160d */
[----:B------:R-:W-:Y:S02]  /*20c0*/  LOP3.LUT R13, R25, 0xff, RZ, 0xc0, !PT ;  /* 0x000000ff190d7812 */ /* 0x000fe400078ec0ff */
        /* <DEDUP_REMOVED lines=8> */
[----:B------:R-:W-:Y:S01]  /*2150*/  LOP3.LUT R14, R27, 0xffff, RZ, 0xc0, !PT ;  /* 0x0000ffff1b0e7812 */ /* 0x000fe200078ec0ff */
[----:B---3--:R-:W-:-:S03]  /*2160*/  IMAD.WIDE R12, R0, 0x10, R60 ;  /* 0x00000010000c7825 */ /* 0x008fc600078e023c */
[----:B------:R-:W-:-:S03]  /*2170*/  SHF.R.U32.HI R53, RZ, 0x8, R14 ;  /* 0x00000008ff357819 */ /* 0x000fc6000001160e */
[----:B------:R-:W2:Y:S01]  /*2180*/  LD.E.128 R12, desc[UR36][R12.64] ;  /* 0x000000240c0c7980 */ /* 0x000ea2000c101d00 */
[----:B------:R-:W-:-:S05]  /*2190*/  F2FP.F16.E5M2.UNPACK_B R24, R24 ;  /* 0x00000018ff18723e */ /* 0x000fca00020004ff */
[----:B------:R-:W-:Y:S01]  /*21a0*/  HADD2.F32 R51, -RZ, R24.H0_H0 ;  /* 0x20000018ff337230 */ /* 0x000fe20000004100 */
[----:B------:R-:W-:-:S04]  /*21b0*/  F2FP.BF16.F32.PACK_AB.RZ R48, RZ, R48 ;  /* 0x00000030ff30723e */ /* 0x000fc800000190ff */
[----:B------:R-:W-:Y:S02]  /*21c0*/  F2FP.BF16.F32.PACK_AB.RZ R51, RZ, R51 ;  /* 0x00000033ff33723e */ /* 0x000fe400000190ff */
[----:B------:R-:W-:Y:S02]  /*21d0*/  SHF.R.U32.HI R24, RZ, 0x18, R25 ;  /* 0x00000018ff187819 */ /* 0x000fe40000011619 */
[----:B------:R-:W-:Y:S02]  /*21e0*/  PRMT R48, R48, 0x5410, R51 ;  /* 0x0000541030307816 */ /* 0x000fe40000000033 */
[----:B------:R-:W-:Y:S02]  /*21f0*/  PRMT R25, R25, 0x7632, R25 ;  /* 0x0000763219197816 */ /* 0x000fe40000000019 */
[----:B------:R-:W-:Y:S02]  /*2200*/  LOP3.LUT R51, R26, 0xffff, RZ, 0xc0, !PT ;  /* 0x0000ffff1a337812 */ /* 0x000fe400078ec0ff */
[----:B------:R-:W-:-:S02]  /*2210*/  LOP3.LUT R25, R25, 0xff, RZ, 0xc0, !PT ;  /* 0x000000ff19197812 */ /* 0x000fc400078ec0ff */
[----:B------:R-:W-:Y:S02]  /*2220*/  SHF.R.U32.HI R51, RZ, 0x8, R51 ;  /* 0x00000008ff337819 */ /* 0x000fe40000011633 */
[----:B------:R-:W-:Y:S01]  /*2230*/  LOP3.LUT R52, R26, 0xff, RZ, 0xc0, !PT ;  /* 0x000000ff1a347812 */ /* 0x000fe200078ec0ff */
[----:B------:R-:W-:Y:S01]  /*2240*/  HFMA2.BF16_V2 R49, R17.H0_H0, R48, R49 ;  /* 0x0000003011317231 */ /* 0x000fe20000200831 */
[----:B------:R-:W-:Y:S02]  /*2250*/  F2FP.F16.E5M2.UNPACK_B R24, R24 ;  /* 0x00000018ff18723e */ /* 0x000fe400020004ff */
[----:B------:R-:W-:Y:S02]  /*2260*/  F2FP.BF16.F32.PACK_AB.RZ R55, RZ, R55 ;  /* 0x00000037ff37723e */ /* 0x000fe400000190ff */
[----:B------:R-:W-:Y:S02]  /*2270*/  F2FP.BF16.F32.PACK_AB.RZ R54, RZ, R54 ;  /* 0x00000036ff36723e */ /* 0x000fe400000190ff */
[----:B------:R-:W-:-:S02]  /*2280*/  F2FP.F16.E5M2.UNPACK_B R48, R25 ;  /* 0x00000019ff30723e */ /* 0x000fc400020004ff */
[----:B------:R-:W-:Y:S02]  /*2290*/  F2FP.F16.E5M2.UNPACK_B R51, R51 ;  /* 0x00000033ff33723e */ /* 0x000fe400020004ff */
[----:B------:R-:W-:Y:S02]  /*22a0*/  F2FP.F16.E5M2.UNPACK_B R52, R52 ;  /* 0x00000034ff34723e */ /* 0x000fe400020004ff */
[----:B------:R-:W-:Y:S01]  /*22b0*/  PRMT R55, R55, 0x5410, R54 ;  /* 0x0000541037377816 */ /* 0x000fe20000000036 */
[----:B------:R-:W-:Y:S02]  /*22c0*/  HADD2.F32 R54, -RZ, R24.H0_H0 ;  /* 0x20000018ff367230 */ /* 0x000fe40000004100 */
[----:B------:R-:W-:Y:S02]  /*22d0*/  HADD2.F32 R24, -RZ, R52.H0_H0 ;  /* 0x20000034ff187230 */ /* 0x000fe40000004100 */
[----:B------:R-:W-:Y:S02]  /*22e0*/  HADD2.F32 R48, -RZ, R48.H0_H0 ;  /* 0x20000030ff307230 */ /* 0x000fe40000004100 */
[----:B------:R-:W-:Y:S01]  /*22f0*/  HADD2.F32 R51, -RZ, R51.H0_H0 ;  /* 0x20000033ff337230 */ /* 0x000fe20000004100 */
[----:B------:R-:W-:-:S02]  /*2300*/  F2FP.BF16.F32.PACK_AB.RZ R54, RZ, R54 ;  /* 0x00000036ff36723e */ /* 0x000fc400000190ff */
[----:B------:R-:W-:Y:S02]  /*2310*/  F2FP.BF16.F32.PACK_AB.RZ R24, RZ, R24 ;  /* 0x00000018ff18723e */ /* 0x000fe400000190ff */
[----:B------:R-:W-:Y:S02]  /*2320*/  F2FP.BF16.F32.PACK_AB.RZ R48, RZ, R48 ;  /* 0x00000030ff30723e */ /* 0x000fe400000190ff */
[----:B------:R-:W-:Y:S02]  /*2330*/  F2FP.BF16.F32.PACK_AB.RZ R51, RZ, R51 ;  /* 0x00000033ff33723e */ /* 0x000fe400000190ff */
[----:B------:R-:W-:Y:S02]  /*2340*/  PRMT R48, R48, 0x5410, R54 ;  /* 0x0000541030307816 */ /* 0x000fe40000000036 */
[----:B------:R-:W-:Y:S02]  /*2350*/  PRMT R24, R24, 0x5410, R51 ;  /* 0x0000541018187816 */ /* 0x000fe40000000033 */
[--C-:B------:R-:W-:Y:S01]  /*2360*/  SHF.R.U32.HI R25, RZ, 0x18, R26.reuse ;  /* 0x00000018ff197819 */ /* 0x100fe2000001161a */
[C---:B------:R-:W-:Y:S01]  /*2370*/  HFMA2.BF16_V2 R43, R17.reuse.H0_H0, R48, R43 ;  /* 0x00000030112b7231 */ /* 0x040fe2000020082b */
[----:B------:R-:W-:Y:S01]  /*2380*/  PRMT R26, R26, 0x7632, R26 ;  /* 0x000076321a1a7816 */ /* 0x000fe2000000001a */
[----:B------:R-:W-:Y:S01]  /*2390*/  HFMA2.BF16_V2 R44, R17.H0_H0, R24, R44 ;  /* 0x00000018112c7231 */ /* 0x000fe2000020082c */
[----:B------:R-:W-:-:S02]  /*23a0*/  LOP3.LUT R24, R27, 0xff, RZ, 0xc0, !PT ;  /* 0x000000ff1b187812 */ /* 0x000fc400078ec0ff */
[--C-:B------:R-:W-:Y:S02]  /*23b0*/  SHF.R.U32.HI R48, RZ, 0x18, R27.reuse ;  /* 0x00000018ff307819 */ /* 0x100fe4000001161b */
[----:B------:R-:W-:Y:S02]  /*23c0*/  PRMT R27, R27, 0x7632, R27 ;  /* 0x000076321b1b7816 */ /* 0x000fe4000000001b */
[----:B------:R-:W-:Y:S02]  /*23d0*/  LOP3.LUT R26, R26, 0xff, RZ, 0xc0, !PT ;  /* 0x000000ff1a1a7812 */ /* 0x000fe400078ec0ff */
[----:B------:R-:W-:Y:S02]  /*23e0*/  LOP3.LUT R27, R27, 0xff, RZ, 0xc0, !PT ;  /* 0x000000ff1b1b7812 */ /* 0x000fe400078ec0ff */
[----:B------:R-:W-:Y:S02]  /*23f0*/  F2FP.F16.E5M2.UNPACK_B R25, R25 ;  /* 0x00000019ff19723e */ /* 0x000fe400020004ff */
[----:B------:R-:W-:-:S02]  /*2400*/  F2FP.F16.E5M2.UNPACK_B R26, R26 ;  /* 0x0000001aff1a723e */ /* 0x000fc400020004ff */
[----:B------:R-:W-:Y:S02]  /*2410*/  F2FP.F16.E5M2.UNPACK_B R53, R53 ;  /* 0x00000035ff35723e */ /* 0x000fe400020004ff */
[----:B------:R-:W-:Y:S02]  /*2420*/  F2FP.F16.E5M2.UNPACK_B R24, R24 ;  /* 0x00000018ff18723e */ /* 0x000fe400020004ff */
[----:B------:R-:W-:Y:S02]  /*2430*/  F2FP.F16.E5M2.UNPACK_B R48, R48 ;  /* 0x00000030ff30723e */ /* 0x000fe400020004ff */
[----:B------:R-:W-:Y:S01]  /*2440*/  F2FP.F16.E5M2.UNPACK_B R27, R27 ;  /* 0x0000001bff1b723e */ /* 0x000fe200020004ff */
[----:B------:R-:W-:Y:S02]  /*2450*/  HADD2.F32 R25, -RZ, R25.H0_H0 ;  /* 0x20000019ff197230 */ /* 0x000fe40000004100 */
[----:B------:R-:W-:Y:S02]  /*2460*/  HADD2.F32 R26, -RZ, R26.H0_H0 ;  /* 0x2000001aff1a7230 */ /* 0x000fe40000004100 */
[----:B------:R-:W-:-:S02]  /*2470*/  HADD2.F32 R24, -RZ, R24.H0_H0 ;  /* 0x20000018ff187230 */ /* 0x000fc40000004100 */
[----:B------:R-:W-:Y:S02]  /*2480*/  HADD2.F32 R48, -RZ, R48.H0_H0 ;  /* 0x20000030ff307230 */ /* 0x000fe40000004100 */
[----:B------:R-:W-:Y:S02]  /*2490*/  HADD2.F32 R51, -RZ, R53.H0_H0 ;  /* 0x20000035ff337230 */ /* 0x000fe40000004100 */
[----:B------:R-:W-:Y:S01]  /*24a0*/  HADD2.F32 R27, -RZ, R27.H0_H0 ;  /* 0x2000001bff1b7230 */ /* 0x000fe20000004100 */
[----:B------:R-:W-:Y:S02]  /*24b0*/  F2FP.BF16.F32.PACK_AB.RZ R25, RZ, R25 ;  /* 0x00000019ff19723e */ /* 0x000fe400000190ff */
[----:B------:R-:W-:Y:S02]  /*24c0*/  F2FP.BF16.F32.PACK_AB.RZ R26, RZ, R26 ;  /* 0x0000001aff1a723e */ /* 0x000fe400000190ff */
[----:B------:R-:W-:Y:S02]  /*24d0*/  F2FP.BF16.F32.PACK_AB.RZ R24, RZ, R24 ;  /* 0x00000018ff18723e */ /* 0x000fe400000190ff */
[----:B------:R-:W-:-:S02]  /*24e0*/  F2FP.BF16.F32.PACK_AB.RZ R48, RZ, R48 ;  /* 0x00000030ff30723e */ /* 0x000fc400000190ff */
[----:B------:R-:W-:Y:S02]  /*24f0*/  F2FP.BF16.F32.PACK_AB.RZ R51, RZ, R51 ;  /* 0x00000033ff33723e */ /* 0x000fe400000190ff */
[----:B------:R-:W-:Y:S02]  /*2500*/  F2FP.BF16.F32.PACK_AB.RZ R27, RZ, R27 ;  /* 0x0000001bff1b723e */ /* 0x000fe400000190ff */
[----:B------:R-:W-:Y:S02]  /*2510*/  PRMT R26, R26, 0x5410, R25 ;  /* 0x000054101a1a7816 */ /* 0x000fe40000000019 */
[----:B------:R-:W-:Y:S02]  /*2520*/  PRMT R27, R27, 0x5410, R48 ;  /* 0x000054101b1b7816 */ /* 0x000fe40000000030 */
[----:B------:R-:W-:Y:S01]  /*2530*/  PRMT R24, R24, 0x5410, R51 ;  /* 0x0000541018187816 */ /* 0x000fe20000000033 */
[C---:B------:R-:W-:Y:S02]  /*2540*/  HFMA2.BF16_V2 R45, R17.reuse.H0_H0, R26, R45 ;  /* 0x0000001a112d7231 */ /* 0x040fe4000020082d */
[----:B------:R-:W-:-:S02]  /*2550*/  HFMA2.BF16_V2 R47, R17.H0_H0, R27, R47 ;  /* 0x0000001b112f7231 */ /* 0x000fc4000020082f */
[C---:B------:R-:W-:Y:S02]  /*2560*/  HFMA2.BF16_V2 R46, R17.reuse.H0_H0, R24, R46 ;  /* 0x00000018112e7231 */ /* 0x040fe4000020082e */
[----:B------:R-:W-:Y:S01]  /*2570*/  HFMA2.BF16_V2 R42, R17.H0_H0, R55, R42 ;  /* 0x00000037112a7231 */ /* 0x000fe2000020082a */
        /* <DEDUP_REMOVED lines=24> */
[----:B----4-:R-:W-:-:S03]  /*2700*/  IMAD.WIDE R24, R0, 0x10, R56 ;  /* 0x0000001000187825 */ /* 0x010fc600078e0238 */
        /* <DEDUP_REMOVED lines=89> */
[----:B------:R-:W-:-:S03]  /*2ca0*/  IMAD.WIDE R12, R0, 0x10, R40 ;  /* 0x00000010000c7825 */ /* 0x000fc600078e0228 */
        /* <DEDUP_REMOVED lines=661> */
[----:B------:R-:W-:Y:S01]  /*5600*/  SHF.R.U32.HI R13, RZ, 0x18, R14 ;  /* 0x00000018ff0d7819 */ /* 0x000fe2000001160e */
[C---:B------:R-:W-:Y:S01]  /*5610*/  HFMA2.BF16_V2 R43, R17.reuse.H0_H0, R48, R43 ;  /* 0x00000030112b7231 */ /* 0x040fe2000020082b */
[----:B------:R-:W-:Y:S01]  /*5620*/  SHF.R.U32.HI R48, RZ, 0x18, R15 ;  /* 0x00000018ff307819 */ /* 0x000fe2000001160f */
[----:B------:R-:W-:Y:S01]  /*5630*/  HFMA2.BF16_V2 R44, R17.H0_H0, R12, R44 ;  /* 0x0000000c112c7231 */ /* 0x000fe2000020082c */
[----:B------:R-:W-:-:S02]  /*5640*/  LOP3.LUT R12, R15, 0xff, RZ, 0xc0, !PT ;  /* 0x000000ff0f0c7812 */ /* 0x000fc400078ec0ff */
[----:B------:R-:W-:Y:S02]  /*5650*/  PRMT R14, R14, 0x7632, R14 ;  /* 0x000076320e0e7816 */ /* 0x000fe4000000000e */
        /* <DEDUP_REMOVED lines=28> */
[C---:B--2---:R-:W-:Y:S02]  /*5820*/  PRMT R13, R24.reuse, 0x7632, R13 ;  /* 0x00007632180d7816 */ /* 0x044fe4000000000d */
[C---:B------:R-:W-:Y:S02]  /*5830*/  LOP3.LUT R47, R24.reuse, 0xffff, RZ, 0xc0, !PT ;  /* 0x0000ffff182f7812 */ /* 0x040fe400078ec0ff */
[----:B------:R-:W-:Y:S02]  /*5840*/  SHF.R.U32.HI R15, RZ, 0x18, R24 ;  /* 0x00000018ff0f7819 */ /* 0x000fe40000011618 */
[----:B------:R-:W-:Y:S02]  /*5850*/  LOP3.LUT R14, R13, 0xff, RZ, 0xc0, !PT ;  /* 0x000000ff0d0e7812 */ /* 0x000fe400078ec0ff */
[----:B------:R-:W-:-:S02]  /*5860*/  LOP3.LUT R12, R24, 0xff, RZ, 0xc0, !PT ;  /* 0x000000ff180c7812 */ /* 0x000fc400078ec0ff */
[----:B------:R-:W-:Y:S02]  /*5870*/  SHF.R.U32.HI R47, RZ, 0x8, R47 ;  /* 0x00000008ff2f7819 */ /* 0x000fe4000001162f */
[----:B------:R-:W-:Y:S02]  /*5880*/  F2FP.F16.E5M2.UNPACK_B R15, R15 ;  /* 0x0000000fff0f723e */ /* 0x000fe400020004ff */
[----:B------:R-:W-:Y:S02]  /*5890*/  F2FP.F16.E5M2.UNPACK_B R14, R14 ;  /* 0x0000000eff0e723e */ /* 0x000fe400020004ff */
[----:B------:R-:W-:Y:S01]  /*58a0*/  F2FP.F16.E5M2.UNPACK_B R12, R12 ;  /* 0x0000000cff0c723e */ /* 0x000fe200020004ff */
[----:B------:R-:W-:Y:S01]  /*58b0*/  HADD2.F32 R15, -RZ, R15.H0_H0 ;  /* 0x2000000fff0f7230 */ /* 0x000fe20000004100 */
[----:B------:R-:W-:Y:S01]  /*58c0*/  F2FP.F16.E5M2.UNPACK_B R47, R47 ;  /* 0x0000002fff2f723e */ /* 0x000fe200020004ff */
[----:B------:R-:W-:Y:S01]  /*58d0*/  HADD2.F32 R14, -RZ, R14.H0_H0 ;  /* 0x2000000eff0e7230 */ /* 0x000fe20000004100 */
[----:B------:R-:W-:Y:S01]  /*58e0*/  LOP3.LUT R13, R25, 0xffff, RZ, 0xc0, !PT ;  /* 0x0000ffff190d7812 */ /* 0x000fe200078ec0ff */
[----:B------:R-:W-:Y:S01]  /*58f0*/  HADD2.F32 R24, -RZ, R12.H0_H0 ;  /* 0x2000000cff187230 */ /* 0x000fe20000004100 */
[----:B------:R-:W-:Y:S01]  /*5900*/  F2FP.BF16.F32.PACK_AB.RZ R15, RZ, R15 ;  /* 0x0000000fff0f723e */ /* 0x000fe200000190ff */
[----:B------:R-:W-:Y:S01]  /*5910*/  HADD2.F32 R47, -RZ, R47.H0_H0 ;  /* 0x2000002fff2f7230 */ /* 0x000fe20000004100 */
[----:B------:R-:W-:-:S02]  /*5920*/  SHF.R.U32.HI R12, RZ, 0x8, R13 ;  /* 0x00000008ff0c7819 */ /* 0x000fc4000001160d */
[----:B------:R-:W-:Y:S02]  /*5930*/  LOP3.LUT R13, R25, 0xff, RZ, 0xc0, !PT ;  /* 0x000000ff190d7812 */ /* 0x000fe400078ec0ff */
[----:B------:R-:W-:Y:S02]  /*5940*/  F2FP.BF16.F32.PACK_AB.RZ R14, RZ, R14 ;  /* 0x0000000eff0e723e */ /* 0x000fe400000190ff */
[----:B------:R-:W-:Y:S02]  /*5950*/  SHF.R.U32.HI R51, RZ, 0x18, R25 ;  /* 0x00000018ff337819 */ /* 0x000fe40000011619 */
[----:B------:R-:W-:Y:S02]  /*5960*/  F2FP.F16.E5M2.UNPACK_B R12, R12 ;  /* 0x0000000cff0c723e */ /* 0x000fe400020004ff */
[----:B------:R-:W-:Y:S02]  /*5970*/  F2FP.F16.E5M2.UNPACK_B R13, R13 ;  /* 0x0000000dff0d723e */ /* 0x000fe400020004ff */
[----:B------:R-:W-:-:S02]  /*5980*/  F2FP.BF16.F32.PACK_AB.RZ R24, RZ, R24 ;  /* 0x00000018ff18723e */ /* 0x000fc400000190ff */
[----:B------:R-:W-:Y:S02]  /*5990*/  F2FP.BF16.F32.PACK_AB.RZ R47, RZ, R47 ;  /* 0x0000002fff2f723e */ /* 0x000fe400000190ff */
[----:B------:R-:W-:Y:S02]  /*59a0*/  PRMT R25, R25, 0x7632, R25 ;  /* 0x0000763219197816 */ /* 0x000fe40000000019 */
[----:B------:R-:W-:Y:S01]  /*59b0*/  PRMT R14, R14, 0x5410, R15 ;  /* 0x000054100e0e7816 */ /* 0x000fe2000000000f */
[----:B------:R-:W-:Y:S01]  /*59c0*/  HADD2.F32 R55, -RZ, R13.H0_H0 ;  /* 0x2000000dff377230 */ /* 0x000fe20000004100 */
[----:B------:R-:W-:Y:S01]  /*59d0*/  PRMT R24, R24, 0x5410, R47 ;  /* 0x0000541018187816 */ /* 0x000fe2000000002f */
[----:B------:R-:W-:Y:S01]  /*59e0*/  HADD2.F32 R47, -RZ, R12.H0_H0 ;  /* 0x2000000cff2f7230 */ /* 0x000fe20000004100 */
[----:B------:R-:W-:Y:S01]  /*59f0*/  LOP3.LUT R52, R25, 0xff, RZ, 0xc0, !PT ;  /* 0x000000ff19347812 */ /* 0x000fe200078ec0ff */
[----:B------:R-:W-:Y:S01]  /*5a00*/  HFMA2.BF16_V2 R25, R17.H0_H0, R14, R50 ;  /* 0x0000000e11197231 */ /* 0x000fe20000200832 */
[----:B------:R-:W-:Y:S01]  /*5a10*/  LOP3.LUT R14, R27, 0xffff, RZ, 0xc0, !PT ;  /* 0x0000ffff1b0e7812 */ /* 0x000fe200078ec0ff */
[----:B------:R-:W-:-:S03]  /*5a20*/  IMAD.WIDE R12, R0, 0x10, R6 ;  /* 0x00000010000c7825 */ /* 0x000fc600078e0206 */
[----:B------:R-:W-:-:S03]  /*5a30*/  SHF.R.U32.HI R50, RZ, 0x8, R14 ;  /* 0x00000008ff327819 */ /* 0x000fc6000001160e */
[----:B------:R-:W2:Y:S01]  /*5a40*/  LD.E.128 R12, desc[UR36][R12.64] ;  /* 0x000000240c0c7980 */ /* 0x000ea2000c101d00 */
[C---:B------:R-:W-:Y:S02]  /*5a50*/  LOP3.LUT R53, R26.reuse, 0xffff, RZ, 0xc0, !PT ;  /* 0x0000ffff1a357812 */ /* 0x040fe400078ec0ff */
[----:B------:R-:W-:Y:S02]  /*5a60*/  F2FP.BF16.F32.PACK_AB.RZ R55, RZ, R55 ;  /* 0x00000037ff37723e */ /* 0x000fe400000190ff */
[----:B------:R-:W-:Y:S02]  /*5a70*/  F2FP.BF16.F32.PACK_AB.RZ R47, RZ, R47 ;  /* 0x0000002fff2f723e */ /* 0x000fe400000190ff */
[----:B------:R-:W-:Y:S02]  /*5a80*/  SHF.R.U32.HI R53, RZ, 0x8, R53 ;  /* 0x00000008ff357819 */ /* 0x000fe40000011635 */
[----:B------:R-:W-:Y:S02]  /*5a90*/  LOP3.LUT R54, R26, 0xff, RZ, 0xc0, !PT ;  /* 0x000000ff1a367812 */ /* 0x000fe400078ec0ff */
[----:B------:R-:W-:-:S02]  /*5aa0*/  PRMT R55, R55, 0x5410, R47 ;  /* 0x0000541037377816 */ /* 0x000fc4000000002f */
[----:B------:R-:W-:Y:S02]  /*5ab0*/  F2FP.F16.E5M2.UNPACK_B R53, R53 ;  /* 0x00000035ff35723e */ /* 0x000fe400020004ff */
[----:B------:R-:W-:Y:S01]  /*5ac0*/  F2FP.F16.E5M2.UNPACK_B R54, R54 ;  /* 0x00000036ff36723e */ /* 0x000fe200020004ff */
[----:B------:R-:W-:Y:S02]  /*5ad0*/  HFMA2.BF16_V2 R47, R17.H0_H0, R55, R42 ;  /* 0x00000037112f7231 */ /* 0x000fe4000020082a */
[----:B------:R-:W-:Y:S02]  /*5ae0*/  HADD2.F32 R53, -RZ, R53.H0_H0 ;  /* 0x20000035ff357230 */ /* 0x000fe40000004100 */
[----:B------:R-:W-:Y:S01]  /*5af0*/  HADD2.F32 R42, -RZ, R54.H0_H0 ;  /* 0x20000036ff2a7230 */ /* 0x000fe20000004100 */
[----:B------:R-:W-:Y:S02]  /*5b00*/  F2FP.F16.E5M2.UNPACK_B R51, R51 ;  /* 0x00000033ff33723e */ /* 0x000fe400020004ff */
[----:B------:R-:W-:-:S02]  /*5b10*/  F2FP.F16.E5M2.UNPACK_B R52, R52 ;  /* 0x00000034ff34723e */ /* 0x000fc400020004ff */
[----:B------:R-:W-:Y:S02]  /*5b20*/  F2FP.BF16.F32.PACK_AB.RZ R42, RZ, R42 ;  /* 0x0000002aff2a723e */ /* 0x000fe400000190ff */
[----:B------:R-:W-:Y:S01]  /*5b30*/  F2FP.BF16.F32.PACK_AB.RZ R53, RZ, R53 ;  /* 0x00000035ff35723e */ /* 0x000fe200000190ff */
[----:B------:R-:W-:Y:S02]  /*5b40*/  HADD2.F32 R51, -RZ, R51.H0_H0 ;  /* 0x20000033ff337230 */ /* 0x000fe40000004100 */
[----:B------:R-:W-:Y:S01]  /*5b50*/  HADD2.F32 R52, -RZ, R52.H0_H0 ;  /* 0x20000034ff347230 */ /* 0x000fe20000004100 */
[----:B------:R-:W-:Y:S01]  /*5b60*/  PRMT R42, R42, 0x5410, R53 ;  /* 0x000054102a2a7816 */ /* 0x000fe20000000035 */
[C---:B------:R-:W-:Y:S01]  /*5b70*/  HFMA2.BF16_V2 R24, R17.reuse.H0_H0, R24, R49 ;  /* 0x0000001811187231 */ /* 0x040fe20000200831 */
[----:B------:R-:W-:Y:S02]  /*5b80*/  F2FP.BF16.F32.PACK_AB.RZ R51, RZ, R51 ;  /* 0x00000033ff33723e */ /* 0x000fe400000190ff */
[----:B------:R-:W-:Y:S01]  /*5b90*/  F2FP.BF16.F32.PACK_AB.RZ R52, RZ, R52 ;  /* 0x00000034ff34723e */ /* 0x000fe200000190ff */
[----:B------:R-:W-:Y:S01]  /*5ba0*/  HFMA2.BF16_V2 R44, R17.H0_H0, R42, R44 ;  /* 0x0000002a112c7231 */ /* 0x000fe2000020082c */
[----:B------:R-:W-:-:S02]  /*5bb0*/  SHF.R.U32.HI R49, RZ, 0x18, R26 ;  /* 0x00000018ff317819 */ /* 0x000fc4000001161a */
[----:B------:R-:W-:Y:S02]  /*5bc0*/  PRMT R26, R26, 0x7632, R26 ;  /* 0x000076321a1a7816 */ /* 0x000fe4000000001a */
[----:B------:R-:W-:Y:S02]  /*5bd0*/  LOP3.LUT R42, R27, 0xff, RZ, 0xc0, !PT ;  /* 0x000000ff1b2a7812 */ /* 0x000fe400078ec0ff */
[----:B------:R-:W-:Y:S02]  /*5be0*/  PRMT R52, R52, 0x5410, R51 ;  /* 0x0000541034347816 */ /* 0x000fe40000000033 */
[----:B------:R-:W-:Y:S02]  /*5bf0*/  SHF.R.U32.HI R51, RZ, 0x18, R27 ;  /* 0x00000018ff337819 */ /* 0x000fe4000001161b */
[----:B------:R-:W-:Y:S02]  /*5c00*/  LOP3.LUT R26, R26, 0xff, RZ, 0xc0, !PT ;  /* 0x000000ff1a1a7812 */ /* 0x000fe400078ec0ff */
[----:B------:R-:W-:-:S02]  /*5c10*/  F2FP.F16.E5M2.UNPACK_B R50, R50 ;  /* 0x00000032ff32723e */ /* 0x000fc400020004ff */
[----:B------:R-:W-:Y:S02]  /*5c20*/  F2FP.F16.E5M2.UNPACK_B R42, R42 ;  /* 0x0000002aff2a723e */ /* 0x000fe400020004ff */
[----:B------:R-:W-:Y:S01]  /*5c30*/  PRMT R27, R27, 0x7632, R27 ;  /* 0x000076321b1b7816 */ /* 0x000fe2000000001b */
[----:B------:R-:W-:Y:S01]  /*5c40*/  HADD2.F32 R50, -RZ, R50.H0_H0 ;  /* 0x20000032ff327230 */ /* 0x000fe20000004100 */
[----:B------:R-:W-:Y:S01]  /*5c50*/  F2FP.F16.E5M2.UNPACK_B R49, R49 ;  /* 0x00000031ff31723e */ /* 0x000fe200020004ff */
[----:B------:R-:W-:Y:S01]  /*5c60*/  HADD2.F32 R42, -RZ, R42.H0_H0 ;  /* 0x2000002aff2a7230 */ /* 0x000fe20000004100 */
[----:B------:R-:W-:Y:S02]  /*5c70*/  F2FP.F16.E5M2.UNPACK_B R26, R26 ;  /* 0x0000001aff1a723e */ /* 0x000fe400020004ff */
[----:B------:R-:W-:Y:S01]  /*5c80*/  LOP3.LUT R27, R27, 0xff, RZ, 0xc0, !PT ;  /* 0x000000ff1b1b7812 */ /* 0x000fe200078ec0ff */
[----:B------:R-:W-:Y:S01]  /*5c90*/  HADD2.F32 R49, -RZ, R49.H0_H0 ;  /* 0x20000031ff317230 */ /* 0x000fe20000004100 */
[----:B------:R-:W-:Y:S01]  /*5ca0*/  F2FP.F16.E5M2.UNPACK_B R51, R51 ;  /* 0x00000033ff33723e */ /* 0x000fe200020004ff */
[----:B------:R-:W-:Y:S01]  /*5cb0*/  HADD2.F32 R26, -RZ, R26.H0_H0 ;  /* 0x2000001aff1a7230 */ /* 0x000fe20000004100 */
[----:B------:R-:W-:-:S02]  /*5cc0*/  F2FP.F16.E5M2.UNPACK_B R27, R27 ;  /* 0x0000001bff1b723e */ /* 0x000fc400020004ff */
[----:B------:R-:W-:Y:S02]  /*5cd0*/  F2FP.BF16.F32.PACK_AB.RZ R42, RZ, R42 ;  /* 0x0000002aff2a723e */ /* 0x000fe400000190ff */
[----:B------:R-:W-:Y:S01]  /*5ce0*/  F2FP.BF16.F32.PACK_AB.RZ R50, RZ, R50 ;  /* 0x00000032ff32723e */ /* 0x000fe200000190ff */
[----:B------:R-:W-:Y:S01]  /*5cf0*/  HADD2.F32 R51, -RZ, R51.H0_H0 ;  /* 0x20000033ff337230 */ /* 0x000fe20000004100 */
[----:B------:R-:W-:Y:S01]  /*5d00*/  F2FP.BF16.F32.PACK_AB.RZ R49, RZ, R49 ;  /* 0x00000031ff31723e */ /* 0x000fe200000190ff */
[----:B------:R-:W-:Y:S01]  /*5d10*/  HADD2.F32 R27, -RZ, R27.H0_H0 ;  /* 0x2000001bff1b7230 */ /* 0x000fe20000004100 */
[----:B------:R-:W-:Y:S02]  /*5d20*/  F2FP.BF16.F32.PACK_AB.RZ R26, RZ, R26 ;  /* 0x0000001aff1a723e */ /* 0x000fe400000190ff */
[----:B------:R-:W-:Y:S02]  /*5d30*/  PRMT R42, R42, 0x5410, R50 ;  /* 0x000054102a2a7816 */ /* 0x000fe40000000032 */
[----:B------:R-:W-:-:S02]  /*5d40*/  F2FP.BF16.F32.PACK_AB.RZ R51, RZ, R51 ;  /* 0x00000033ff33723e */ /* 0x000fc400000190ff */
[----:B------:R-:W-:Y:S01]  /*5d50*/  F2FP.BF16.F32.PACK_AB.RZ R27, RZ, R27 ;  /* 0x0000001bff1b723e */ /* 0x000fe200000190ff */
[----:B------:R-:W-:Y:S01]  /*5d60*/  HFMA2.BF16_V2 R50, R17.H0_H0, R42, R46 ;  /* 0x0000002a11327231 */ /* 0x000fe2000020082e */
[----:B------:R-:W-:Y:S02]  /*5d70*/  PRMT R26, R26, 0x5410, R49 ;  /* 0x000054101a1a7816 */ /* 0x000fe40000000031 */
[----:B------:R-:W-:-:S03]  /*5d80*/  PRMT R27, R27, 0x5410, R51 ;  /* 0x000054101b1b7816 */ /* 0x000fc60000000033 */
[C---:B------:R-:W-:Y:S02]  /*5d90*/  HFMA2.BF16_V2 R51, R17.reuse.H0_H0, R26, R45 ;  /* 0x0000001a11337231 */ /* 0x040fe4000020082d */
[----:B------:R-:W-:Y:S01]  /*5da0*/  HFMA2.BF16_V2 R49, R17.H0_H0, R27, R48 ;  /* 0x0000001b11317231 */ /* 0x000fe20000200830 */
[C---:B--2---:R-:W-:Y:S02]  /*5db0*/  LOP3.LUT R46, R12.reuse, 0xffff, RZ, 0xc0, !PT ;  /* 0x0000ffff0c2e7812 */ /* 0x044fe400078ec0ff */
[----:B------:R-:W-:Y:S02]  /*5dc0*/  LOP3.LUT R26, R12, 0xff, RZ, 0xc0, !PT ;  /* 0x000000ff0c1a7812 */ /* 0x000fe400078ec0ff */
[----:B------:R-:W-:Y:S02]  /*5dd0*/  SHF.R.U32.HI R46, RZ, 0x8, R46 ;  /* 0x00000008ff2e7819 */ /* 0x000fe4000001162e */
[----:B------:R-:W-:Y:S02]  /*5de0*/  F2FP.F16.E5M2.UNPACK_B R26, R26 ;  /* 0x0000001aff1a723e */ /* 0x000fe400020004ff */
[----:B------:R-:W-:-:S02]  /*5df0*/  F2FP.F16.E5M2.UNPACK_B R46, R46 ;  /* 0x0000002eff2e723e */ /* 0x000fc400020004ff */
[----:B------:R-:W-:Y:S02]  /*5e00*/  PRMT R27, R12, 0x7632, R27 ;  /* 0x000076320c1b7816 */ /* 0x000fe4000000001b */
[----:B------:R-:W-:Y:S01]  /*5e10*/  SHF.R.U32.HI R45, RZ, 0x18, R12 ;  /* 0x00000018ff2d7819 */ /* 0x000fe2000001160c */
[----:B------:R-:W-:Y:S02]  /*5e20*/  HADD2.F32 R12, -RZ, R26.H0_H0 ;  /* 0x2000001aff0c7230 */ /* 0x000fe40000004100 */
[----:B------:R-:W-:Y:S01]  /*5e30*/  HADD2.F32 R48, -RZ, R46.H0_H0 ;  /* 0x2000002eff307230 */ /* 0x000fe20000004100 */
[----:B------:R-:W-:Y:S02]  /*5e40*/  LOP3.LUT R42, R27, 0xff, RZ, 0xc0, !PT ;  /* 0x000000ff1b2a7812 */ /* 0x000fe400078ec0ff */
[----:B------:R-:W-:Y:S02]  /*5e50*/  F2FP.BF16.F32.PACK_AB.RZ R12, RZ, R12 ;  /* 0x0000000cff0c723e */ /* 0x000fe400000190ff */
[----:B------:R-:W-:-:S02]  /*5e60*/  F2FP.BF16.F32.PACK_AB.RZ R48, RZ, R48 ;  /* 0x00000030ff30723e */ /* 0x000fc400000190ff */
[----:B------:R-:W-:Y:S02]  /*5e70*/  F2FP.F16.E5M2.UNPACK_B R45, R45 ;  /* 0x0000002dff2d723e */ /* 0x000fe400020004ff */
[----:B------:R-:W-:Y:S02]  /*5e80*/  PRMT R12, R12, 0x5410, R48 ;  /* 0x000054100c0c7816 */ /* 0x000fe40000000030 */
[----:B------:R-:W-:-:S03]  /*5e90*/  F2FP.F16.E5M2.UNPACK_B R42, R42 ;  /* 0x0000002aff2a723e */ /* 0x000fc600020004ff */
[----:B------:R-:W-:Y:S02]  /*5ea0*/  HFMA2.BF16_V2 R12, R17.H0_H0, R12, R24 ;  /* 0x0000000c110c7231 */ /* 0x000fe40000200818 */
[----:B------:R-:W-:Y:S02]  /*5eb0*/  HADD2.F32 R24, -RZ, R45.H0_H0 ;  /* 0x2000002dff187230 */ /* 0x000fe40000004100 */
[----:B------:R-:W-:Y:S01]  /*5ec0*/  HADD2.F32 R42, -RZ, R42.H0_H0 ;  /* 0x2000002aff2a7230 */ /* 0x000fe20000004100 */
[----:B------:R-:W-:Y:S02]  /*5ed0*/  LOP3.LUT R27, R13, 0xffff, RZ, 0xc0, !PT ;  /* 0x0000ffff0d1b7812 */ /* 0x000fe400078ec0ff */
[----:B------:R-:W-:Y:S02]  /*5ee0*/  F2FP.BF16.F32.PACK_AB.RZ R24, RZ, R24 ;  /* 0x00000018ff18723e */ /* 0x000fe400000190ff */
[----:B------:R-:W-:Y:S02]  /*5ef0*/  F2FP.BF16.F32.PACK_AB.RZ R42, RZ, R42 ;  /* 0x0000002aff2a723e */ /* 0x000fe400000190ff */
[----:B------:R-:W-:-:S02]  /*5f00*/  SHF.R.U32.HI R26, RZ, 0x8, R27 ;  /* 0x00000008ff1a7819 */ /* 0x000fc4000001161b */
[----:B------:R-:W-:Y:S02]  /*5f10*/  PRMT R42, R42, 0x5410, R24 ;  /* 0x000054102a2a7816 */ /* 0x000fe40000000018 */
[----:B------:R-:W-:Y:S02]  /*5f20*/  LOP3.LUT R24, R15, 0xffff, RZ, 0xc0, !PT ;  /* 0x0000ffff0f187812 */ /* 0x000fe400078ec0ff */
[----:B------:R-:W-:Y:S01]  /*5f30*/  LOP3.LUT R27, R13, 0xff, RZ, 0xc0, !PT ;  /* 0x000000ff0d1b7812 */ /* 0x000fe200078ec0ff */
[----:B------:R-:W-:Y:S01]  /*5f40*/  HFMA2.BF16_V2 R42, R17.H0_H0, R42, R25 ;  /* 0x0000002a112a7231 */ /* 0x000fe20000200819 */
[----:B------:R-:W-:Y:S01]  /*5f50*/  SHF.R.U32.HI R54, RZ, 0x8, R24 ;  /* 0x00000008ff367819 */ /* 0x000fe20000011618 */
[----:B------:R-:W-:Y:S01]  /*5f60*/  IMAD.WIDE R24, R0, 0x10, R8 ;  /* 0x0000001000187825 */ /* 0x000fe200078e0208 */
[----:B------:R-:W-:Y:S02]  /*5f70*/  F2FP.F16.E5M2.UNPACK_B R26, R26 ;  /* 0x0000001aff1a723e */ /* 0x000fe400020004ff */
[----:B------:R-:W-:-:S03]  /*5f80*/  F2FP.F16.E5M2.UNPACK_B R27, R27 ;  /* 0x0000001bff1b723e */ /* 0x000fc600020004ff */
[----:B------:R-:W-:Y:S02]  /*5f90*/  HADD2.F32 R45, -RZ, R26.H0_H0 ;  /* 0x2000001aff2d7230 */ /* 0x000fe40000004100 */
[----:B------:R-:W-:Y:S02]  /*5fa0*/  HADD2.F32 R55, -RZ, R27.H0_H0 ;  /* 0x2000001bff377230 */ /* 0x000fe40000004100 */
[----:B------:R-:W2:Y:S01]  /*5fb0*/  LD.E.128 R24, desc[UR36][R24.64] ;  /* 0x0000002418187980 */ /* 0x000ea2000c101d00 */
[----:B------:R-:W-:Y:S01]  /*5fc0*/  HFMA2.BF16_V2 R43, R17.H0_H0, R52, R43 ;  /* 0x00000034112b7231 */ /* 0x000fe2000020082b */
[----:B------:R-:W-:Y:S02]  /*5fd0*/  LOP3.LUT R52, R14, 0xffff, RZ, 0xc0, !PT ;  /* 0x0000ffff0e347812 */ /* 0x000fe400078ec0ff */
[----:B------:R-:W-:Y:S02]  /*5fe0*/  F2FP.BF16.F32.PACK_AB.RZ R55, RZ, R55 ;  /* 0x00000037ff37723e */ /* 0x000fe400000190ff */
[----:B------:R-:W-:-:S02]  /*5ff0*/  F2FP.BF16.F32.PACK_AB.RZ R45, RZ, R45 ;  /* 0x0000002dff2d723e */ /* 0x000fc400000190ff */
[--C-:B------:R-:W-:Y:S02]  /*6000*/  SHF.R.U32.HI R46, RZ, 0x18, R13.reuse ;  /* 0x00000018ff2e7819 */ /* 0x100fe4000001160d */
[----:B------:R-:W-:Y:S02]  /*6010*/  SHF.R.U32.HI R52, RZ, 0x8, R52 ;  /* 0x00000008ff347819 */ /* 0x000fe40000011634 */
[----:B------:R-:W-:Y:S02]  /*6020*/  LOP3.LUT R53, R14, 0xff, RZ, 0xc0, !PT ;  /* 0x000000ff0e357812 */ /* 0x000fe400078ec0ff */
[----:B------:R-:W-:Y:S02]  /*6030*/  PRMT R13, R13, 0x7632, R13 ;  /* 0x000076320d0d7816 */ /* 0x000fe4000000000d */
[----:B------:R-:W-:Y:S02]  /*6040*/  PRMT R55, R55, 0x5410, R45 ;  /* 0x0000541037377816 */ /* 0x000fe4000000002d */
[----:B------:R-:W-:-:S02]  /*6050*/  F2FP.F16.E5M2.UNPACK_B R46, R46 ;  /* 0x0000002eff2e723e */ /* 0x000fc400020004ff */
[----:B------:R-:W-:Y:S02]  /*6060*/  F2FP.F16.E5M2.UNPACK_B R52, R52 ;  /* 0x00000034ff34723e */ /* 0x000fe400020004ff */
[----:B------:R-:W-:Y:S02]  /*6070*/  F2FP.F16.E5M2.UNPACK_B R53, R53 ;  /* 0x00000035ff35723e */ /* 0x000fe400020004ff */
[----:B------:R-:W-:Y:S01]  /*6080*/  LOP3.LUT R48, R13, 0xff, RZ, 0xc0, !PT ;  /* 0x000000ff0d307812 */ /* 0x000fe200078ec0ff */
[----:B------:R-:W-:Y:S02]  /*6090*/  HFMA2.BF16_V2 R45, R17.H0_H0, R55, R47 ;  /* 0x00000037112d7231 */ /* 0x000fe4000020082f */
[----:B------:R-:W-:Y:S01]  /*60a0*/  HADD2.F32 R47, -RZ, R46.H0_H0 ;  /* 0x2000002eff2f7230 */ /* 0x000fe20000004100 */
[----:B------:R-:W-:Y:S01]  /*60b0*/  F2FP.F16.E5M2.UNPACK_B R48, R48 ;  /* 0x00000030ff30723e */ /* 0x000fe200020004ff */
[----:B------:R-:W-:Y:S02]  /*60c0*/  HADD2.F32 R46, -RZ, R53.H0_H0 ;  /* 0x20000035ff2e7230 */ /* 0x000fe40000004100 */
[----:B------:R-:W-:-:S02]  /*60d0*/  HADD2.F32 R52, -RZ, R52.H0_H0 ;  /* 0x20000034ff347230 */ /* 0x000fc40000004100 */
[----:B------:R-:W-:Y:S01]  /*60e0*/  HADD2.F32 R48, -RZ, R48.H0_H0 ;  /* 0x20000030ff307230 */ /* 0x000fe20000004100 */
[----:B------:R-:W-:Y:S02]  /*60f0*/  F2FP.BF16.F32.PACK_AB.RZ R46, RZ, R46 ;  /* 0x0000002eff2e723e */ /* 0x000fe400000190ff */
[----:B------:R-:W-:Y:S02]  /*6100*/  F2FP.BF16.F32.PACK_AB.RZ R52, RZ, R52 ;  /* 0x00000034ff34723e */ /* 0x000fe400000190ff */
[----:B------:R-:W-:Y:S02]  /*6110*/  F2FP.BF16.F32.PACK_AB.RZ R47, RZ, R47 ;  /* 0x0000002fff2f723e */ /* 0x000fe400000190ff */
[----:B------:R-:W-:Y:S02]  /*6120*/  PRMT R46, R46, 0x5410, R52 ;  /* 0x000054102e2e7816 */ /* 0x000fe40000000034 */
[----:B------:R-:W-:-:S03]  /*6130*/  F2FP.BF16.F32.PACK_AB.RZ R48, RZ, R48 ;  /* 0x00000030ff30723e */ /* 0x000fc600000190ff */
[----:B------:R-:W-:Y:S01]  /*6140*/  HFMA2.BF16_V2 R44, R17.H0_H0, R46, R44 ;  /* 0x0000002e112c7231 */ /* 0x000fe2000020082c */
[----:B------:R-:W-:Y:S02]  /*6150*/  PRMT R48, R48, 0x5410, R47 ;  /* 0x0000541030307816 */ /* 0x000fe4000000002f */
[C---:B------:R-:W-:Y:S02]  /*6160*/  LOP3.LUT R46, R15.reuse, 0xff, RZ, 0xc0, !PT ;  /* 0x000000ff0f2e7812 */ /* 0x040fe400078ec0ff */
[--C-:B------:R-:W-:Y:S02]  /*6170*/  SHF.R.U32.HI R47, RZ, 0x18, R15.reuse ;  /* 0x00000018ff2f7819 */ /* 0x100fe4000001160f */
[----:B------:R-:W-:Y:S02]  /*6180*/  PRMT R15, R15, 0x7632, R15 ;  /* 0x000076320f0f7816 */ /* 0x000fe4000000000f */
[--C-:B------:R-:W-:Y:S02]  /*6190*/  SHF.R.U32.HI R13, RZ, 0x18, R14.reuse ;  /* 0x00000018ff0d7819 */ /* 0x100fe4000001160e */
[----:B------:R-:W-:-:S02]  /*61a0*/  PRMT R14, R14, 0x7632, R14 ;  /* 0x000076320e0e7816 */ /* 0x000fc4000000000e */
        /* <DEDUP_REMOVED lines=10> */
[----:B------:R-:W-:Y:S02]  /*6250*/  HFMA2.BF16_V2 R43, R17.H0_H0, R48, R43 ;  /* 0x00000030112b7231 */ /* 0x000fe4000020082b */
        /* <DEDUP_REMOVED lines=10> */
[----:B------:R-:W-:Y:S02]  /*6300*/  PRMT R15, R15, 0x5410, R47 ;  /* 0x000054100f0f7816 */ /* 0x000fe4000000002f */
[----:B------:R-:W-:Y:S02]  /*6310*/  PRMT R14, R14, 0x5410, R13 ;  /* 0x000054100e0e7816 */ /* 0x000fe4000000000d */
[----:B------:R-:W-:Y:S01]  /*6320*/  PRMT R13, R46, 0x5410, R48 ;  /* 0x000054102e0d7816 */ /* 0x000fe20000000030 */
[C---:B------:R-:W-:Y:S02]  /*6330*/  HFMA2.BF16_V2 R47, R17.reuse.H0_H0, R15, R49 ;  /* 0x0000000f112f7231 */ /* 0x040fe40000200831 */
[C---:B------:R-:W-:Y:S02]  /*6340*/  HFMA2.BF16_V2 R46, R17.reuse.H0_H0, R14, R51 ;  /* 0x0000000e112e7231 */ /* 0x040fe40000200833 */
[----:B------:R-:W-:Y:S01]  /*6350*/  HFMA2.BF16_V2 R48, R17.H0_H0, R13, R50 ;  /* 0x0000000d11307231 */ /* 0x000fe20000200832 */
[----:B--2---:R-:W-:-:S02]  /*6360*/  LOP3.LUT R49, R24, 0xffff, RZ, 0xc0, !PT ;  /* 0x0000ffff18317812 */ /* 0x004fc400078ec0ff */
[C---:B------:R-:W-:Y:S02]  /*6370*/  LOP3.LUT R15, R24.reuse, 0xff, RZ, 0xc0, !PT ;  /* 0x000000ff180f7812 */ /* 0x040fe400078ec0ff */
[----:B------:R-:W-:Y:S02]  /*6380*/  PRMT R13, R24, 0x7632, R13 ;  /* 0x00007632180d7816 */ /* 0x000fe4000000000d */
[----:B------:R-:W-:Y:S02]  /*6390*/  SHF.R.U32.HI R14, RZ, 0x18, R24 ;  /* 0x00000018ff0e7819 */ /* 0x000fe40000011618 */
[----:B------:R-:W-:Y:S02]  /*63a0*/  SHF.R.U32.HI R24, RZ, 0x8, R49 ;  /* 0x00000008ff187819 */ /* 0x000fe40000011631 */
[----:B------:R-:W-:Y:S02]  /*63b0*/  F2FP.F16.E5M2.UNPACK_B R15, R15 ;  /* 0x0000000fff0f723e */ /* 0x000fe400020004ff */
[----:B------:R-:W-:-:S03]  /*63c0*/  F2FP.F16.E5M2.UNPACK_B R24, R24 ;  /* 0x00000018ff18723e */ /* 0x000fc600020004ff */
[----:B------:R-:W-:Y:S02]  /*63d0*/  HADD2.F32 R15, -RZ, R15.H0_H0 ;  /* 0x2000000fff0f7230 */ /* 0x000fe40000004100 */
[----:B------:R-:W-:Y:S01]  /*63e0*/  HADD2.F32 R51, -RZ, R24.H0_H0 ;  /* 0x20000018ff337230 */ /* 0x000fe20000004100 */
[----:B------:R-:W-:Y:S02]  /*63f0*/  LOP3.LUT R49, R25, 0xffff, RZ, 0xc0, !PT ;  /* 0x0000ffff19317812 */ /* 0x000fe400078ec0ff */
[----:B------:R-:W-:Y:S02]  /*6400*/  F2FP.BF16.F32.PACK_AB.RZ R15, RZ, R15 ;  /* 0x0000000fff0f723e */ /* 0x000fe400000190ff */
[----:B------:R-:W-:Y:S02]  /*6410*/  F2FP.BF16.F32.PACK_AB.RZ R51, RZ, R51 ;  /* 0x00000033ff33723e */ /* 0x000fe400000190ff */
[----:B------:R-:W-:Y:S02]  /*6420*/  SHF.R.U32.HI R49, RZ, 0x8, R49 ;  /* 0x00000008ff317819 */ /* 0x000fe40000011631 */
[----:B------:R-:W-:-:S02]  /*6430*/  PRMT R15, R15, 0x5410, R51 ;  /* 0x000054100f0f7816 */ /* 0x000fc40000000033 */
[----:B------:R-:W-:Y:S02]  /*6440*/  LOP3.LUT R13, R13, 0xff, RZ, 0xc0, !PT ;  /* 0x000000ff0d0d7812 */ /* 0x000fe400078ec0ff */
[----:B------:R-:W-:Y:S02]  /*6450*/  F2FP.F16.E5M2.UNPACK_B R24, R49 ;  /* 0x00000031ff18723e */ /* 0x000fe400020004ff */
[C---:B------:R-:W-:Y:S02]  /*6460*/  LOP3.LUT R49, R25.reuse, 0xff, RZ, 0xc0, !PT ;  /* 0x000000ff19317812 */ /* 0x040fe400078ec0ff */
[----:B------:R-:W-:Y:S02]  /*6470*/  SHF.R.U32.HI R50, RZ, 0x18, R25 ;  /* 0x00000018ff327819 */ /* 0x000fe40000011619 */
[----:B------:R-:W-:Y:S01]  /*6480*/  PRMT R51, R25, 0x7632, R51 ;  /* 0x0000763219337816 */ /* 0x000fe20000000033 */
[----:B------:R-:W-:Y:S01]  /*6490*/  HFMA2.BF16_V2 R25, R17.H0_H0, R15, R12 ;  /* 0x0000000f11197231 */ /* 0x000fe2000020080c */
[----:B------:R-:W-:-:S02]  /*64a0*/  F2FP.F16.E5M2.UNPACK_B R13, R13 ;  /* 0x0000000dff0d723e */ /* 0x000fc400020004ff */
[----:B------:R-:W-:Y:S02]  /*64b0*/  LOP3.LUT R12, R27, 0xffff, RZ, 0xc0, !PT ;  /* 0x0000ffff1b0c7812 */ /* 0x000fe400078ec0ff */
[----:B------:R-:W-:Y:S01]  /*64c0*/  F2FP.F16.E5M2.UNPACK_B R14, R14 ;  /* 0x0000000eff0e723e */ /* 0x000fe200020004ff */
[----:B------:R-:W-:Y:S01]  /*64d0*/  HADD2.F32 R57, -RZ, R13.H0_H0 ;  /* 0x2000000dff397230 */ /* 0x000fe20000004100 */
[----:B------:R-:W-:Y:S01]  /*64e0*/  SHF.R.U32.HI R56, RZ, 0x8, R12 ;  /* 0x00000008ff387819 */ /* 0x000fe2000001160c */
[----:B------:R-:W-:-:S04]  /*64f0*/  IMAD.WIDE R12, R0, 0x10, R10 ;  /* 0x00000010000c7825 */ /* 0x000fc800078e020a */
[----:B------:R-:W-:Y:S02]  /*6500*/  HADD2.F32 R55, -RZ, R14.H0_H0 ;  /* 0x2000000eff377230 */ /* 0x000fe40000004100 */
[----:B------:R-:W2:Y:S01]  /*6510*/  LD.E.128 R12, desc[UR36][R12.64] ;  /* 0x000000240c0c7980 */ /* 0x000ea2000c101d00 */
[----:B------:R-:W-:Y:S01]  /*6520*/  F2FP.F16.E5M2.UNPACK_B R49, R49 ;  /* 0x00000031ff31723e */ /* 0x000fe200020004ff */
[----:B------:R-:W-:-:S04]  /*6530*/  HADD2.F32 R24, -RZ, R24.H0_H0 ;  /* 0x20000018ff187230 */ /* 0x000fc80000004100 */
[----:B------:R-:W-:Y:S01]  /*6540*/  HADD2.F32 R0, -RZ, R49.H0_H0 ;  /* 0x20000031ff007230 */ /* 0x000fe20000004100 */
[----:B------:R-:W-:-:S04]  /*6550*/  F2FP.BF16.F32.PACK_AB.RZ R24, RZ, R24 ;  /* 0x00000018ff18723e */ /* 0x000fc800000190ff */
[----:B------:R-:W-:-:S04]  /*6560*/  F2FP.BF16.F32.PACK_AB.RZ R0, RZ, R0 ;  /* 0x00000000ff00723e */ /* 0x000fc800000190ff */
[----:B------:R-:W-:Y:S02]  /*6570*/  PRMT R0, R0, 0x5410, R24 ;  /* 0x0000541000007816 */ /* 0x000fe40000000018 */
[----:B------:R-:W-:Y:S02]  /*6580*/  LOP3.LUT R52, R51, 0xff, RZ, 0xc0, !PT ;  /* 0x000000ff33347812 */ /* 0x000fe400078ec0ff */
[----:B------:R-:W-:Y:S01]  /*6590*/  LOP3.LUT R24, R27, 0xff, RZ, 0xc0, !PT ;  /* 0x000000ff1b187812 */ /* 0x000fe200078ec0ff */
[----:B------:R-:W-:Y:S01]  /*65a0*/  HFMA2.BF16_V2 R0, R17.H0_H0, R0, R45 ;  /* 0x0000000011007231 */ /* 0x000fe2000020082d */
[----:B------:R-:W-:Y:S02]  /*65b0*/  SHF.R.U32.HI R45, RZ, 0x18, R27 ;  /* 0x00000018ff2d7819 */ /* 0x000fe4000001161b */
[----:B------:R-:W-:Y:S02]  /*65c0*/  F2FP.F16.E5M2.UNPACK_B R50, R50 ;  /* 0x00000032ff32723e */ /* 0x000fe400020004ff */
[----:B------:R-:W-:-:S02]  /*65d0*/  PRMT R54, R26, 0x7632, R54 ;  /* 0x000076321a367816 */ /* 0x000fc40000000036 */
[----:B------:R-:W-:Y:S02]  /*65e0*/  PRMT R27, R27, 0x7632, R27 ;  /* 0x000076321b1b7816 */ /* 0x000fe4000000001b */
[----:B------:R-:W-:Y:S02]  /*65f0*/  F2FP.F16.E5M2.UNPACK_B R52, R52 ;  /* 0x00000034ff34723e */ /* 0x000fe400020004ff */
[C---:B------:R-:W-:Y:S02]  /*6600*/  LOP3.LUT R51, R26.reuse, 0xff, RZ, 0xc0, !PT ;  /* 0x000000ff1a337812 */ /* 0x040fe400078ec0ff */
[----:B------:R-:W-:Y:S01]  /*6610*/  LOP3.LUT R53, R26, 0xffff, RZ, 0xc0, !PT ;  /* 0x0000ffff1a357812 */ /* 0x000fe200078ec0ff */
[----:B------:R-:W-:Y:S01]  /*6620*/  HADD2.F32 R49, -RZ, R50.H0_H0 ;  /* 0x20000032ff317230 */ /* 0x000fe20000004100 */
[----:B------:R-:W-:Y:S02]  /*6630*/  SHF.R.U32.HI R26, RZ, 0x18, R26 ;  /* 0x00000018ff1a7819 */ /* 0x000fe4000001161a */
[----:B------:R-:W-:-:S02]  /*6640*/  LOP3.LUT R54, R54, 0xff, RZ, 0xc0, !PT ;  /* 0x000000ff36367812 */ /* 0x000fc400078ec0ff */
[----:B------:R-:W-:Y:S01]  /*6650*/  LOP3.LUT R27, R27, 0xff, RZ, 0xc0, !PT ;  /* 0x000000ff1b1b7812 */ /* 0x000fe200078ec0ff */
[----:B------:R-:W-:Y:S01]  /*6660*/  HADD2.F32 R50, -RZ, R52.H0_H0 ;  /* 0x20000034ff327230 */ /* 0x000fe20000004100 */
[----:B------:R-:W-:Y:S02]  /*6670*/  F2FP.F16.E5M2.UNPACK_B R56, R56 ;  /* 0x00000038ff38723e */ /* 0x000fe400020004ff */
[----:B------:R-:W-:Y:S02]  /*6680*/  F2FP.F16.E5M2.UNPACK_B R24, R24 ;  /* 0x00000018ff18723e */ /* 0x000fe400020004ff */
[----:B------:R-:W-:Y:S02]  /*6690*/  F2FP.F16.E5M2.UNPACK_B R26, R26 ;  /* 0x0000001aff1a723e */ /* 0x000fe400020004ff */
[----:B------:R-:W-:Y:S02]  /*66a0*/  F2FP.F16.E5M2.UNPACK_B R54, R54 ;  /* 0x00000036ff36723e */ /* 0x000fe400020004ff */
[----:B------:R-:W-:-:S02]  /*66b0*/  F2FP.F16.E5M2.UNPACK_B R45, R45 ;  /* 0x0000002dff2d723e */ /* 0x000fc400020004ff */
[----:B------:R-:W-:Y:S01]  /*66c0*/  F2FP.F16.E5M2.UNPACK_B R27, R27 ;  /* 0x0000001bff1b723e */ /* 0x000fe200020004ff */
[----:B------:R-:W-:Y:S01]  /*66d0*/  HADD2.F32 R24, -RZ, R24.H0_H0 ;  /* 0x20000018ff187230 */ /* 0x000fe20000004100 */
[----:B------:R-:W-:Y:S01]  /*66e0*/  F2FP.BF16.F32.PACK_AB.RZ R49, RZ, R49 ;  /* 0x00000031ff31723e */ /* 0x000fe200000190ff */
[----:B------:R-:W-:Y:S01]  /*66f0*/  HADD2.F32 R56, -RZ, R56.H0_H0 ;  /* 0x20000038ff387230 */ /* 0x000fe20000004100 */
[----:B------:R-:W-:Y:S01]  /*6700*/  F2FP.BF16.F32.PACK_AB.RZ R50, RZ, R50 ;  /* 0x00000032ff32723e */ /* 0x000fe200000190ff */
[----:B------:R-:W-:Y:S01]  /*6710*/  HADD2.F32 R26, -RZ, R26.H0_H0 ;  /* 0x2000001aff1a7230 */ /* 0x000fe20000004100 */
[----:B------:R-:W-:Y:S01]  /*6720*/  SHF.R.U32.HI R53, RZ, 0x8, R53 ;  /* 0x00000008ff357819 */ /* 0x000fe20000011635 */
[----:B------:R-:W-:Y:S02]  /*6730*/  HADD2.F32 R54, -RZ, R54.H0_H0 ;  /* 0x20000036ff367230 */ /* 0x000fe40000004100 */
[----:B------:R-:W-:Y:S02]  /*6740*/  HADD2.F32 R45, -RZ, R45.H0_H0 ;  /* 0x2000002dff2d7230 */ /* 0x000fe40000004100 */
[----:B------:R-:W-:Y:S01]  /*6750*/  HADD2.F32 R27, -RZ, R27.H0_H0 ;  /* 0x2000001bff1b7230 */ /* 0x000fe20000004100 */
[----:B------:R-:W-:-:S02]  /*6760*/  PRMT R50, R50, 0x5410, R49 ;  /* 0x0000541032327816 */ /* 0x000fc40000000031 */
[----:B------:R-:W-:Y:S02]  /*6770*/  F2FP.F16.E5M2.UNPACK_B R51, R51 ;  /* 0x00000033ff33723e */ /* 0x000fe400020004ff */
[----:B------:R-:W-:Y:S02]  /*6780*/  F2FP.F16.E5M2.UNPACK_B R53, R53 ;  /* 0x00000035ff35723e */ /* 0x000fe400020004ff */
[----:B------:R-:W-:Y:S02]  /*6790*/  F2FP.BF16.F32.PACK_AB.RZ R24, RZ, R24 ;  /* 0x00000018ff18723e */ /* 0x000fe400000190ff */
[----:B------:R-:W-:Y:S02]  /*67a0*/  F2FP.BF16.F32.PACK_AB.RZ R56, RZ, R56 ;  /* 0x00000038ff38723e */ /* 0x000fe400000190ff */
[----:B------:R-:W-:Y:S02]  /*67b0*/  F2FP.BF16.F32.PACK_AB.RZ R26, RZ, R26 ;  /* 0x0000001aff1a723e */ /* 0x000fe400000190ff */
[----:B------:R-:W-:-:S02]  /*67c0*/  F2FP.BF16.F32.PACK_AB.RZ R54, RZ, R54 ;  /* 0x00000036ff36723e */ /* 0x000fc400000190ff */
[----:B------:R-:W-:Y:S02]  /*67d0*/  F2FP.BF16.F32.PACK_AB.RZ R45, RZ, R45 ;  /* 0x0000002dff2d723e */ /* 0x000fe400000190ff */
[----:B------:R-:W-:Y:S01]  /*67e0*/  F2FP.BF16.F32.PACK_AB.RZ R27, RZ, R27 ;  /* 0x0000001bff1b723e */ /* 0x000fe200000190ff */
[C---:B------:R-:W-:Y:S01]  /*67f0*/  HFMA2.BF16_V2 R43, R17.reuse.H0_H0, R50, R43 ;  /* 0x00000032112b7231 */ /* 0x040fe2000020082b */
[----:B------:R-:W-:Y:S01]  /*6800*/  PRMT R24, R24, 0x5410, R56 ;  /* 0x0000541018187816 */ /* 0x000fe20000000038 */
[----:B------:R-:W-:Y:S01]  /*6810*/  HADD2.F32 R49, -RZ, R51.H0_H0 ;  /* 0x20000033ff317230 */ /* 0x000fe20000004100 */
[----:B------:R-:W-:Y:S01]  /*6820*/  PRMT R54, R54, 0x5410, R26 ;  /* 0x0000541036367816 */ /* 0x000fe2000000001a */
        /* <DEDUP_REMOVED lines=8> */
[----:B------:R-:W-:Y:S02]  /*68b0*/  F2FP.BF16.F32.PACK_AB.RZ R55, RZ, R55 ;  /* 0x00000037ff37723e */ /* 0x000fe400000190ff */
[----:B------:R-:W-:-:S04]  /*68c0*/  F2FP.BF16.F32.PACK_AB.RZ R57, RZ, R57 ;  /* 0x00000039ff39723e */ /* 0x000fc800000190ff */
[----:B------:R-:W-:-:S05]  /*68d0*/  PRMT R57, R57, 0x5410, R55 ;  /* 0x0000541039397816 */ /* 0x000fca0000000037 */
[C---:B------:R-:W-:Y:S01]  /*68e0*/  HFMA2.BF16_V2 R42, R17.reuse.H0_H0, R57, R42 ;  /* 0x00000039112a7231 */ /* 0x040fe2000020082a */
[----:B------:R-:W0:Y:S01]  /*68f0*/  LDCU UR4, c[0x0][0x360] ;  /* 0x00006c00ff0477ac */ /* 0x000e220008000800 */
[----:B------:R-:W-:Y:S01]  /*6900*/  HFMA2.BF16_V2 R46, R17.H0_H0, R54, R46 ;  /* 0x00000036112e7231 */ /* 0x000fe2000020082e */
[C---:B--2---:R-:W-:Y:S02]  /*6910*/  LOP3.LUT R26, R12.reuse, 0xff, RZ, 0xc0, !PT ;  /* 0x000000ff0c1a7812 */ /* 0x044fe400078ec0ff */
[C---:B------:R-:W-:Y:S02]  /*6920*/  LOP3.LUT R24, R12.reuse, 0xffff, RZ, 0xc0, !PT ;  /* 0x0000ffff0c187812 */ /* 0x040fe400078ec0ff */
[--C-:B------:R-:W-:Y:S02]  /*6930*/  SHF.R.U32.HI R51, RZ, 0x18, R12.reuse ;  /* 0x00000018ff337819 */ /* 0x100fe4000001160c */
[----:B------:R-:W-:Y:S02]  /*6940*/  F2FP.F16.E5M2.UNPACK_B R26, R26 ;  /* 0x0000001aff1a723e */ /* 0x000fe400020004ff */
[----:B------:R-:W-:-:S02]  /*6950*/  PRMT R12, R12, 0x7632, R12 ;  /* 0x000076320c0c7816 */ /* 0x000fc4000000000c */
[C---:B------:R-:W-:Y:S02]  /*6960*/  LOP3.LUT R27, R13.reuse, 0xffff, RZ, 0xc0, !PT ;  /* 0x0000ffff0d1b7812 */ /* 0x040fe400078ec0ff */
[----:B------:R-:W-:Y:S02]  /*6970*/  SHF.R.U32.HI R24, RZ, 0x8, R24 ;  /* 0x00000008ff187819 */ /* 0x000fe40000011618 */
[----:B------:R-:W-:Y:S01]  /*6980*/  LOP3.LUT R50, R12, 0xff, RZ, 0xc0, !PT ;  /* 0x000000ff0c327812 */ /* 0x000fe200078ec0ff */
[----:B------:R-:W-:Y:S01]  /*6990*/  HADD2.F32 R12, -RZ, R26.H0_H0 ;  /* 0x2000001aff0c7230 */ /* 0x000fe20000004100 */
[----:B------:R-:W-:Y:S02]  /*69a0*/  SHF.R.U32.HI R27, RZ, 0x8, R27 ;  /* 0x00000008ff1b7819 */ /* 0x000fe4000001161b */
[----:B------:R-:W-:Y:S02]  /*69b0*/  LOP3.LUT R45, R13, 0xff, RZ, 0xc0, !PT ;  /* 0x000000ff0d2d7812 */ /* 0x000fe400078ec0ff */
[----:B------:R-:W-:-:S02]  /*69c0*/  SHF.R.U32.HI R26, RZ, 0x18, R13 ;  /* 0x00000018ff1a7819 */ /* 0x000fc4000001160d */
[----:B------:R-:W-:Y:S02]  /*69d0*/  PRMT R13, R13, 0x7632, R13 ;  /* 0x000076320d0d7816 */ /* 0x000fe4000000000d */
[----:B------:R-:W-:Y:S02]  /*69e0*/  F2FP.F16.E5M2.UNPACK_B R24, R24 ;  /* 0x00000018ff18723e */ /* 0x000fe400020004ff */
[----:B------:R-:W-:Y:S02]  /*69f0*/  F2FP.F16.E5M2.UNPACK_B R27, R27 ;  /* 0x0000001bff1b723e */ /* 0x000fe400020004ff */
[----:B------:R-:W-:Y:S02]  /*6a00*/  F2FP.F16.E5M2.UNPACK_B R45, R45 ;  /* 0x0000002dff2d723e */ /* 0x000fe400020004ff */
[----:B------:R-:W-:Y:S01]  /*6a10*/  LOP3.LUT R13, R13, 0xff, RZ, 0xc0, !PT ;  /* 0x000000ff0d0d7812 */ /* 0x000fe200078ec0ff */
[----:B------:R-:W-:Y:S01]  /*6a20*/  HADD2.F32 R49, -RZ, R24.H0_H0 ;  /* 0x20000018ff317230 */ /* 0x000fe20000004100 */
[----:B------:R-:W-:Y:S01]  /*6a30*/  F2FP.F16.E5M2.UNPACK_B R51, R51 ;  /* 0x00000033ff33723e */ /* 0x000fe200020004ff */
[----:B------:R-:W-:Y:S01]  /*6a40*/  HADD2.F32 R45, -RZ, R45.H0_H0 ;  /* 0x2000002dff2d7230 */ /* 0x000fe20000004100 */
[----:B------:R-:W-:Y:S01]  /*6a50*/  F2FP.F16.E5M2.UNPACK_B R50, R50 ;  /* 0x00000032ff32723e */ /* 0x000fe200020004ff */
[----:B------:R-:W-:Y:S01]  /*6a60*/  HADD2.F32 R27, -RZ, R27.H0_H0 ;  /* 0x2000001bff1b7230 */ /* 0x000fe20000004100 */
[----:B------:R-:W-:-:S02]  /*6a70*/  F2FP.F16.E5M2.UNPACK_B R26, R26 ;  /* 0x0000001aff1a723e */ /* 0x000fc400020004ff */
        /* <DEDUP_REMOVED lines=8> */
[----:B------:R-:W-:Y:S02]  /*6b00*/  F2FP.BF16.F32.PACK_AB.RZ R27, RZ, R27 ;  /* 0x0000001bff1b723e */ /* 0x000fe400000190ff */
[----:B------:R-:W-:-:S02]  /*6b10*/  PRMT R24, R24, 0x5410, R49 ;  /* 0x0000541018187816 */ /* 0x000fc40000000031 */
[----:B------:R-:W-:Y:S02]  /*6b20*/  F2FP.BF16.F32.PACK_AB.RZ R49, RZ, R51 ;  /* 0x00000033ff31723e */ /* 0x000fe400000190ff */
[----:B------:R-:W-:Y:S02]  /*6b30*/  F2FP.BF16.F32.PACK_AB.RZ R50, RZ, R50 ;  /* 0x00000032ff32723e */ /* 0x000fe400000190ff */
[----:B------:R-:W-:Y:S02]  /*6b40*/  PRMT R45, R45, 0x5410, R27 ;  /* 0x000054102d2d7816 */ /* 0x000fe4000000001b */
[----:B------:R-:W-:Y:S02]  /*6b50*/  LOP3.LUT R12, R14, 0xffff, RZ, 0xc0, !PT ;  /* 0x0000ffff0e0c7812 */ /* 0x000fe400078ec0ff */
[----:B------:R-:W-:Y:S02]  /*6b60*/  F2FP.BF16.F32.PACK_AB.RZ R27, RZ, R26 ;  /* 0x0000001aff1b723e */ /* 0x000fe400000190ff */
[----:B------:R-:W-:Y:S01]  /*6b70*/  F2FP.BF16.F32.PACK_AB.RZ R13, RZ, R13 ;  /* 0x0000000dff0d723e */ /* 0x000fe200000190ff */
[----:B------:R-:W-:Y:S01]  /*6b80*/  HFMA2.BF16_V2 R26, R17.H0_H0, R45, R0 ;  /* 0x0000002d111a7231 */ /* 0x000fe20000200800 */
[----:B------:R-:W-:-:S02]  /*6b90*/  PRMT R50, R50, 0x5410, R49 ;  /* 0x0000541032327816 */ /* 0x000fc40000000031 */
[----:B------:R-:W-:Y:S02]  /*6ba0*/  SHF.R.U32.HI R12, RZ, 0x8, R12 ;  /* 0x00000008ff0c7819 */ /* 0x000fe4000001160c */
[----:B------:R-:W-:Y:S02]  /*6bb0*/  LOP3.LUT R45, R14, 0xff, RZ, 0xc0, !PT ;  /* 0x000000ff0e2d7812 */ /* 0x000fe400078ec0ff */
[----:B------:R-:W-:Y:S01]  /*6bc0*/  PRMT R13, R13, 0x5410, R27 ;  /* 0x000054100d0d7816 */ /* 0x000fe2000000001b */
[C---:B------:R-:W-:Y:S01]  /*6bd0*/  HFMA2.BF16_V2 R24, R17.reuse.H0_H0, R24, R25 ;  /* 0x0000001811187231 */ /* 0x040fe20000200819 */
[----:B------:R-:W-:Y:S01]  /*6be0*/  F2FP.F16.E5M2.UNPACK_B R12, R12 ;  /* 0x0000000cff0c723e */ /* 0x000fe200020004ff */
[C---:B------:R-:W-:Y:S01]  /*6bf0*/  HFMA2.BF16_V2 R25, R17.reuse.H0_H0, R50, R42 ;  /* 0x0000003211197231 */ /* 0x040fe2000020082a */
[----:B------:R-:W-:Y:S01]  /*6c00*/  SHF.R.U32.HI R42, RZ, 0x18, R14 ;  /* 0x00000018ff2a7819 */ /* 0x000fe2000001160e */
[----:B------:R-:W-:Y:S01]  /*6c10*/  HFMA2.BF16_V2 R27, R17.H0_H0, R13, R43 ;  /* 0x0000000d111b7231 */ /* 0x000fe2000020082b */
[----:B------:R-:W-:-:S02]  /*6c20*/  F2FP.F16.E5M2.UNPACK_B R45, R45 ;  /* 0x0000002dff2d723e */ /* 0x000fc400020004ff */
[----:B------:R-:W-:Y:S02]  /*6c30*/  PRMT R14, R14, 0x7632, R14 ;  /* 0x000076320e0e7816 */ /* 0x000fe4000000000e */
[C---:B------:R-:W-:Y:S01]  /*6c40*/  LOP3.LUT R43, R15.reuse, 0xff, RZ, 0xc0, !PT ;  /* 0x000000ff0f2b7812 */ /* 0x040fe200078ec0ff */
[----:B------:R-:W-:Y:S01]  /*6c50*/  HADD2.F32 R45, -RZ, R45.H0_H0 ;  /* 0x2000002dff2d7230 */ /* 0x000fe20000004100 */
[----:B------:R-:W-:Y:S01]  /*6c60*/  LOP3.LUT R13, R14, 0xff, RZ, 0xc0, !PT ;  /* 0x000000ff0e0d7812 */ /* 0x000fe200078ec0ff */
[----:B------:R-:W-:Y:S01]  /*6c70*/  HADD2.F32 R49, -RZ, R12.H0_H0 ;  /* 0x2000000cff317230 */ /* 0x000fe20000004100 */
[----:B------:R-:W-:Y:S02]  /*6c80*/  LOP3.LUT R0, R15, 0xffff, RZ, 0xc0, !PT ;  /* 0x0000ffff0f007812 */ /* 0x000fe400078ec0ff */
[----:B------:R-:W-:Y:S02]  /*6c90*/  F2FP.F16.E5M2.UNPACK_B R43, R43 ;  /* 0x0000002bff2b723e */ /* 0x000fe400020004ff */
[----:B------:R-:W-:-:S02]  /*6ca0*/  SHF.R.U32.HI R14, RZ, 0x18, R15 ;  /* 0x00000018ff0e7819 */ /* 0x000fc4000001160f */
[----:B------:R-:W-:Y:S01]  /*6cb0*/  PRMT R15, R15, 0x7632, R15 ;  /* 0x000076320f0f7816 */ /* 0x000fe2000000000f */
[----:B------:R-:W-:Y:S01]  /*6cc0*/  HADD2.F32 R43, -RZ, R43.H0_H0 ;  /* 0x2000002bff2b7230 */ /* 0x000fe20000004100 */
[----:B------:R-:W-:Y:S02]  /*6cd0*/  F2FP.BF16.F32.PACK_AB.RZ R12, RZ, R45 ;  /* 0x0000002dff0c723e */ /* 0x000fe400000190ff */
[----:B------:R-:W-:Y:S02]  /*6ce0*/  F2FP.BF16.F32.PACK_AB.RZ R49, RZ, R49 ;  /* 0x00000031ff31723e */ /* 0x000fe400000190ff */
[----:B------:R-:W-:Y:S02]  /*6cf0*/  F2FP.F16.E5M2.UNPACK_B R42, R42 ;  /* 0x0000002aff2a723e */ /* 0x000fe400020004ff */
[----:B------:R-:W-:Y:S02]  /*6d00*/  LOP3.LUT R15, R15, 0xff, RZ, 0xc0, !PT ;  /* 0x000000ff0f0f7812 */ /* 0x000fe400078ec0ff */
[----:B------:R-:W-:-:S02]  /*6d10*/  SHF.R.U32.HI R0, RZ, 0x8, R0 ;  /* 0x00000008ff007819 */ /* 0x000fc40000011600 */
[----:B------:R-:W-:Y:S01]  /*6d20*/  PRMT R12, R12, 0x5410, R49 ;  /* 0x000054100c0c7816 */ /* 0x000fe20000000031 */
[----:B------:R-:W-:Y:S01]  /*6d30*/  HADD2.F32 R45, -RZ, R42.H0_H0 ;  /* 0x2000002aff2d7230 */ /* 0x000fe20000004100 */
[----:B------:R-:W-:Y:S02]  /*6d40*/  F2FP.F16.E5M2.UNPACK_B R49, R15 ;  /* 0x0000000fff31723e */ /* 0x000fe400020004ff */
[----:B------:R-:W-:Y:S02]  /*6d50*/  F2FP.BF16.F32.PACK_AB.RZ R15, RZ, R43 ;  /* 0x0000002bff0f723e */ /* 0x000fe400000190ff */
[----:B------:R-:W-:Y:S01]  /*6d60*/  F2FP.F16.E5M2.UNPACK_B R0, R0 ;  /* 0x00000000ff00723e */ /* 0x000fe200020004ff */
[----:B------:R-:W1:Y:S01]  /*6d70*/  LDC.64 R42, c[0x0][0x3b8] ;  /* 0x0000ee00ff2a7b82 */ /* 0x000e620000000a00 */
[----:B------:R-:W-:Y:S01]  /*6d80*/  F2FP.F16.E5M2.UNPACK_B R14, R14 ;  /* 0x0000000eff0e723e */ /* 0x000fe200020004ff */
[----:B------:R-:W-:Y:S01]  /*6d90*/  HFMA2.BF16_V2 R12, R17.H0_H0, R12, R44 ;  /* 0x0000000c110c7231 */ /* 0x000fe2000020082c */
[----:B------:R-:W-:Y:S01]  /*6da0*/  F2FP.F16.E5M2.UNPACK_B R13, R13 ;  /* 0x0000000dff0d723e */ /* 0x000fe200020004ff */
[----:B------:R-:W-:-:S02]  /*6db0*/  HADD2.F32 R44, -RZ, R0.H0_H0 ;  /* 0x20000000ff2c7230 */ /* 0x000fc40000004100 */
[----:B------:R-:W-:Y:S02]  /*6dc0*/  HADD2.F32 R50, -RZ, R14.H0_H0 ;  /* 0x2000000eff327230 */ /* 0x000fe40000004100 */
[----:B------:R-:W0:Y:S01]  /*6dd0*/  LDC R0, c[0x0][0x370] ;  /* 0x0000dc00ff007b82 */ /* 0x000e220000000800 */
[----:B------:R-:W-:Y:S02]  /*6de0*/  HADD2.F32 R14, -RZ, R13.H0_H0 ;  /* 0x2000000dff0e7230 */ /* 0x000fe40000004100 */
[----:B------:R-:W-:Y:S01]  /*6df0*/  HADD2.F32 R49, -RZ, R49.H0_H0 ;  /* 0x20000031ff317230 */ /* 0x000fe20000004100 */
        /* <DEDUP_REMOVED lines=8> */
[----:B------:R-:W-:Y:S02]  /*6e80*/  HFMA2.BF16_V2 R13, R17.H0_H0, R14, R46 ;  /* 0x0000000e110d7231 */ /* 0x000fe4000020082e */
[----:B-1----:R-:W-:-:S04]  /*6e90*/  IMAD.WIDE R44, R4, 0x10, R42 ;  /* 0x00000010042c7825 */ /* 0x002fc800078e022a */
[C---:B------:R-:W-:Y:S02]  /*6ea0*/  HFMA2.BF16_V2 R14, R17.reuse.H0_H0, R15, R48 ;  /* 0x0000000f110e7231 */ /* 0x040fe40000200830 */
[----:B------:R-:W-:Y:S02]  /*6eb0*/  HFMA2.BF16_V2 R15, R17.H0_H0, R49, R47 ;  /* 0x00000031110f7231 */ /* 0x000fe4000020082f */
[----:B------:R-:W-:Y:S01]  /*6ec0*/  IMAD.WIDE R42, R5, 0x10, R42 ;  /* 0x00000010052a7825 */ /* 0x000fe200078e022a */
[----:B------:R1:W-:Y:S03]  /*6ed0*/  STG.E.128 desc[UR36][R44.64], R24 ;  /* 0x000000182c007986 */ /* 0x0003e6000c101d24 */
[----:B0-----:R-:W-:Y:S01]  /*6ee0*/  IMAD R3, R0, UR4, R3 ;  /* 0x0000000400037c24 */ /* 0x001fe2000f8e0203 */
[----:B------:R1:W-:Y:S04]  /*6ef0*/  STG.E.128 desc[UR36][R42.64], R12 ;  /* 0x0000000c2a007986 */ /* 0x0003e8000c101d24 */
[----:B------:R-:W-:-:S13]  /*6f00*/  ISETP.GE.AND P2, PT, R3, UR5, PT ;  /* 0x0000000503007c0c */ /* 0x000fda000bf46270 */
[----:B------:R-:W-:Y:S05]  /*6f10*/  @!P2 BRA `(.L_x_35) ;  /* 0xffffff9c0090a947 */ /* 0x000fea000383ffff */
.L_x_33:
[----:B0-----:R-:W-:Y:S05]  /*6f20*/  BSYNC.RECONVERGENT B0 ;  /* 0x0000000000007941 */ /* 0x001fea0003800200 */
.L_x_32:
[----:B------:R-:W0:Y:S01]  /*6f30*/  LDCU UR4, c[0x0][0x3d0] ;  /* 0x00007a00ff0477ac */ /* 0x000e220008000800 */
[----:B------:R-:W-:-:S04]  /*6f40*/  UIADD3 UR38, UPT, UPT, UR38, 0x1, URZ ;  /* 0x0000000126267890 */ /* 0x000fc8000fffe0ff */
[----:B0-----:R-:W-:-:S09]  /*6f50*/  UISETP.NE.AND UP0, UPT, UR38, UR4, UPT ;  /* 0x000000042600728c */ /* 0x001fd2000bf05270 */
[----:B------:R-:W-:Y:S05]  /*6f60*/  BRA.U UP0, `(.L_x_36) ;  /* 0xffffff9100c07547 */ /* 0x000fea000b83ffff */
.L_x_22:
[----:B------:R-:W0:Y:S02]  /*6f70*/  S2R R0, SR_TID.X ;  /* 0x0000000000007919 */ /* 0x000e240000002100 */
[----:B0-----:R-:W-:-:S13]  /*6f80*/  ISETP.NE.OR P0, PT, R0, RZ, !P0 ;  /* 0x000000ff0000720c */ /* 0x001fda0004705670 */
[----:B------:R-:W-:Y:S05]  /*6f90*/  @P0 EXIT ;  /* 0x000000000000094d */ /* 0x000fea0003800000 */
[----:B-----5:R-:W-:Y:S01]  /*6fa0*/  ST.E desc[UR36][R18.64+-0x80], R2 ;  /* 0xffff800212007985 */ /* 0x020fe2000c101924 */
[----:B------:R-:W-:Y:S05]  /*6fb0*/  EXIT ;  /* 0x000000000000794d */ /* 0x000fea0003800000 */
.L_x_37:
        /* <DEDUP_REMOVED lines=12> */
.L_x_935:


//--------------------- .text._Z53userbuffers_fp16_sum_inplace_gpu_rr_rs_oop_atomic_fp8ILi8E13__nv_fp8_e5m2EviiiiiiiiiiPPviS1_PfS1_iim --------------------------
	.section	.text._Z53userbuffers_fp16_sum_inplace_gpu_rr_rs_oop_atomic_fp8ILi8E13__nv_fp8_e5m2EviiiiiiiiiiPPviS1_PfS1_iim,"ax",@progbits
	.align	128
        .global         _Z53userbuffers_fp16_sum_inplace_gpu_rr_rs_oop_atomic_fp8ILi8E13__nv_fp8_e5m2EviiiiiiiiiiPPviS1_PfS1_iim
        .type           _Z53userbuffers_fp16_sum_inplace_gpu_rr_rs_oop_atomic_fp8ILi8E13__nv_fp8_e5m2EviiiiiiiiiiPPviS1_PfS1_iim,@function
        .size           _Z53userbuffers_fp16_sum_inplace_gpu_rr_rs_oop_atomic_fp8ILi8E13__nv_fp8_e5m2EviiiiiiiiiiPPviS1_PfS1_iim,(.L_x_936 - _Z53userbuffers_fp16_sum_inplace_gpu_rr_rs_oop_atomic_fp8ILi8E13__nv_fp8_e5m2EviiiiiiiiiiPPviS1_PfS1_iim)
        .other          _Z53userbuffers_fp16_sum_inplace_gpu_rr_rs_oop_atomic_fp8ILi8E13__nv_fp8_e5m2EviiiiiiiiiiPPviS1_PfS1_iim,@"STO_CUDA_ENTRY STV_DEFAULT"
_Z53userbuffers_fp16_sum_inplace_gpu_rr_rs_oop_atomic_fp8ILi8E13__nv_fp8_e5m2EviiiiiiiiiiPPviS1_PfS1_iim:
.text._Z53userbuffers_fp16_sum_inplace_gpu_rr_rs_oop_atomic_fp8ILi8E13__nv_fp8_e5m2EviiiiiiiiiiPPviS1_PfS1_iim:
        /* <DEDUP_REMOVED lines=33> */
[----:B------:R-:W-:Y:S01]  /*0210*/  LEA R22, P0, R6, R10, 0x2 ;  /* 0x0000000a06167211 */ /* 0x000fe200078010ff */
[----:B-1----:R-:W-:Y:S01]  /*0220*/  ULEA.HI UR41, UR41, UR41, URZ, 0x1 ;  /* 0x0000002929297291 */ /* 0x002fe2000f8f08ff */
[----:B------:R-:W-:Y:S01]  /*0230*/  IMAD.WIDE R24, R16, 0x4, R18 ;  /* 0x0000000410187825 */ /* 0x000fe200078e0212 */
[----:B------:R-:W-:Y:S01]  /*0240*/  UMOV UR38, URZ ;  /* 0x000000ff00267c82 */ /* 0x000fe20008000000 */
[----:B------:R-:W-:Y:S01]  /*0250*/  LEA.HI.X R23, R6, R11, R7, 0x2, P0 ;  /* 0x0000000b06177211 */ /* 0x000fe200000f1407 */
[----:B------:R-:W-:Y:S01]  /*0260*/  USHF.R.S32.HI UR41, URZ, 0x1, UR41 ;  /* 0x00000001ff297899 */ /* 0x000fe20008011429 */
[----:B--2---:R-:W-:-:S11]  /*0270*/  F2FP.BF16.F32.PACK_AB R17, RZ, R17 ;  /* 0x00000011ff11723e */ /* 0x004fd600000010ff */
.L_x_52:
        /* <DEDUP_REMOVED lines=14> */
.L_x_43:
[----:B------:R-:W-:Y:S01]  /*0360*/  CS2R R6, SRZ ;  /* 0x0000000000067805 */ /* 0x000fe2000001ff00 */
[----:B------:R-:W-:Y:S05]  /*0370*/  YIELD ;  /* 0x0000000000007946 */ /* 0x000fea0003800000 */
[----:B------:R-:W2:Y:S02]  /*0380*/  ATOMG.E.CAS.STRONG.GPU PT, R0, [R4], R6, R7 ;  /* 0x00000006040073a9 */ /* 0x000ea400001ee107 */
[----:B--2---:R-:W-:-:S13]  /*0390*/  ISETP.NE.AND P0, PT, R0, RZ, PT ;  /* 0x000000ff0000720c */ /* 0x004fda0003f05270 */
[----:B------:R-:W-:Y:S05]  /*03a0*/  @P0 BRA `(.L_x_43) ;  /* 0xfffffffc00ec0947 */ /* 0x000fea000383ffff */
[----:B------:R-:W-:Y:S05]  /*03b0*/  BSYNC B1 ;  /* 0x0000000000017941 */ /* 0x000fea0003800000 */
.L_x_42:
        /* <DEDUP_REMOVED lines=11> */
.L_x_41:
[----:B------:R-:W-:Y:S05]  /*0470*/  BSYNC B0 ;  /* 0x0000000000007941 */ /* 0x000fea0003800000 */
.L_x_40:
[----:B------:R-:W-:-:S13]  /*0480*/  ISETP.NE.AND P0, PT, R26, RZ, PT ;  /* 0x000000ff1a00720c */ /* 0x000fda0003f05270 */
[----:B------:R-:W-:Y:S05]  /*0490*/  @!P0 WARPSYNC.ALL ;  /* 0x0000000000008948 */ /* 0x000fea0003800000 */
[----:B------:R-:W-:Y:S06]  /*04a0*/  @!P0 BAR.SYNC.DEFER_BLOCKING 0x0 ;  /* 0x0000000000008b1d */ /* 0x000fec0000010000 */
.L_x_39:
        /* <DEDUP_REMOVED lines=16> */
.L_x_45:
        /* <DEDUP_REMOVED lines=11> */
[----:B------:R-:W2:Y:S01]  /*0660*/  LD.E.STRONG.SYS R3, desc[UR36][R24.64] ;  /* 0x0000002418037980 */ /* 0x000ea2000c115900 */
[----:B------:R-:W0:Y:S01]  /*0670*/  LDCU.64 UR4, c[0x4][0x260] ;  /* 0x01004c00ff0477ac */ /* 0x000e220008000a00 */
[----:B------:R-:W1:Y:S01]  /*0680*/  LDC R15, c[0x0][0x38c] ;  /* 0x0000e300ff0f7b82 */ /* 0x000e620000000800 */
[----:B------:R-:W-:Y:S01]  /*0690*/  IMAD.MOV.U32 R14, RZ, RZ, 0x372 ;  /* 0x00000372ff0e7424 */ /* 0x000fe200078e00ff */
[----:B------:R-:W-:Y:S01]  /*06a0*/  MOV R0, 0x2a8 ;  /* 0x000002a800007802 */ /* 0x000fe20000000f00 */
[----:B------:R-:W3:Y:S01]  /*06b0*/  LDCU UR6, c[0x0][0x2f8] ;  /* 0x00005f00ff0677ac */ /* 0x000ee20008000800 */
[----:B------:R-:W-:Y:S02]  /*06c0*/  IMAD.U32 R6, RZ, RZ, UR39 ;  /* 0x00000027ff067e24 */ /* 0x000fe4000f8e00ff */
[----:B------:R-:W-:Y:S02]  /*06d0*/  IMAD.U32 R7, RZ, RZ, UR40 ;  /* 0x00000028ff077e24 */ /* 0x000fe4000f8e00ff */
[----:B------:R-:W4:Y:S08]  /*06e0*/  LDC.64 R12, c[0x4][0x240] ;  /* 0x01009000ff0c7b82 */ /* 0x000f300000000a00 */
[----:B------:R1:W2:Y:S01]  /*06f0*/  LDC.64 R8, c[0x4][R0] ;  /* 0x0100000000087b82 */ /* 0x0002a20000000a00 */
[----:B0-----:R-:W-:-:S04]  /*0700*/  UIADD3 UR4, UP0, UPT, UR4, 0x4c, URZ ;  /* 0x0000004c04047890 */ /* 0x001fc8000ff1e0ff */
[----:B------:R-:W-:Y:S02]  /*0710*/  UIADD3.X UR5, UPT, UPT, URZ, UR5, URZ, UP0, !UPT ;  /* 0x00000005ff057290 */ /* 0x000fe400087fe4ff */
[----:B---3--:R-:W-:Y:S01]  /*0720*/  UIADD3 UR6, UPT, UPT, -UR6, UR39, URZ ;  /* 0x0000002706067290 */ /* 0x008fe2000fffe1ff */
[----:B------:R-:W-:-:S03]  /*0730*/  IMAD.U32 R10, RZ, RZ, UR4 ;  /* 0x00000004ff0a7e24 */ /* 0x000fc6000f8e00ff */
[----:B------:R-:W-:-:S05]  /*0740*/  IMAD.U32 R11, RZ, RZ, UR5 ;  /* 0x00000005ff0b7e24 */ /* 0x000fca000f8e00ff */
[----:B------:R0:W-:Y:S01]  /*0750*/  STL.64 [UR6], R10 ;  /* 0x0000000aff007987 */ /* 0x0001e20008100a06 */
[----:B------:R-:W3:Y:S03]  /*0760*/  LDCU.64 UR4, c[0x4][0x258] ;  /* 0x01004b00ff0477ac */ /* 0x000ee60008000a00 */
[----:B-1----:R0:W-:Y:S04]  /*0770*/  STL.64 [UR6+0x10], R14 ;  /* 0x0000100eff007987 */ /* 0x0021e80008100a06 */
[----:B----4-:R0:W-:Y:S04]  /*0780*/  STL.64 [UR6+0x8], R12 ;  /* 0x0000080cff007987 */ /* 0x0101e80008100a06 */
[----:B------:R0:W-:Y:S01]  /*0790*/  STL.64 [UR6+0x18], R26 ;  /* 0x0000181aff007987 */ /* 0x0001e20008100a06 */
[----:B---3--:R-:W-:-:S02]  /*07a0*/  IMAD.U32 R4, RZ, RZ, UR4 ;  /* 0x00000004ff047e24 */ /* 0x008fc4000f8e00ff */
[----:B------:R-:W-:Y:S01]  /*07b0*/  IMAD.U32 R5, RZ, RZ, UR5 ;  /* 0x00000005ff057e24 */ /* 0x000fe2000f8e00ff */
[----:B--2---:R0:W-:Y:S06]  /*07c0*/  STL.64 [UR6+0x20], R2 ;  /* 0x00002002ff007987 */ /* 0x0041ec0008100a06 */
[----:B------:R-:W-:-:S07]  /*07d0*/  LEPC R20, `(.L_x_44) ;  /* 0x000000001014794e */ /* 0x000fce0000000000 */
[----:B0-----:R-:W-:Y:S05]  /*07e0*/  CALL.ABS.NOINC R8 ;  /* 0x0000000008007343 */ /* 0x001fea0003c00000 */
.L_x_44:
        /* <DEDUP_REMOVED lines=14> */
.L_x_47:
[----:B------:R-:W-:Y:S05]  /*08d0*/  BSYNC.RECONVERGENT B0 ;  /* 0x0000000000007941 */ /* 0x000fea0003800200 */
.L_x_46:
        /* <DEDUP_REMOVED lines=30> */
[----:B------:R-:W1:Y:S01]  /*0ac0*/  LDS.64 R40, [R40+UR4] ;  /* 0x0000000428287984 */ /* 0x000e620008000a00 */
[----:B------:R-:W-:-:S02]  /*0ad0*/  LOP3.LUT R8, R7, 0x38, RZ, 0xc0, !PT ;  /* 0x0000003807087812 */ /* 0x000fc400078ec0ff */
[----:B------:R-:W-:Y:S01]  /*0ae0*/  LOP3.LUT R10, R9, 0x38, RZ, 0xc0, !PT ;  /* 0x00000038090a7812 */ /* 0x000fe200078ec0ff */
[----:B------:R-:W2:Y:S01]  /*0af0*/  LDS.64 R36, [R36+UR4] ;  /* 0x0000000424247984 */ /* 0x000ea20008000a00 */
[----:B------:R-:W-:-:S03]  /*0b00*/  LOP3.LUT R3, R3, 0x38, RZ, 0xc0, !PT ;  /* 0x0000003803037812 */ /* 0x000fc600078ec0ff */
[----:B------:R-:W3:Y:S04]  /*0b10*/  LDS.64 R26, [R26+UR4] ;  /* 0x000000041a1a7984 */ /* 0x000ee80008000a00 */
[----:B------:R4:W0:Y:S04]  /*0b20*/  LDS.64 R38, [R3+UR4] ;  /* 0x0000000403267984 */ /* 0x0008280008000a00 */
[----:B------:R-:W0:Y:S04]  /*0b30*/  LDS.64 R4, [R4+UR4] ;  /* 0x0000000404047984 */ /* 0x000e280008000a00 */
[----:B------:R-:W0:Y:S04]  /*0b40*/  LDS.64 R6, [R6+UR4] ;  /* 0x0000000406067984 */ /* 0x000e280008000a00 */
[----:B------:R-:W0:Y:S04]  /*0b50*/  LDS.64 R8, [R8+UR4] ;  /* 0x0000000408087984 */ /* 0x000e280008000a00 */
[----:B------:R-:W0:Y:S01]  /*0b60*/  LDS.64 R10, [R10+UR4] ;  /* 0x000000040a0a7984 */ /* 0x000e220008000a00 */
[----:B------:R-:W4:Y:S02]  /*0b70*/  LDCU UR4, c[0x0][0x3a4] ;  /* 0x00007480ff0477ac */ /* 0x000f240008000800 */
[----:B-12-4-:R-:W-:-:S13]  /*0b80*/  ISETP.NE.AND P1, PT, RZ, UR4, PT ;  /* 0x00000004ff007c0c */ /* 0x016fda000bf25270 */
.L_x_51:
[----:B-1----:R-:W1:Y:S01]  /*0b90*/  @!P1 LDC R12, c[0x0][0x38c] ;  /* 0x0000e300ff0c9b82 */ /* 0x002e620000000800 */
[----:B------:R-:W-:-:S05]  /*0ba0*/  VOTEU.ALL UP0, P1 ;  /* 0x0000000000ff7886 */ /* 0x000fca0000800000 */
[----:B------:R-:W1:Y:S02]  /*0bb0*/  @!UP0 LDCU UR5, c[0x0][0x398] ;  /* 0x00007300ff0587ac */ /* 0x000e640008000800 */
[----:B------:R-:W1:Y:S02]  /*0bc0*/  @!P1 LDC R3, c[0x0][0x394] ;  /* 0x0000e500ff039b82 */ /* 0x000e640000000800 */
[----:B-1----:R-:W-:-:S04]  /*0bd0*/  @!P1 IMAD R21, R12, UR5, R3 ;  /* 0x000000050c159c24 */ /* 0x002fc8000f8e0203 */
[----:B------:R-:W-:Y:S01]  /*0be0*/  @!P1 IMAD.IADD R21, R21, 0x1, R0 ;  /* 0x0000000115159824 */ /* 0x000fe200078e0200 */
[----:B------:R-:W-:Y:S06]  /*0bf0*/  @!P1 BRA `(.L_x_50) ;  /* 0x0000000000cc9947 */ /* 0x000fec0003800000 */
[----:B------:R-:W-:Y:S01]  /*0c00*/  IABS R20, UR41 ;  /* 0x0000002900147c13 */ /* 0x000fe20008000000 */
[----:B------:R-:W-:Y:S01]  /*0c10*/  UMOV UR5, UR6 ;  /* 0x0000000600057c82 */ /* 0x000fe20008000000 */
[----:B------:R-:W-:Y:S01]  /*0c20*/  IABS R29, R0 ;  /* 0x00000000001d7213 */ /* 0x000fe20000000000 */
[----:B------:R-:W-:Y:S01]  /*0c30*/  UIMAD UR4, UR5, UR8, URZ ;  /* 0x00000008050472a4 */ /* 0x000fe2000f8e02ff */
[----:B------:R-:W1:Y:S01]  /*0c40*/  I2F.RP R3, R20 ;  /* 0x0000001400037306 */ /* 0x000e620000209400 */
[----:B------:R-:W-:Y:S01]  /*0c50*/  IABS R21, UR41 ;  /* 0x0000002900157c13 */ /* 0x000fe20008000000 */
[----:B------:R-:W-:-:S03]  /*0c60*/  UISETP.NE.AND UP0, UPT, UR9, 0x1, UPT ;  /* 0x000000010900788c */ /* 0x000fc6000bf05270 */
[----:B------:R-:W-:Y:S01]  /*0c70*/  IMAD.U32 R14, RZ, RZ, UR4 ;  /* 0x00000004ff0e7e24 */ /* 0x000fe2000f8e00ff */
[----:B------:R-:W-:Y:S01]  /*0c80*/  ULOP3.LUT UR4, UR4, UR41, URZ, 0x3c, !UPT ;  /* 0x0000002904047292 */ /* 0x000fe2000f8e3cff */
[----:B------:R-:W-:-:S05]  /*0c90*/  IMAD.MOV R28, RZ, RZ, -R21 ;  /* 0x000000ffff1c7224 */ /* 0x000fca00078e0a15 */
[----:B------:R-:W-:Y:S01]  /*0ca0*/  ISETP.LE.AND P3, PT, RZ, UR4, PT ;  /* 0x00000004ff007c0c */ /* 0x000fe2000bf63270 */
[----:B------:R-:W-:Y:S01]  /*0cb0*/  USEL UR4, UR38, 0x1, UP0 ;  /* 0x0000000126047887 */ /* 0x000fe20008000000 */
[----:B-1----:R-:W1:Y:S02]  /*0cc0*/  MUFU.RCP R3, R3 ;  /* 0x0000000300037308 */ /* 0x002e640000001000 */
[----:B-1----:R-:W-:Y:S01]  /*0cd0*/  VIADD R12, R3, 0xffffffe ;  /* 0x0ffffffe030c7836 */ /* 0x002fe20000000000 */
[----:B------:R-:W-:-:S05]  /*0ce0*/  IABS R3, R14 ;  /* 0x0000000e00037213 */ /* 0x000fca0000000000 */
[----:B------:R1:W2:Y:S02]  /*0cf0*/  F2I.FTZ.U32.TRUNC.NTZ R13, R12 ;  /* 0x0000000c000d7305 */ /* 0x0002a4000021f000 */
[----:B-1----:R-:W-:Y:S02]  /*0d00*/  IMAD.MOV.U32 R12, RZ, RZ, RZ ;  /* 0x000000ffff0c7224 */ /* 0x002fe400078e00ff */
[----:B--2---:R-:W-:-:S04]  /*0d10*/  IMAD.MOV R15, RZ, RZ, -R13 ;  /* 0x000000ffff0f7224 */ /* 0x004fc800078e0a0d */
[----:B------:R-:W-:-:S04]  /*0d20*/  IMAD R15, R15, R20, RZ ;  /* 0x000000140f0f7224 */ /* 0x000fc800078e02ff */
[----:B------:R-:W-:-:S04]  /*0d30*/  IMAD.HI.U32 R12, R13, R15, R12 ;  /* 0x0000000f0d0c7227 */ /* 0x000fc800078e000c */
[----:B------:R-:W-:Y:S02]  /*0d40*/  IMAD.MOV.U32 R15, RZ, RZ, R29 ;  /* 0x000000ffff0f7224 */ /* 0x000fe400078e001d */
[----:B------:R-:W-:-:S04]  /*0d50*/  IMAD.HI.U32 R13, R12, R3, RZ ;  /* 0x000000030c0d7227 */ /* 0x000fc800078e00ff */
[----:B------:R-:W-:-:S04]  /*0d60*/  IMAD.HI.U32 R14, R12, R15, RZ ;  /* 0x0000000f0c0e7227 */ /* 0x000fc800078e00ff */
[-C--:B------:R-:W-:Y:S02]  /*0d70*/  IMAD R15, R14, R28.reuse, R15 ;  /* 0x0000001c0e0f7224 */ /* 0x080fe400078e020f */
[----:B------:R-:W-:Y:S02]  /*0d80*/  IMAD R12, R13, R28, R3 ;  /* 0x0000001c0d0c7224 */ /* 0x000fe400078e0203 */
[----:B------:R-:W1:Y:S01]  /*0d90*/  LDC R3, c[0x0][0x394] ;  /* 0x0000e500ff037b82 */ /* 0x000e620000000800 */
        /* <DEDUP_REMOVED lines=25> */
.L_x_50:
[C---:B------:R-:W-:Y:S01]  /*0f30*/  IMAD.WIDE R12, R21.reuse, 0x10, R40 ;  /* 0x00000010150c7825 */ /* 0x040fe200078e0228 */
[----:B------:R-:W1:Y:S03]  /*0f40*/  LDC R20, c[0x0][0x39c] ;  /* 0x0000e700ff147b82 */ /* 0x000e660000000800 */
[----:B0-----:R-:W-:Y:S02]  /*0f50*/  IMAD.WIDE R28, R21, 0x10, R38 ;  /* 0x00000010151c7825 */ /* 0x001fe400078e0226 */
[----:B------:R-:W2:Y:S04]  /*0f60*/  LD.E.128 R12, desc[UR36][R12.64] ;  /* 0x000000240c0c7980 */ /* 0x000ea8000c101d00 */
[----:B------:R-:W4:Y:S01]  /*0f70*/  LD.E.128 R28, desc[UR36][R28.64] ;  /* 0x000000241c1c7980 */ /* 0x000f22000c101d00 */
[----:B------:R-:W-:-:S02]  /*0f80*/  IMAD.SHL.U32 R45, R0, 0x2, RZ ;  /* 0x00000002002d7824 */ /* 0x000fc400078e00ff */
[----:B------:R-:W-:-:S03]  /*0f90*/  IMAD R3, R3, UR38, RZ ;  /* 0x0000002603037c24 */ /* 0x000fc6000f8e02ff */
[----:B------:R-:W-:Y:S02]  /*0fa0*/  LOP3.LUT R47, R45, 0x1, RZ, 0xfc, !PT ;  /* 0x000000012d2f7812 */ /* 0x000fe400078efcff */
[----:B-1----:R-:W-:-:S04]  /*0fb0*/  IABS R42, R20 ;  /* 0x00000014002a7213 */ /* 0x002fc80000000000 */
[----:B------:R-:W0:Y:S08]  /*0fc0*/  I2F.RP R34, R42 ;  /* 0x0000002a00227306 */ /* 0x000e300000209400 */
[----:B0-----:R-:W0:Y:S02]  /*0fd0*/  MUFU.RCP R34, R34 ;  /* 0x0000002200227308 */ /* 0x001e240000001000 */
[----:B0-----:R-:W-:-:S06]  /*0fe0*/  VIADD R32, R34, 0xffffffe ;  /* 0x0ffffffe22207836 */ /* 0x001fcc0000000000 */
[----:B------:R0:W1:Y:S02]  /*0ff0*/  F2I.FTZ.U32.TRUNC.NTZ R33, R32 ;  /* 0x0000002000217305 */ /* 0x000064000021f000 */
[----:B0-----:R-:W-:Y:S02]  /*1000*/  IMAD.MOV.U32 R32, RZ, RZ, RZ ;  /* 0x000000ffff207224 */ /* 0x001fe400078e00ff */
[----:B-1----:R-:W-:-:S04]  /*1010*/  IMAD.MOV R35, RZ, RZ, -R33 ;  /* 0x000000ffff237224 */ /* 0x002fc800078e0a21 */
[----:B------:R-:W-:-:S04]  /*1020*/  IMAD R35, R35, R42, RZ ;  /* 0x0000002a23237224 */ /* 0x000fc800078e02ff */
[----:B------:R-:W-:Y:S01]  /*1030*/  IMAD.HI.U32 R33, R33, R35, R32 ;  /* 0x0000002321217227 */ /* 0x000fe200078e0020 */
[----:B------:R-:W-:-:S05]  /*1040*/  IABS R35, R45 ;  /* 0x0000002d00237213 */ /* 0x000fca0000000000 */
[----:B------:R-:W-:-:S04]  /*1050*/  IMAD.HI.U32 R34, R33, R35, RZ ;  /* 0x0000002321227227 */ /* 0x000fc800078e00ff */
[----:B------:R-:W-:-:S04]  /*1060*/  IMAD.MOV R43, RZ, RZ, -R34 ;  /* 0x000000ffff2b7224 */ /* 0x000fc800078e0a22 */
[----:B------:R-:W-:Y:S01]  /*1070*/  IMAD R32, R42, R43, R35 ;  /* 0x0000002b2a207224 */ /* 0x000fe200078e0223 */
[----:B------:R-:W-:-:S04]  /*1080*/  IABS R35, R47 ;  /* 0x0000002f00237213 */ /* 0x000fc80000000000 */
[----:B------:R-:W-:Y:S01]  /*1090*/  ISETP.GT.U32.AND P2, PT, R42, R32, PT ;  /* 0x000000202a00720c */ /* 0x000fe20003f44070 */
[----:B------:R-:W-:-:S04]  /*10a0*/  IMAD.HI.U32 R33, R33, R35, RZ ;  /* 0x0000002321217227 */ /* 0x000fc800078e00ff */
[----:B------:R-:W-:-:S04]  /*10b0*/  IMAD.MOV R43, RZ, RZ, -R33 ;  /* 0x000000ffff2b7224 */ /* 0x000fc800078e0a21 */
[----:B------:R-:W-:-:S04]  /*10c0*/  IMAD R35, R42, R43, R35 ;  /* 0x0000002b2a237224 */ /* 0x000fc800078e0223 */
[----:B------:R-:W-:Y:S01]  /*10d0*/  @!P2 IMAD.IADD R32, R32, 0x1, -R42 ;  /* 0x000000012020a824 */ /* 0x000fe200078e0a2a */
[----:B------:R-:W-:Y:S01]  /*10e0*/  ISETP.GT.U32.AND P5, PT, R42, R35, PT ;  /* 0x000000232a00720c */ /* 0x000fe20003fa4070 */
[----:B------:R-:W-:-:S03]  /*10f0*/  @!P2 VIADD R34, R34, 0x1 ;  /* 0x000000012222a836 */ /* 0x000fc60000000000 */
[----:B------:R-:W-:Y:S02]  /*1100*/  ISETP.GE.U32.AND P4, PT, R32, R42, PT ;  /* 0x0000002a2000720c */ /* 0x000fe40003f86070 */
[----:B------:R-:W-:-:S04]  /*1110*/  LOP3.LUT R32, R45, R20, RZ, 0x3c, !PT ;  /* 0x000000142d207212 */ /* 0x000fc800078e3cff */
[----:B------:R-:W-:Y:S02]  /*1120*/  ISETP.GE.AND P3, PT, R32, RZ, PT ;  /* 0x000000ff2000720c */ /* 0x000fe40003f66270 */
[----:B------:R-:W-:Y:S01]  /*1130*/  LOP3.LUT R32, R47, R20, RZ, 0x3c, !PT ;  /* 0x000000142f207212 */ /* 0x000fe200078e3cff */
[----:B------:R-:W-:Y:S02]  /*1140*/  @!P5 IMAD.IADD R35, R35, 0x1, -R42 ;  /* 0x000000012323d824 */ /* 0x000fe400078e0a2a */
[----:B------:R-:W-:Y:S01]  /*1150*/  @!P5 VIADD R33, R33, 0x1 ;  /* 0x000000012121d836 */ /* 0x000fe20000000000 */
[----:B------:R-:W-:Y:S01]  /*1160*/  ISETP.GE.AND P2, PT, R32, RZ, PT ;  /* 0x000000ff2000720c */ /* 0x000fe20003f46270 */
[----:B------:R-:W-:Y:S01]  /*1170*/  @P4 VIADD R34, R34, 0x1 ;  /* 0x0000000122224836 */ /* 0x000fe20000000000 */
[----:B------:R-:W-:Y:S02]  /*1180*/  ISETP.GE.U32.AND P6, PT, R35, R42, PT ;  /* 0x0000002a2300720c */ /* 0x000fe40003fc6070 */
[----:B------:R-:W-:-:S03]  /*1190*/  ISETP.NE.AND P4, PT, R20, RZ, PT ;  /* 0x000000ff1400720c */ /* 0x000fc60003f85270 */
[----:B------:R-:W-:-:S08]  /*11a0*/  @!P3 IMAD.MOV R34, RZ, RZ, -R34 ;  /* 0x000000ffff22b224 */ /* 0x000fd000078e0a22 */
[----:B------:R-:W-:-:S04]  /*11b0*/  @P6 VIADD R33, R33, 0x1 ;  /* 0x0000000121216836 */ /* 0x000fc80000000000 */
[----:B------:R-:W-:Y:S01]  /*11c0*/  IMAD.MOV.U32 R32, RZ, RZ, R33 ;  /* 0x000000ffff207224 */ /* 0x000fe200078e0021 */
[----:B------:R-:W-:-:S03]  /*11d0*/  LOP3.LUT R33, RZ, R20, RZ, 0x33, !PT ;  /* 0x00000014ff217212 */ /* 0x000fc600078e33ff */
[----:B------:R-:W-:Y:S01]  /*11e0*/  @!P2 IMAD.MOV R32, RZ, RZ, -R32 ;  /* 0x000000ffff20a224 */ /* 0x000fe200078e0a20 */
[----:B------:R-:W-:-:S04]  /*11f0*/  SEL R34, R33, R34, !P4 ;  /* 0x0000002221227207 */ /* 0x000fc80006000000 */
[----:B------:R-:W-:Y:S01]  /*1200*/  SEL R33, R33, R32, !P4 ;  /* 0x0000002021217207 */ /* 0x000fe20006000000 */
[----:B------:R-:W-:-:S04]  /*1210*/  IMAD.MOV R35, RZ, RZ, -R34 ;  /* 0x000000ffff237224 */ /* 0x000fc800078e0a22 */
[----:B------:R-:W-:Y:S02]  /*1220*/  IMAD R32, R20, R35, R45 ;  /* 0x0000002314207224 */ /* 0x000fe400078e022d */
[----:B------:R-:W-:-:S04]  /*1230*/  IMAD.MOV R35, RZ, RZ, -R33 ;  /* 0x000000ffff237224 */ /* 0x000fc800078e0a21 */
[----:B------:R-:W-:Y:S02]  /*1240*/  IMAD R35, R20, R35, R47 ;  /* 0x0000002314237224 */ /* 0x000fe400078e022f */
[----:B------:R-:W-:-:S04]  /*1250*/  IMAD.SHL.U32 R20, R3, 0x2, RZ ;  /* 0x0000000203147824 */ /* 0x000fc800078e00ff */
[--C-:B------:R-:W-:Y:S02]  /*1260*/  IMAD R3, R34, UR7, R20.reuse ;  /* 0x0000000722037c24 */ /* 0x100fe4000f8e0214 */
[----:B------:R-:W-:Y:S02]  /*1270*/  IMAD R20, R33, UR7, R20 ;  /* 0x0000000721147c24 */ /* 0x000fe4000f8e0214 */
[----:B------:R-:W-:Y:S02]  /*1280*/  IMAD.IADD R3, R3, 0x1, R32 ;  /* 0x0000000103037824 */ /* 0x000fe400078e0220 */
[----:B------:R-:W-:Y:S01]  /*1290*/  IMAD.IADD R20, R20, 0x1, R35 ;  /* 0x0000000114147824 */ /* 0x000fe200078e0223 */
[C---:B--2---:R-:W-:Y:S02]  /*12a0*/  LOP3.LUT R44, R12.reuse, 0xffff, RZ, 0xc0, !PT ;  /* 0x0000ffff0c2c7812 */ /* 0x044fe400078ec0ff */
[----:B------:R-:W-:Y:S02]  /*12b0*/  LOP3.LUT R32, R12, 0xff, RZ, 0xc0, !PT ;  /* 0x000000ff0c207812 */ /* 0x000fe400078ec0ff */
[----:B------:R-:W-:-:S02]  /*12c0*/  SHF.R.U32.HI R43, RZ, 0x18, R12 ;  /* 0x00000018ff2b7819 */ /* 0x000fc4000001160c */
[----:B------:R-:W-:Y:S02]  /*12d0*/  SHF.R.U32.HI R44, RZ, 0x8, R44 ;  /* 0x00000008ff2c7819 */ /* 0x000fe4000001162c */
[----:B------:R-:W-:Y:S02]  /*12e0*/  PRMT R12, R12, 0x7632, R12 ;  /* 0x000076320c0c7816 */ /* 0x000fe4000000000c */
[----:B----4-:R-:W-:Y:S02]  /*12f0*/  LOP3.LUT R46, R28, 0xffff, RZ, 0xc0, !PT ;  /* 0x0000ffff1c2e7812 */ /* 0x010fe400078ec0ff */
[----:B------:R-:W-:Y:S02]  /*1300*/  F2FP.F16.E5M2.UNPACK_B R32, R32 ;  /* 0x00000020ff20723e */ /* 0x000fe400020004ff */
[----:B------:R-:W-:Y:S02]  /*1310*/  F2FP.F16.E5M2.UNPACK_B R44, R44 ;  /* 0x0000002cff2c723e */ /* 0x000fe400020004ff */
[----:B------:R-:W-:-:S02]  /*1320*/  LOP3.LUT R12, R12, 0xff, RZ, 0xc0, !PT ;  /* 0x000000ff0c0c7812 */ /* 0x000fc400078ec0ff */
[----:B------:R-:W-:Y:S01]  /*1330*/  SHF.R.U32.HI R46, RZ, 0x8, R46 ;  /* 0x00000008ff2e7819 */ /* 0x000fe2000001162e */
[----:B------:R-:W-:Y:S01]  /*1340*/  HADD2.F32 R44, -RZ, R44.H0_H0 ;  /* 0x2000002cff2c7230 */ /* 0x000fe20000004100 */
[----:B------:R-:W-:Y:S02]  /*1350*/  LOP3.LUT R45, R28, 0xff, RZ, 0xc0, !PT ;  /* 0x000000ff1c2d7812 */ /* 0x000fe400078ec0ff */
[C---:B------:R-:W-:Y:S02]  /*1360*/  LOP3.LUT R35, R13.reuse, 0xff, RZ, 0xc0, !PT ;  /* 0x000000ff0d237812 */ /* 0x040fe400078ec0ff */
[----:B------:R-:W-:Y:S02]  /*1370*/  SHF.R.U32.HI R34, RZ, 0x18, R13 ;  /* 0x00000018ff227819 */ /* 0x000fe4000001160d */
[C---:B------:R-:W-:Y:S02]  /*1380*/  LOP3.LUT R42, R13.reuse, 0xffff, RZ, 0xc0, !PT ;  /* 0x0000ffff0d2a7812 */ /* 0x040fe400078ec0ff */
[----:B------:R-:W-:-:S02]  /*1390*/  PRMT R33, R13, 0x7632, R33 ;  /* 0x000076320d217816 */ /* 0x000fc40000000021 */
[----:B------:R-:W-:Y:S01]  /*13a0*/  F2FP.F16.E5M2.UNPACK_B R13, R12 ;  /* 0x0000000cff0d723e */ /* 0x000fe200020004ff */
        /* <DEDUP_REMOVED lines=8> */
[----:B------:R-:W-:-:S02]  /*1430*/  SHF.R.U32.HI R42, RZ, 0x8, R42 ;  /* 0x00000008ff2a7819 */ /* 0x000fc4000001162a */
[----:B------:R-:W-:Y:S02]  /*1440*/  PRMT R47, R12, 0x5410, R44 ;  /* 0x000054100c2f7816 */ /* 0x000fe4000000002c */
[----:B------:R-:W-:Y:S02]  /*1450*/  PRMT R12, R28, 0x7632, R12 ;  /* 0x000076321c0c7816 */ /* 0x000fe4000000000c */
[----:B------:R-:W-:Y:S02]  /*1460*/  F2FP.BF16.F32.PACK_AB.RZ R45, RZ, R45 ;  /* 0x0000002dff2d723e */ /* 0x000fe400000190ff */
[----:B------:R-:W-:Y:S02]  /*1470*/  F2FP.BF16.F32.PACK_AB.RZ R46, RZ, R46 ;  /* 0x0000002eff2e723e */ /* 0x000fe400000190ff */
[----:B------:R-:W-:Y:S02]  /*1480*/  SHF.R.U32.HI R44, RZ, 0x18, R28 ;  /* 0x00000018ff2c7819 */ /* 0x000fe4000001161c */
[----:B------:R-:W-:Y:S01]  /*1490*/  LOP3.LUT R28, R12, 0xff, RZ, 0xc0, !PT ;  /* 0x000000ff0c1c7812 */ /* 0x000fe200078ec0ff */
[----:B------:R-:W-:Y:S01]  /*14a0*/  HFMA2.BF16_V2 R12, R17.H0_H0, R47, RZ.H0_H0 ;  /* 0x0000002f110c7231 */ /* 0x000fe200002408ff */
[----:B------:R-:W-:-:S02]  /*14b0*/  PRMT R48, R45, 0x5410, R46 ;  /* 0x000054102d307816 */ /* 0x000fc4000000002e */
[C---:B------:R-:W-:Y:S02]  /*14c0*/  LOP3.LUT R46, R29.reuse, 0xffff, RZ, 0xc0, !PT ;  /* 0x0000ffff1d2e7812 */ /* 0x040fe400078ec0ff */
[----:B------:R-:W-:Y:S01]  /*14d0*/  F2FP.F16.E5M2.UNPACK_B R47, R44 ;  /* 0x0000002cff2f723e */ /* 0x000fe200020004ff */
[----:B------:R-:W-:Y:S01]  /*14e0*/  HFMA2.BF16_V2 R12, R17.H0_H0, R48, R12 ;  /* 0x00000030110c7231 */ /* 0x000fe2000020080c */
[----:B------:R-:W-:Y:S02]  /*14f0*/  F2FP.F16.E5M2.UNPACK_B R45, R28 ;  /* 0x0000001cff2d723e */ /* 0x000fe400020004ff */
[----:B------:R-:W-:Y:S01]  /*1500*/  F2FP.F16.E5M2.UNPACK_B R35, R35 ;  /* 0x00000023ff23723e */ /* 0x000fe200020004ff */
[----:B------:R-:W-:Y:S01]  /*1510*/  HADD2.F32 R47, -RZ, R47.H0_H0 ;  /* 0x2000002fff2f7230 */ /* 0x000fe20000004100 */
[----:B------:R-:W-:Y:S01]  /*1520*/  F2FP.F16.E5M2.UNPACK_B R42, R42 ;  /* 0x0000002aff2a723e */ /* 0x000fe200020004ff */
[----:B------:R-:W-:Y:S01]  /*1530*/  HADD2.F32 R45, -RZ, R45.H0_H0 ;  /* 0x2000002dff2d7230 */ /* 0x000fe20000004100 */
[----:B------:R-:W-:Y:S01]  /*1540*/  LOP3.LUT R44, R29, 0xff, RZ, 0xc0, !PT ;  /* 0x000000ff1d2c7812 */ /* 0x000fe200078ec0ff */
[----:B------:R-:W-:Y:S01]  /*1550*/  HADD2.F32 R48, -RZ, R35.H0_H0 ;  /* 0x20000023ff307230 */ /* 0x000fe20000004100 */
[----:B------:R-:W-:Y:S01]  /*1560*/  SHF.R.U32.HI R46, RZ, 0x8, R46 ;  /* 0x00000008ff2e7819 */ /* 0x000fe2000001162e */
        /* <DEDUP_REMOVED lines=9> */
[----:B------:R-:W-:Y:S02]  /*1600*/  F2FP.BF16.F32.PACK_AB.RZ R48, RZ, R48 ;  /* 0x00000030ff30723e */ /* 0x000fe400000190ff */
[----:B------:R-:W-:-:S02]  /*1610*/  F2FP.BF16.F32.PACK_AB.RZ R49, RZ, R49 ;  /* 0x00000031ff31723e */ /* 0x000fc400000190ff */
[C---:B------:R-:W-:Y:S02]  /*1620*/  LOP3.LUT R32, R14.reuse, 0xffff, RZ, 0xc0, !PT ;  /* 0x0000ffff0e207812 */ /* 0x040fe400078ec0ff */
[----:B------:R-:W-:Y:S02]  /*1630*/  PRMT R45, R45, 0x5410, R47 ;  /* 0x000054102d2d7816 */ /* 0x000fe4000000002f */
[C---:B------:R-:W-:Y:S02]  /*1640*/  LOP3.LUT R47, R14.reuse, 0xff, RZ, 0xc0, !PT ;  /* 0x000000ff0e2f7812 */ /* 0x040fe400078ec0ff */
[----:B------:R-:W-:Y:S02]  /*1650*/  PRMT R35, R14, 0x7632, R35 ;  /* 0x000076320e237816 */ /* 0x000fe40000000023 */
[----:B------:R-:W-:Y:S02]  /*1660*/  SHF.R.U32.HI R42, RZ, 0x18, R14 ;  /* 0x00000018ff2a7819 */ /* 0x000fe4000001160e */
[----:B------:R-:W-:-:S02]  /*1670*/  F2FP.BF16.F32.PACK_AB.RZ R50, RZ, R50 ;  /* 0x00000032ff32723e */ /* 0x000fc400000190ff */
[----:B------:R-:W-:Y:S02]  /*1680*/  F2FP.BF16.F32.PACK_AB.RZ R14, RZ, R46 ;  /* 0x0000002eff0e723e */ /* 0x000fe400000190ff */
[----:B------:R-:W-:Y:S02]  /*1690*/  PRMT R48, R48, 0x5410, R49 ;  /* 0x0000541030307816 */ /* 0x000fe40000000031 */
[----:B------:R-:W-:Y:S02]  /*16a0*/  F2FP.F16.E5M2.UNPACK_B R34, R34 ;  /* 0x00000022ff22723e */ /* 0x000fe400020004ff */
[----:B------:R-:W-:Y:S02]  /*16b0*/  SHF.R.U32.HI R32, RZ, 0x8, R32 ;  /* 0x00000008ff207819 */ /* 0x000fe40000011620 */
[----:B------:R-:W-:Y:S02]  /*16c0*/  SHF.R.U32.HI R28, RZ, 0x18, R29 ;  /* 0x00000018ff1c7819 */ /* 0x000fe4000001161d */
[----:B------:R-:W-:-:S02]  /*16d0*/  F2FP.BF16.F32.PACK_AB.RZ R43, RZ, R43 ;  /* 0x0000002bff2b723e */ /* 0x000fc400000190ff */
[----:B------:R-:W-:Y:S02]  /*16e0*/  F2FP.BF16.F32.PACK_AB.RZ R13, RZ, R13 ;  /* 0x0000000dff0d723e */ /* 0x000fe400000190ff */
[----:B------:R-:W-:Y:S02]  /*16f0*/  LOP3.LUT R33, R33, 0xff, RZ, 0xc0, !PT ;  /* 0x000000ff21217812 */ /* 0x000fe400078ec0ff */
[----:B------:R-:W-:Y:S02]  /*1700*/  PRMT R29, R29, 0x7632, R29 ;  /* 0x000076321d1d7816 */ /* 0x000fe4000000001d */
[----:B------:R-:W-:Y:S01]  /*1710*/  PRMT R50, R50, 0x5410, R14 ;  /* 0x0000541032327816 */ /* 0x000fe2000000000e */
[C---:B------:R-:W-:Y:S01]  /*1720*/  HFMA2.BF16_V2 R14, R17.reuse.H0_H0, R48, RZ.H0_H0 ;  /* 0x00000030110e7231 */ /* 0x040fe200002408ff */
[----:B------:R-:W-:Y:S01]  /*1730*/  F2FP.F16.E5M2.UNPACK_B R47, R47 ;  /* 0x0000002fff2f723e */ /* 0x000fe200020004ff */
[----:B------:R-:W-:Y:S01]  /*1740*/  HADD2.F32 R48, -RZ, R34.H0_H0 ;  /* 0x20000022ff307230 */ /* 0x000fe20000004100 */
[----:B------:R-:W-:Y:S01]  /*1750*/  LOP3.LUT R49, R15, 0xff, RZ, 0xc0, !PT ;  /* 0x000000ff0f317812 */ /* 0x000fe200078ec0ff */
[----:B------:R-:W-:Y:S01]  /*1760*/  HFMA2.BF16_V2 R14, R17.H0_H0, R50, R14 ;  /* 0x00000032110e7231 */ /* 0x000fe2000020080e */
[----:B------:R-:W-:-:S02]  /*1770*/  F2FP.F16.E5M2.UNPACK_B R32, R32 ;  /* 0x00000020ff20723e */ /* 0x000fc400020004ff */
[----:B------:R-:W-:Y:S02]  /*1780*/  F2FP.F16.E5M2.UNPACK_B R28, R28 ;  /* 0x0000001cff1c723e */ /* 0x000fe400020004ff */
[----:B------:R-:W-:Y:S01]  /*1790*/  PRMT R13, R13, 0x5410, R43 ;  /* 0x000054100d0d7816 */ /* 0x000fe2000000002b */
[----:B------:R-:W-:Y:S01]  /*17a0*/  HADD2.F32 R32, -RZ, R32.H0_H0 ;  /* 0x20000020ff207230 */ /* 0x000fe20000004100 */
[----:B------:R-:W-:Y:S01]  /*17b0*/  F2FP.F16.E5M2.UNPACK_B R33, R33 ;  /* 0x00000021ff21723e */ /* 0x000fe200020004ff */
[----:B------:R-:W-:Y:S01]  /*17c0*/  HADD2.F32 R28, -RZ, R28.H0_H0 ;  /* 0x2000001cff1c7230 */ /* 0x000fe20000004100 */
[----:B------:R-:W-:Y:S01]  /*17d0*/  LOP3.LUT R29, R29, 0xff, RZ, 0xc0, !PT ;  /* 0x000000ff1d1d7812 */ /* 0x000fe200078ec0ff */
[C---:B------:R-:W-:Y:S01]  /*17e0*/  HFMA2.BF16_V2 R13, R17.reuse.H0_H0, R13, RZ.H0_H0 ;  /* 0x0000000d110d7231 */ /* 0x040fe200002408ff */
[----:B------:R-:W-:Y:S01]  /*17f0*/  F2FP.F16.E5M2.UNPACK_B R34, R49 ;  /* 0x00000031ff22723e */ /* 0x000fe200020004ff */
[----:B------:R-:W-:Y:S01]  /*1800*/  HADD2.F32 R49, -RZ, R47.H0_H0 ;  /* 0x2000002fff317230 */ /* 0x000fe20000004100 */
[----:B------:R-:W-:Y:S01]  /*1810*/  F2FP.F16.E5M2.UNPACK_B R29, R29 ;  /* 0x0000001dff1d723e */ /* 0x000fe200020004ff */
[----:B------:R-:W-:Y:S01]  /*1820*/  HFMA2.BF16_V2 R13, R17.H0_H0, R45, R13 ;  /* 0x0000002d110d7231 */ /* 0x000fe2000020080d */
[----:B------:R-:W-:Y:S01]  /*1830*/  F2FP.BF16.F32.PACK_AB.RZ R47, RZ, R48 ;  /* 0x00000030ff2f723e */ /* 0x000fe200000190ff */
[----:B------:R-:W-:Y:S01]  /*1840*/  HADD2.F32 R48, -RZ, R33.H0_H0 ;  /* 0x20000021ff307230 */ /* 0x000fe20000004100 */
[C---:B------:R-:W-:Y:S01]  /*1850*/  LOP3.LUT R43, R30.reuse, 0xffff, RZ, 0xc0, !PT ;  /* 0x0000ffff1e2b7812 */ /* 0x040fe200078ec0ff */
[----:B------:R-:W-:Y:S01]  /*1860*/  HADD2.F32 R29, -RZ, R29.H0_H0 ;  /* 0x2000001dff1d7230 */ /* 0x000fe20000004100 */
[----:B------:R-:W-:Y:S01]  /*1870*/  LOP3.LUT R45, R30, 0xff, RZ, 0xc0, !PT ;  /* 0x000000ff1e2d7812 */ /* 0x000fe200078ec0ff */
[----:B------:R-:W-:Y:S01]  /*1880*/  HADD2.F32 R34, -RZ, R34.H0_H0 ;  /* 0x20000022ff227230 */ /* 0x000fe20000004100 */
[----:B------:R-:W-:-:S02]  /*1890*/  SHF.R.U32.HI R43, RZ, 0x8, R43 ;  /* 0x00000008ff2b7819 */ /* 0x000fc4000001162b */
[----:B------:R-:W-:Y:S02]  /*18a0*/  F2FP.BF16.F32.PACK_AB.RZ R32, RZ, R32 ;  /* 0x00000020ff20723e */ /* 0x000fe400000190ff */
[----:B------:R-:W-:Y:S02]  /*18b0*/  F2FP.BF16.F32.PACK_AB.RZ R28, RZ, R28 ;  /* 0x0000001cff1c723e */ /* 0x000fe400000190ff */
[----:B------:R-:W-:Y:S02]  /*18c0*/  F2FP.BF16.F32.PACK_AB.RZ R48, RZ, R48 ;  /* 0x00000030ff30723e */ /* 0x000fe400000190ff */
[----:B------:R-:W-:Y:S02]  /*18d0*/  F2FP.F16.E5M2.UNPACK_B R43, R43 ;  /* 0x0000002bff2b723e */ /* 0x000fe400020004ff */
[----:B------:R-:W-:Y:S02]  /*18e0*/  F2FP.F16.E5M2.UNPACK_B R45, R45 ;  /* 0x0000002dff2d723e */ /* 0x000fe400020004ff */
[----:B------:R-:W-:Y:S01]  /*18f0*/  F2FP.BF16.F32.PACK_AB.RZ R33, RZ, R49 ;  /* 0x00000031ff21723e */ /* 0x000fe200000190ff */
[----:B------:R-:W-:Y:S01]  /*1900*/  HADD2.F32 R49, -RZ, R43.H0_H0 ;  /* 0x2000002bff317230 */ /* 0x000fe20000004100 */
[----:B------:R-:W-:Y:S01]  /*1910*/  PRMT R32, R32, 0x5410, R28 ;  /* 0x0000541020207816 */ /* 0x000fe2000000001c */
[----:B------:R-:W-:Y:S01]  /*1920*/  HADD2.F32 R45, -RZ, R45.H0_H0 ;  /* 0x2000002dff2d7230 */ /* 0x000fe20000004100 */
[----:B------:R-:W-:-:S02]  /*1930*/  F2FP.BF16.F32.PACK_AB.RZ R29, RZ, R29 ;  /* 0x0000001dff1d723e */ /* 0x000fc400000190ff */
[----:B------:R-:W-:Y:S02]  /*1940*/  PRMT R48, R48, 0x5410, R47 ;  /* 0x0000541030307816 */ /* 0x000fe4000000002f */
[--C-:B------:R-:W-:Y:S02]  /*1950*/  PRMT R33, R33, 0x5410, R32.reuse ;  /* 0x0000541021217816 */ /* 0x100fe40000000020 */
[----:B------:R-:W-:Y:S01]  /*1960*/  PRMT R32, R29, 0x7610, R32 ;  /* 0x000076101d207816 */ /* 0x000fe20000000020 */
[C---:B------:R-:W-:Y:S01]  /*1970*/  HFMA2.BF16_V2 R29, R17.reuse.H0_H0, R48, RZ.H0_H0 ;  /* 0x00000030111d7231 */ /* 0x040fe200002408ff */
[----:B------:R-:W-:Y:S01]  /*1980*/  LOP3.LUT R44, R35, 0xff, RZ, 0xc0, !PT ;  /* 0x000000ff232c7812 */ /* 0x000fe200078ec0ff */
[C---:B------:R-:W-:Y:S01]  /*1990*/  HFMA2.BF16_V2 R28, R17.reuse.H0_H0, R33, RZ.H0_H0 ;  /* 0x00000021111c7231 */ /* 0x040fe200002408ff */
[----:B------:R-:W-:Y:S01]  /*19a0*/  SHF.R.U32.HI R35, RZ, 0x18, R30 ;  /* 0x00000018ff237819 */ /* 0x000fe2000001161e */
[----:B------:R-:W-:Y:S01]  /*19b0*/  HFMA2.BF16_V2 R29, R17.H0_H0, R32, R29 ;  /* 0x00000020111d7231 */ /* 0x000fe2000020081d */
[----:B------:R-:W-:-:S02]  /*19c0*/  F2FP.F16.E5M2.UNPACK_B R42, R42 ;  /* 0x0000002aff2a723e */ /* 0x000fc400020004ff */
[----:B------:R-:W-:Y:S02]  /*19d0*/  F2FP.BF16.F32.PACK_AB.RZ R45, RZ, R45 ;  /* 0x0000002dff2d723e */ /* 0x000fe400000190ff */
[----:B------:R-:W-:Y:S01]  /*19e0*/  F2FP.BF16.F32.PACK_AB.RZ R49, RZ, R49 ;  /* 0x00000031ff31723e */ /* 0x000fe200000190ff */
[----:B------:R-:W-:Y:S01]  /*19f0*/  HADD2.F32 R42, -RZ, R42.H0_H0 ;  /* 0x2000002aff2a7230 */ /* 0x000fe20000004100 */
[----:B------:R-:W-:Y:S02]  /*1a00*/  F2FP.F16.E5M2.UNPACK_B R35, R35 ;  /* 0x00000023ff23723e */ /* 0x000fe400020004ff */
[----:B------:R-:W-:Y:S02]  /*1a10*/  LOP3.LUT R32, R31, 0xff, RZ, 0xc0, !PT ;  /* 0x000000ff1f207812 */ /* 0x000fe400078ec0ff */
[----:B------:R-:W-:Y:S01]  /*1a20*/  PRMT R45, R45, 0x5410, R49 ;  /* 0x000054102d2d7816 */ /* 0x000fe20000000031 */
[----:B------:R-:W-:Y:S01]  /*1a30*/  HADD2.F32 R35, -RZ, R35.H0_H0 ;  /* 0x20000023ff237230 */ /* 0x000fe20000004100 */
[----:B------:R-:W-:Y:S01]  /*1a40*/  F2FP.F16.E5M2.UNPACK_B R49, R32 ;  /* 0x00000020ff31723e */ /* 0x000fe200020004ff */
[----:B------:R-:W-:Y:S01]  /*1a50*/  IMAD.WIDE R32, R21, 0x10, R36 ;  /* 0x0000001015207825 */ /* 0x000fe200078e0224 */
[----:B------:R-:W-:-:S03]  /*1a60*/  F2FP.BF16.F32.PACK_AB.RZ R47, RZ, R42 ;  /* 0x0000002aff2f723e */ /* 0x000fc600000190ff */
[----:B------:R-:W-:Y:S01]  /*1a70*/  HFMA2.BF16_V2 R28, R17.H0_H0, R45, R28 ;  /* 0x0000002d111c7231 */ /* 0x000fe2000020081c */
[----:B------:R-:W-:Y:S02]  /*1a80*/  F2FP.BF16.F32.PACK_AB.RZ R42, RZ, R34 ;  /* 0x00000022ff2a723e */ /* 0x000fe400000190ff */
[----:B------:R-:W-:Y:S02]  /*1a90*/  F2FP.BF16.F32.PACK_AB.RZ R48, RZ, R35 ;  /* 0x00000023ff30723e */ /* 0x000fe400000190ff */
[----:B------:R-:W2:Y:S01]  /*1aa0*/  LD.E.128 R32, desc[UR36][R32.64] ;  /* 0x0000002420207980 */ /* 0x000ea2000c101d00 */
[----:B------:R-:W-:Y:S02]  /*1ab0*/  LOP3.LUT R50, R31, 0xffff, RZ, 0xc0, !PT ;  /* 0x0000ffff1f327812 */ /* 0x000fe400078ec0ff */
[----:B------:R-:W-:Y:S02]  /*1ac0*/  LOP3.LUT R46, R15, 0xffff, RZ, 0xc0, !PT ;  /* 0x0000ffff0f2e7812 */ /* 0x000fe400078ec0ff */
[----:B------:R-:W-:-:S02]  /*1ad0*/  SHF.R.U32.HI R43, RZ, 0x8, R50 ;  /* 0x00000008ff2b7819 */ /* 0x000fc40000011632 */
[----:B------:R-:W-:Y:S02]  /*1ae0*/  F2FP.F16.E5M2.UNPACK_B R44, R44 ;  /* 0x0000002cff2c723e */ /* 0x000fe400020004ff */
[----:B------:R-:W-:Y:S02]  /*1af0*/  SHF.R.U32.HI R46, RZ, 0x8, R46 ;  /* 0x00000008ff2e7819 */ /* 0x000fe4000001162e */
[----:B------:R-:W-:Y:S01]  /*1b00*/  F2FP.F16.E5M2.UNPACK_B R43, R43 ;  /* 0x0000002bff2b723e */ /* 0x000fe200020004ff */
[----:B------:R-:W-:Y:S01]  /*1b10*/  HADD2.F32 R44, -RZ, R44.H0_H0 ;  /* 0x2000002cff2c7230 */ /* 0x000fe20000004100 */
[----:B------:R-:W-:Y:S01]  /*1b20*/  F2FP.F16.E5M2.UNPACK_B R46, R46 ;  /* 0x0000002eff2e723e */ /* 0x000fe200020004ff */
[----:B------:R-:W-:Y:S01]  /*1b30*/  HADD2.F32 R49, -RZ, R49.H0_H0 ;  /* 0x20000031ff317230 */ /* 0x000fe20000004100 */
[----:B------:R-:W-:Y:S01]  /*1b40*/  PRMT R30, R30, 0x7632, R30 ;  /* 0x000076321e1e7816 */ /* 0x000fe2000000001e */
[----:B------:R-:W-:Y:S02]  /*1b50*/  HADD2.F32 R43, -RZ, R43.H0_H0 ;  /* 0x2000002bff2b7230 */ /* 0x000fe40000004100 */
[----:B------:R-:W-:Y:S01]  /*1b60*/  HADD2.F32 R45, -RZ, R46.H0_H0 ;  /* 0x2000002eff2d7230 */ /* 0x000fe20000004100 */
[----:B------:R-:W-:-:S02]  /*1b70*/  F2FP.BF16.F32.PACK_AB.RZ R46, RZ, R44 ;  /* 0x0000002cff2e723e */ /* 0x000fc400000190ff */
[----:B------:R-:W-:Y:S02]  /*1b80*/  F2FP.BF16.F32.PACK_AB.RZ R49, RZ, R49 ;  /* 0x00000031ff31723e */ /* 0x000fe400000190ff */
[----:B------:R-:W-:Y:S02]  /*1b90*/  F2FP.BF16.F32.PACK_AB.RZ R43, RZ, R43 ;  /* 0x0000002bff2b723e */ /* 0x000fe400000190ff */
[--C-:B------:R-:W-:Y:S02]  /*1ba0*/  SHF.R.U32.HI R44, RZ, 0x18, R15.reuse ;  /* 0x00000018ff2c7819 */ /* 0x100fe4000001160f */
[----:B------:R-:W-:Y:S02]  /*1bb0*/  PRMT R15, R15, 0x7632, R15 ;  /* 0x000076320f0f7816 */ /* 0x000fe4000000000f */
[----:B------:R-:W-:Y:S02]  /*1bc0*/  PRMT R49, R49, 0x5410, R43 ;  /* 0x0000541031317816 */ /* 0x000fe4000000002b */
[----:B------:R-:W-:-:S02]  /*1bd0*/  SHF.R.U32.HI R43, RZ, 0x18, R31 ;  /* 0x00000018ff2b7819 */ /* 0x000fc4000001161f */
[----:B------:R-:W-:Y:S02]  /*1be0*/  LOP3.LUT R15, R15, 0xff, RZ, 0xc0, !PT ;  /* 0x000000ff0f0f7812 */ /* 0x000fe400078ec0ff */
[----:B------:R-:W-:Y:S02]  /*1bf0*/  PRMT R31, R31, 0x7632, R31 ;  /* 0x000076321f1f7816 */ /* 0x000fe4000000001f */
[----:B------:R-:W-:Y:S02]  /*1c00*/  F2FP.F16.E5M2.UNPACK_B R44, R44 ;  /* 0x0000002cff2c723e */ /* 0x000fe400020004ff */
[----:B------:R-:W-:Y:S02]  /*1c10*/  F2FP.F16.E5M2.UNPACK_B R15, R15 ;  /* 0x0000000fff0f723e */ /* 0x000fe400020004ff */
[----:B------:R-:W-:Y:S01]  /*1c20*/  LOP3.LUT R31, R31, 0xff, RZ, 0xc0, !PT ;  /* 0x000000ff1f1f7812 */ /* 0x000fe200078ec0ff */
[----:B------:R-:W-:Y:S01]  /*1c30*/  HADD2.F32 R44, -RZ, R44.H0_H0 ;  /* 0x2000002cff2c7230 */ /* 0x000fe20000004100 */
[----:B------:R-:W-:Y:S01]  /*1c40*/  F2FP.F16.E5M2.UNPACK_B R43, R43 ;  /* 0x0000002bff2b723e */ /* 0x000fe200020004ff */
[----:B------:R-:W-:Y:S01]  /*1c50*/  HADD2.F32 R15, -RZ, R15.H0_H0 ;  /* 0x2000000fff0f7230 */ /* 0x000fe20000004100 */
[----:B------:R-:W-:-:S02]  /*1c60*/  F2FP.F16.E5M2.UNPACK_B R31, R31 ;  /* 0x0000001fff1f723e */ /* 0x000fc400020004ff */
[----:B------:R-:W-:Y:S01]  /*1c70*/  F2FP.BF16.F32.PACK_AB.RZ R44, RZ, R44 ;  /* 0x0000002cff2c723e */ /* 0x000fe200000190ff */
[----:B------:R-:W-:Y:S01]  /*1c80*/  HADD2.F32 R43, -RZ, R43.H0_H0 ;  /* 0x2000002bff2b7230 */ /* 0x000fe20000004100 */
[----:B------:R-:W-:Y:S01]  /*1c90*/  F2FP.BF16.F32.PACK_AB.RZ R15, RZ, R15 ;  /* 0x0000000fff0f723e */ /* 0x000fe200000190ff */
[----:B------:R-:W-:Y:S01]  /*1ca0*/  HADD2.F32 R31, -RZ, R31.H0_H0 ;  /* 0x2000001fff1f7230 */ /* 0x000fe20000004100 */
[----:B------:R-:W-:Y:S02]  /*1cb0*/  F2FP.BF16.F32.PACK_AB.RZ R45, RZ, R45 ;  /* 0x0000002dff2d723e */ /* 0x000fe400000190ff */
[----:B------:R-:W-:Y:S02]  /*1cc0*/  F2FP.BF16.F32.PACK_AB.RZ R43, RZ, R43 ;  /* 0x0000002bff2b723e */ /* 0x000fe400000190ff */
[----:B------:R-:W-:Y:S02]  /*1cd0*/  F2FP.BF16.F32.PACK_AB.RZ R31, RZ, R31 ;  /* 0x0000001fff1f723e */ /* 0x000fe400000190ff */
[----:B------:R-:W-:-:S02]  /*1ce0*/  PRMT R15, R15, 0x5410, R44 ;  /* 0x000054100f0f7816 */ /* 0x000fc4000000002c */
[----:B------:R-:W-:Y:S02]  /*1cf0*/  PRMT R43, R31, 0x5410, R43 ;  /* 0x000054101f2b7816 */ /* 0x000fe4000000002b */
[----:B------:R-:W-:Y:S01]  /*1d00*/  LOP3.LUT R30, R30, 0xff, RZ, 0xc0, !PT ;  /* 0x000000ff1e1e7812 */ /* 0x000fe200078ec0ff */
[C---:B------:R-:W-:Y:S01]  /*1d10*/  HFMA2.BF16_V2 R31, R17.reuse.H0_H0, R15, RZ.H0_H0 ;  /* 0x0000000f111f7231 */ /* 0x040fe200002408ff */
[----:B------:R-:W-:Y:S02]  /*1d20*/  PRMT R42, R42, 0x5410, R45 ;  /* 0x000054102a2a7816 */ /* 0x000fe4000000002d */
[----:B------:R-:W-:Y:S01]  /*1d30*/  F2FP.F16.E5M2.UNPACK_B R30, R30 ;  /* 0x0000001eff1e723e */ /* 0x000fe200020004ff */
[C---:B------:R-:W-:Y:S01]  /*1d40*/  HFMA2.BF16_V2 R31, R17.reuse.H0_H0, R43, R31 ;  /* 0x0000002b111f7231 */ /* 0x040fe2000020081f */
[C---:B--2---:R-:W-:Y:S02]  /*1d50*/  LOP3.LUT R15, R32.reuse, 0xff, RZ, 0xc0, !PT ;  /* 0x000000ff200f7812 */ /* 0x044fe400078ec0ff */
[----:B------:R-:W-:Y:S01]  /*1d60*/  LOP3.LUT R44, R33, 0xffff, RZ, 0xc0, !PT ;  /* 0x0000ffff212c7812 */ /* 0x000fe200078ec0ff */
[----:B------:R-:W-:Y:S01]  /*1d70*/  HFMA2.BF16_V2 R42, R17.H0_H0, R42, RZ.H0_H0 ;  /* 0x0000002a112a7231 */ /* 0x000fe200002408ff */
[----:B------:R-:W-:Y:S01]  /*1d80*/  LOP3.LUT R43, R32, 0xffff, RZ, 0xc0, !PT ;  /* 0x0000ffff202b7812 */ /* 0x000fe200078ec0ff */
[----:B------:R-:W-:-:S03]  /*1d90*/  HADD2.F32 R30, -RZ, R30.H0_H0 ;  /* 0x2000001eff1e7230 */ /* 0x000fc60000004100 */
[----:B------:R-:W-:Y:S02]  /*1da0*/  SHF.R.U32.HI R43, RZ, 0x8, R43 ;  /* 0x00000008ff2b7819 */ /* 0x000fe4000001162b */
[----:B------:R-:W-:Y:S02]  /*1db0*/  F2FP.F16.E5M2.UNPACK_B R15, R15 ;  /* 0x0000000fff0f723e */ /* 0x000fe400020004ff */
[----:B------:R-:W-:Y:S02]  /*1dc0*/  F2FP.F16.E5M2.UNPACK_B R43, R43 ;  /* 0x0000002bff2b723e */ /* 0x000fe400020004ff */
[----:B------:R-:W-:Y:S01]  /*1dd0*/  SHF.R.U32.HI R44, RZ, 0x8, R44 ;  /* 0x00000008ff2c7819 */ /* 0x000fe2000001162c */
[----:B------:R-:W-:Y:S02]  /*1de0*/  HADD2.F32 R15, -RZ, R15.H0_H0 ;  /* 0x2000000fff0f7230 */ /* 0x000fe40000004100 */
[----:B------:R-:W-:Y:S02]  /*1df0*/  HFMA2.BF16_V2 R42, R17.H0_H0, R49, R42 ;  /* 0x00000031112a7231 */ /* 0x000fe4000020082a */
[----:B------:R-:W-:Y:S01]  /*1e00*/  HADD2.F32 R43, -RZ, R43.H0_H0 ;  /* 0x2000002bff2b7230 */ /* 0x000fe20000004100 */
[----:B------:R-:W-:-:S02]  /*1e10*/  F2FP.BF16.F32.PACK_AB.RZ R30, RZ, R30 ;  /* 0x0000001eff1e723e */ /* 0x000fc400000190ff */
[----:B------:R-:W-:Y:S02]  /*1e20*/  F2FP.BF16.F32.PACK_AB.RZ R15, RZ, R15 ;  /* 0x0000000fff0f723e */ /* 0x000fe400000190ff */
[----:B------:R-:W-:-:S04]  /*1e30*/  F2FP.BF16.F32.PACK_AB.RZ R43, RZ, R43 ;  /* 0x0000002bff2b723e */ /* 0x000fc800000190ff */
[----:B------:R-:W-:-:S05]  /*1e40*/  PRMT R15, R15, 0x5410, R43 ;  /* 0x000054100f0f7816 */ /* 0x000fca000000002b */
[----:B------:R-:W-:Y:S01]  /*1e50*/  HFMA2.BF16_V2 R43, R17.H0_H0, R15, R12 ;  /* 0x0000000f112b7231 */ /* 0x000fe2000020080c */
[--C-:B------:R-:W-:Y:S02]  /*1e60*/  SHF.R.U32.HI R12, RZ, 0x18, R32.reuse ;  /* 0x00000018ff0c7819 */ /* 0x100fe40000011620 */
[----:B------:R-:W-:-:S04]  /*1e70*/  PRMT R32, R32, 0x7632, R32 ;  /* 0x0000763220207816 */ /* 0x000fc80000000020 */
[----:B------:R-:W-:Y:S02]  /*1e80*/  LOP3.LUT R32, R32, 0xff, RZ, 0xc0, !PT ;  /* 0x000000ff20207812 */ /* 0x000fe400078ec0ff */
[----:B------:R-:W-:Y:S02]  /*1e90*/  F2FP.F16.E5M2.UNPACK_B R12, R12 ;  /* 0x0000000cff0c723e */ /* 0x000fe400020004ff */
[----:B------:R-:W-:Y:S02]  /*1ea0*/  LOP3.LUT R15, R33, 0xff, RZ, 0xc0, !PT ;  /* 0x000000ff210f7812 */ /* 0x000fe400078ec0ff */
[----:B------:R-:W-:Y:S01]  /*1eb0*/  F2FP.F16.E5M2.UNPACK_B R32, R32 ;  /* 0x00000020ff20723e */ /* 0x000fe200020004ff */
[----:B------:R-:W-:Y:S01]  /*1ec0*/  HADD2.F32 R12, -RZ, R12.H0_H0 ;  /* 0x2000000cff0c7230 */ /* 0x000fe20000004100 */
[----:B------:R-:W-:Y:S02]  /*1ed0*/  F2FP.F16.E5M2.UNPACK_B R15, R15 ;  /* 0x0000000fff0f723e */ /* 0x000fe400020004ff */
[----:B------:R-:W-:Y:S01]  /*1ee0*/  F2FP.F16.E5M2.UNPACK_B R44, R44 ;  /* 0x0000002cff2c723e */ /* 0x000fe200020004ff */
[----:B------:R-:W-:Y:S01]  /*1ef0*/  HADD2.F32 R32, -RZ, R32.H0_H0 ;  /* 0x20000020ff207230 */ /* 0x000fe20000004100 */
[----:B------:R-:W-:Y:S01]  /*1f00*/  F2FP.BF16.F32.PACK_AB.RZ R12, RZ, R12 ;  /* 0x0000000cff0c723e */ /* 0x000fe200000190ff */
[----:B------:R-:W-:-:S02]  /*1f10*/  HADD2.F32 R15, -RZ, R15.H0_H0 ;  /* 0x2000000fff0f7230 */ /* 0x000fc40000004100 */
[----:B------:R-:W-:Y:S01]  /*1f20*/  HADD2.F32 R44, -RZ, R44.H0_H0 ;  /* 0x2000002cff2c7230 */ /* 0x000fe20000004100 */
[----:B------:R-:W-:Y:S02]  /*1f30*/  F2FP.BF16.F32.PACK_AB.RZ R32, RZ, R32 ;  /* 0x00000020ff20723e */ /* 0x000fe400000190ff */
[----:B------:R-:W-:Y:S02]  /*1f40*/  F2FP.BF16.F32.PACK_AB.RZ R15, RZ, R15 ;  /* 0x0000000fff0f723e */ /* 0x000fe400000190ff */
[----:B------:R-:W-:Y:S02]  /*1f50*/  F2FP.BF16.F32.PACK_AB.RZ R44, RZ, R44 ;  /* 0x0000002cff2c723e */ /* 0x000fe400000190ff */
[----:B------:R-:W-:Y:S02]  /*1f60*/  PRMT R32, R32, 0x5410, R12 ;  /* 0x0000541020207816 */ /* 0x000fe4000000000c */
[----:B------:R-:W-:Y:S02]  /*1f70*/  SHF.R.U32.HI R12, RZ, 0x18, R33 ;  /* 0x00000018ff0c7819 */ /* 0x000fe40000011621 */
[----:B------:R-:W-:Y:S01]  /*1f80*/  PRMT R15, R15, 0x5410, R44 ;  /* 0x000054100f0f7816 */ /* 0x000fe2000000002c */
[----:B------:R-:W-:Y:S01]  /*1f90*/  HFMA2.BF16_V2 R44, R17.H0_H0, R32, R13 ;  /* 0x00000020112c7231 */ /* 0x000fe2000020080d */
[----:B------:R-:W-:Y:S01]  /*1fa0*/  F2FP.F16.E5M2.UNPACK_B R45, R12 ;  /* 0x0000000cff2d723e */ /* 0x000fe200020004ff */
[----:B---3--:R-:W-:-:S04]  /*1fb0*/  IMAD.WIDE R12, R21, 0x10, R26 ;  /* 0x00000010150c7825 */ /* 0x008fc800078e021a */
[----:B------:R-:W-:Y:S02]  /*1fc0*/  HFMA2.BF16_V2 R32, R17.H0_H0, R15, R14 ;  /* 0x0000000f11207231 */ /* 0x000fe4000020080e */
[----:B------:R-:W2:Y:S01]  /*1fd0*/  LD.E.128 R12, desc[UR36][R12.64] ;  /* 0x000000240c0c7980 */ /* 0x000ea2000c101d00 */
[----:B------:R-:W-:-:S04]  /*1fe0*/  PRMT R33, R33, 0x7632, R33 ;  /* 0x0000763221217816 */ /* 0x000fc80000000021 */
[----:B------:R-:W-:-:S04]  /*1ff0*/  LOP3.LUT R33, R33, 0xff, RZ, 0xc0, !PT ;  /* 0x000000ff21217812 */ /* 0x000fc800078ec0ff */
[----:B------:R-:W-:Y:S01]  /*2000*/  F2FP.F16.E5M2.UNPACK_B R33, R33 ;  /* 0x00000021ff21723e */ /* 0x000fe200020004ff */
[----:B------:R-:W-:-:S04]  /*2010*/  HADD2.F32 R45, -RZ, R45.H0_H0 ;  /* 0x2000002dff2d7230 */ /* 0x000fc80000004100 */
[----:B------:R-:W-:Y:S01]  /*2020*/  HADD2.F32 R33, -RZ, R33.H0_H0 ;  /* 0x20000021ff217230 */ /* 0x000fe20000004100 */
[----:B------:R-:W-:-:S04]  /*2030*/  F2FP.BF16.F32.PACK_AB.RZ R45, RZ, R45 ;  /* 0x0000002dff2d723e */ /* 0x000fc800000190ff */
[----:B------:R-:W-:-:S04]  /*2040*/  F2FP.BF16.F32.PACK_AB.RZ R33, RZ, R33 ;  /* 0x00000021ff21723e */ /* 0x000fc800000190ff */
[----:B------:R-:W-:Y:S02]  /*2050*/  PRMT R33, R33, 0x5410, R45 ;  /* 0x0000541021217816 */ /* 0x000fe4000000002d */
[----:B------:R-:W-:-:S03]  /*2060*/  LOP3.LUT R45, R34, 0xffff, RZ, 0xc0, !PT ;  /* 0x0000ffff222d7812 */ /* 0x000fc600078ec0ff */
[----:B------:R-:W-:Y:S01]  /*2070*/  HFMA2.BF16_V2 R33, R17.H0_H0, R33, R29 ;  /* 0x0000002111217231 */ /* 0x000fe2000020081d */
[----:B------:R-:W-:Y:S02]  /*2080*/  LOP3.LUT R29, R34, 0xff, RZ, 0xc0, !PT ;  /* 0x000000ff221d7812 */ /* 0x000fe400078ec0ff */
[----:B------:R-:W-:Y:S02]  /*2090*/  SHF.R.U32.HI R45, RZ, 0x8, R45 ;  /* 0x00000008ff2d7819 */ /* 0x000fe4000001162d */
[----:B------:R-:W-:Y:S02]  /*20a0*/  F2FP.F16.E5M2.UNPACK_B R29, R29 ;  /* 0x0000001dff1d723e */ /* 0x000fe400020004ff */
[----:B------:R-:W-:-:S03]  /*20b0*/  F2FP.F16.E5M2.UNPACK_B R45, R45 ;  /* 0x0000002dff2d723e */ /* 0x000fc600020004ff */
[----:B------:R-:W-:Y:S02]  /*20c0*/  HADD2.F32 R29, -RZ, R29.H0_H0 ;  /* 0x2000001dff1d7230 */ /* 0x000fe40000004100 */
[----:B------:R-:W-:-:S03]  /*20d0*/  HADD2.F32 R45, -RZ, R45.H0_H0 ;  /* 0x2000002dff2d7230 */ /* 0x000fc60000004100 */
        /* <DEDUP_REMOVED lines=31> */
[----:B------:R-:W-:-:S03]  /*22d0*/  HADD2.F32 R35, -RZ, R35.H0_H0 ;  /* 0x20000023ff237230 */ /* 0x000fc60000004100 */
[----:B------:R-:W-:Y:S02]  /*22e0*/  F2FP.BF16.F32.PACK_AB.RZ R28, RZ, R28 ;  /* 0x0000001cff1c723e */ /* 0x000fe400000190ff */
[----:B------:R-:W-:-:S04]  /*22f0*/  F2FP.BF16.F32.PACK_AB.RZ R35, RZ, R35 ;  /* 0x00000023ff23723e */ /* 0x000fc800000190ff */
[----:B------:R-:W-:Y:S02]  /*2300*/  PRMT R35, R35, 0x5410, R28 ;  /* 0x0000541023237816 */ /* 0x000fe4000000001c */
[----:B------:R-:W-:Y:S02]  /*2310*/  PRMT R46, R46, 0x5410, R47 ;  /* 0x000054102e2e7816 */ /* 0x000fe4000000002f */
[----:B------:R-:W-:-:S03]  /*2320*/  PRMT R47, R30, 0x5410, R48 ;  /* 0x000054101e2f7816 */ /* 0x000fc60000000030 */
[----:B------:R-:W-:-:S04]  /*2330*/  HFMA2.BF16_V2 R30, R17.H0_H0, R46, RZ.H0_H0 ;  /* 0x0000002e111e7231 */ /* 0x000fc800002408ff */
[----:B------:R-:W-:-:S04]  /*2340*/  HFMA2.BF16_V2 R30, R17.H0_H0, R47, R30 ;  /* 0x0000002f111e7231 */ /* 0x000fc8000020081e */
[C---:B------:R-:W-:Y:S02]  /*2350*/  HFMA2.BF16_V2 R34, R17.reuse.H0_H0, R34, R30 ;  /* 0x0000002211227231 */ /* 0x040fe4000020081e */
[----:B------:R-:W-:Y:S01]  /*2360*/  HFMA2.BF16_V2 R35, R17.H0_H0, R35, R31 ;  /* 0x0000002311237231 */ /* 0x000fe2000020081f */
[C---:B--2---:R-:W-:Y:S02]  /*2370*/  LOP3.LUT R29, R12.reuse, 0xffff, RZ, 0xc0, !PT ;  /* 0x0000ffff0c1d7812 */ /* 0x044fe400078ec0ff */
[----:B------:R-:W-:Y:S02]  /*2380*/  LOP3.LUT R28, R12, 0xff, RZ, 0xc0, !PT ;  /* 0x000000ff0c1c7812 */ /* 0x000fe400078ec0ff */
[----:B------:R-:W-:Y:S02]  /*2390*/  SHF.R.U32.HI R29, RZ, 0x8, R29 ;  /* 0x00000008ff1d7819 */ /* 0x000fe4000001161d */
[----:B------:R-:W-:Y:S02]  /*23a0*/  F2FP.F16.E5M2.UNPACK_B R28, R28 ;  /* 0x0000001cff1c723e */ /* 0x000fe400020004ff */
[----:B------:R-:W-:-:S03]  /*23b0*/  F2FP.F16.E5M2.UNPACK_B R29, R29 ;  /* 0x0000001dff1d723e */ /* 0x000fc600020004ff */
[----:B------:R-:W-:Y:S02]  /*23c0*/  HADD2.F32 R28, -RZ, R28.H0_H0 ;  /* 0x2000001cff1c7230 */ /* 0x000fe40000004100 */
[----:B------:R-:W-:-:S03]  /*23d0*/  HADD2.F32 R29, -RZ, R29.H0_H0 ;  /* 0x2000001dff1d7230 */ /* 0x000fc60000004100 */
[----:B------:R-:W-:Y:S02]  /*23e0*/  F2FP.BF16.F32.PACK_AB.RZ R28, RZ, R28 ;  /* 0x0000001cff1c723e */ /* 0x000fe400000190ff */
[----:B------:R-:W-:Y:S02]  /*23f0*/  F2FP.BF16.F32.PACK_AB.RZ R29, RZ, R29 ;  /* 0x0000001dff1d723e */ /* 0x000fe400000190ff */
[C---:B------:R-:W-:Y:S02]  /*2400*/  LOP3.LUT R30, R13.reuse, 0xffff, RZ, 0xc0, !PT ;  /* 0x0000ffff0d1e7812 */ /* 0x040fe400078ec0ff */
[----:B------:R-:W-:Y:S02]  /*2410*/  PRMT R28, R28, 0x5410, R29 ;  /* 0x000054101c1c7816 */ /* 0x000fe4000000001d */
[----:B------:R-:W-:Y:S02]  /*2420*/  LOP3.LUT R29, R13, 0xff, RZ, 0xc0, !PT ;  /* 0x000000ff0d1d7812 */ /* 0x000fe400078ec0ff */
[----:B------:R-:W-:Y:S01]  /*2430*/  SHF.R.U32.HI R30, RZ, 0x8, R30 ;  /* 0x00000008ff1e7819 */ /* 0x000fe2000001161e */
[----:B------:R-:W-:Y:S01]  /*2440*/  HFMA2.BF16_V2 R43, R17.H0_H0, R28, R43 ;  /* 0x0000001c112b7231 */ /* 0x000fe2000020082b */
[----:B------:R-:W-:-:S02]  /*2450*/  SHF.R.U32.HI R28, RZ, 0x18, R12 ;  /* 0x00000018ff1c7819 */ /* 0x000fc4000001160c */
        /* <DEDUP_REMOVED lines=11> */
[----:B------:R-:W-:-:S03]  /*2510*/  HADD2.F32 R12, -RZ, R12.H0_H0 ;  /* 0x2000000cff0c7230 */ /* 0x000fc60000004100 */
[----:B------:R-:W-:Y:S02]  /*2520*/  PRMT R29, R29, 0x5410, R30 ;  /* 0x000054101d1d7816 */ /* 0x000fe4000000001e */
[----:B------:R-:W-:Y:S02]  /*2530*/  F2FP.BF16.F32.PACK_AB.RZ R28, RZ, R28 ;  /* 0x0000001cff1c723e */ /* 0x000fe400000190ff */
[----:B------:R-:W-:Y:S01]  /*2540*/  F2FP.BF16.F32.PACK_AB.RZ R12, RZ, R12 ;  /* 0x0000000cff0c723e */ /* 0x000fe200000190ff */
[----:B------:R-:W-:-:S03]  /*2550*/  HFMA2.BF16_V2 R32, R17.H0_H0, R29, R32 ;  /* 0x0000001d11207231 */ /* 0x000fc60000200820 */
[----:B------:R-:W-:Y:S01]  /*2560*/  PRMT R12, R12, 0x5410, R28 ;  /* 0x000054100c0c7816 */ /* 0x000fe2000000001c */
[----:B------:R-:W-:-:S06]  /*2570*/  IMAD.WIDE R28, R21, 0x10, R4 ;  /* 0x00000010151c7825 */ /* 0x000fcc00078e0204 */
[----:B------:R-:W2:Y:S01]  /*2580*/  LD.E.128 R28, desc[UR36][R28.64] ;  /* 0x000000241c1c7980 */ /* 0x000ea2000c101d00 */
        /* <DEDUP_REMOVED lines=12> */
[C---:B------:R-:W-:Y:S02]  /*2650*/  LOP3.LUT R13, R14.reuse, 0xffff, RZ, 0xc0, !PT ;  /* 0x0000ffff0e0d7812 */ /* 0x040fe400078ec0ff */
        /* <DEDUP_REMOVED lines=40> */
[----:B------:R-:W-:Y:S01]  /*28e0*/  PRMT R15, R15, 0x5410, R12 ;  /* 0x000054100f0f7816 */ /* 0x000fe2000000000c */
[----:B------:R-:W-:-:S04]  /*28f0*/  HFMA2.BF16_V2 R34, R17.H0_H0, R14, R34 ;  /* 0x0000000e11227231 */ /* 0x000fc80000200822 */
        /* <DEDUP_REMOVED lines=10> */
[----:B------:R-:W-:Y:S02]  /*29a0*/  PRMT R12, R12, 0x5410, R13 ;  /* 0x000054100c0c7816 */ /* 0x000fe4000000000d */
[----:B------:R-:W-:-:S03]  /*29b0*/  LOP3.LUT R14, R29, 0xffff, RZ, 0xc0, !PT ;  /* 0x0000ffff1d0e7812 */ /* 0x000fc600078ec0ff */
[----:B------:R-:W-:Y:S01]  /*29c0*/  HFMA2.BF16_V2 R43, R17.H0_H0, R12, R43 ;  /* 0x0000000c112b7231 */ /* 0x000fe2000020082b */
[--C-:B------:R-:W-:Y:S02]  /*29d0*/  SHF.R.U32.HI R12, RZ, 0x18, R28.reuse ;  /* 0x00000018ff0c7819 */ /* 0x100fe4000001161c */
[----:B------:R-:W-:Y:S02]  /*29e0*/  PRMT R28, R28, 0x7632, R28 ;  /* 0x000076321c1c7816 */ /* 0x000fe4000000001c */
[----:B------:R-:W-:Y:S02]  /*29f0*/  LOP3.LUT R13, R29, 0xff, RZ, 0xc0, !PT ;  /* 0x000000ff1d0d7812 */ /* 0x000fe400078ec0ff */
[----:B------:R-:W-:Y:S02]  /*2a00*/  LOP3.LUT R28, R28, 0xff, RZ, 0xc0, !PT ;  /* 0x000000ff1c1c7812 */ /* 0x000fe400078ec0ff */
[----:B------:R-:W-:Y:S02]  /*2a10*/  SHF.R.U32.HI R14, RZ, 0x8, R14 ;  /* 0x00000008ff0e7819 */ /* 0x000fe4000001160e */
[----:B------:R-:W-:-:S02]  /*2a20*/  F2FP.F16.E5M2.UNPACK_B R12, R12 ;  /* 0x0000000cff0c723e */ /* 0x000fc400020004ff */
[----:B------:R-:W-:Y:S02]  /*2a30*/  F2FP.F16.E5M2.UNPACK_B R28, R28 ;  /* 0x0000001cff1c723e */ /* 0x000fe400020004ff */
[----:B------:R-:W-:Y:S02]  /*2a40*/  F2FP.F16.E5M2.UNPACK_B R13, R13 ;  /* 0x0000000dff0d723e */ /* 0x000fe400020004ff */
[----:B------:R-:W-:Y:S01]  /*2a50*/  F2FP.F16.E5M2.UNPACK_B R14, R14 ;  /* 0x0000000eff0e723e */ /* 0x000fe200020004ff */
        /* <DEDUP_REMOVED lines=11> */
[----:B------:R-:W-:-:S02]  /*2b10*/  HFMA2.BF16_V2 R44, R17.H0_H0, R28, R44 ;  /* 0x0000001c112c7231 */ /* 0x000fc4000020082c */
[----:B------:R-:W-:Y:S01]  /*2b20*/  HFMA2.BF16_V2 R32, R17.H0_H0, R13, R32 ;  /* 0x0000000d11207231 */ /* 0x000fe20000200820 */
[----:B------:R-:W-:Y:S01]  /*2b30*/  F2FP.F16.E5M2.UNPACK_B R28, R12 ;  /* 0x0000000cff1c723e */ /* 0x000fe200020004ff */
[----:B------:R-:W-:-:S06]  /*2b40*/  IMAD.WIDE R12, R21, 0x10, R6 ;  /* 0x00000010150c7825 */ /* 0x000fcc00078e0206 */
        /* <DEDUP_REMOVED lines=165> */
[C---:B------:R-:W-:Y:S02]  /*35a0*/  LOP3.LUT R13, R29.reuse, 0xffff, RZ, 0xc0, !PT ;  /* 0x0000ffff1d0d7812 */ /* 0x040fe400078ec0ff */
[----:B------:R-:W-:Y:S02]  /*35b0*/  LOP3.LUT R14, R29, 0xff, RZ, 0xc0, !PT ;  /* 0x000000ff1d0e7812 */ /* 0x000fe400078ec0ff */
[----:B------:R-:W-:Y:S02]  /*35c0*/  SHF.R.U32.HI R13, RZ, 0x8, R13 ;  /* 0x00000008ff0d7819 */ /* 0x000fe4000001160d */
[----:B------:R-:W-:Y:S02]  /*35d0*/  F2FP.F16.E5M2.UNPACK_B R14, R14 ;  /* 0x0000000eff0e723e */ /* 0x000fe400020004ff */
[----:B------:R-:W-:-:S03]  /*35e0*/  F2FP.F16.E5M2.UNPACK_B R13, R13 ;  /* 0x0000000dff0d723e */ /* 0x000fc600020004ff */
[----:B------:R-:W-:Y:S02]  /*35f0*/  HADD2.F32 R14, -RZ, R14.H0_H0 ;  /* 0x2000000eff0e7230 */ /* 0x000fe40000004100 */
[----:B------:R-:W-:Y:S01]  /*3600*/  HADD2.F32 R13, -RZ, R13.H0_H0 ;  /* 0x2000000dff0d7230 */ /* 0x000fe20000004100 */
[--C-:B------:R-:W-:Y:S02]  /*3610*/  SHF.R.U32.HI R15, RZ, 0x18, R29.reuse ;  /* 0x00000018ff0f7819 */ /* 0x100fe4000001161d */
[----:B------:R-:W-:Y:S02]  /*3620*/  F2FP.BF16.F32.PACK_AB.RZ R14, RZ, R14 ;  /* 0x0000000eff0e723e */ /* 0x000fe400000190ff */
[----:B------:R-:W-:Y:S02]  /*3630*/  F2FP.BF16.F32.PACK_AB.RZ R13, RZ, R13 ;  /* 0x0000000dff0d723e */ /* 0x000fe400000190ff */
[----:B------:R-:W-:Y:S02]  /*3640*/  PRMT R29, R29, 0x7632, R29 ;  /* 0x000076321d1d7816 */ /* 0x000fe4000000001d */
[----:B------:R-:W-:-:S02]  /*3650*/  PRMT R14, R14, 0x5410, R13 ;  /* 0x000054100e0e7816 */ /* 0x000fc4000000000d */
[----:B------:R-:W-:-:S03]  /*3660*/  LOP3.LUT R29, R29, 0xff, RZ, 0xc0, !PT ;  /* 0x000000ff1d1d7812 */ /* 0x000fc600078ec0ff */
[----:B------:R-:W-:Y:S01]  /*3670*/  HFMA2.BF16_V2 R33, R17.H0_H0, R14, R12 ;  /* 0x0000000e11217231 */ /* 0x000fe2000020080c */
[----:B------:R-:W-:Y:S02]  /*3680*/  F2FP.F16.E5M2.UNPACK_B R12, R29 ;  /* 0x0000001dff0c723e */ /* 0x000fe400020004ff */
[----:B------:R-:W-:Y:S02]  /*3690*/  F2FP.F16.E5M2.UNPACK_B R15, R15 ;  /* 0x0000000fff0f723e */ /* 0x000fe400020004ff */
[C---:B------:R-:W-:Y:S01]  /*36a0*/  PRMT R13, R30.reuse, 0x7632, R13 ;  /* 0x000076321e0d7816 */ /* 0x040fe2000000000d */
[----:B------:R-:W-:Y:S01]  /*36b0*/  HADD2.F32 R12, -RZ, R12.H0_H0 ;  /* 0x2000000cff0c7230 */ /* 0x000fe20000004100 */
[----:B------:R-:W-:Y:S01]  /*36c0*/  LOP3.LUT R14, R30, 0xffff, RZ, 0xc0, !PT ;  /* 0x0000ffff1e0e7812 */ /* 0x000fe200078ec0ff */
[----:B------:R-:W-:Y:S01]  /*36d0*/  HADD2.F32 R15, -RZ, R15.H0_H0 ;  /* 0x2000000fff0f7230 */ /* 0x000fe20000004100 */
[----:B------:R-:W-:Y:S02]  /*36e0*/  LOP3.LUT R29, R13, 0xff, RZ, 0xc0, !PT ;  /* 0x000000ff0d1d7812 */ /* 0x000fe400078ec0ff */
[----:B------:R-:W-:Y:S01]  /*36f0*/  F2FP.BF16.F32.PACK_AB.RZ R48, RZ, R12 ;  /* 0x0000000cff30723e */ /* 0x000fe200000190ff */
[----:B------:R-:W-:-:S04]  /*3700*/  IMAD.WIDE R12, R21, 0x10, R10 ;  /* 0x00000010150c7825 */ /* 0x000fc800078e020a */
[----:B------:R-:W-:Y:S01]  /*3710*/  HFMA2.BF16_V2 R32, R17.H0_H0, R28, R44 ;  /* 0x0000001c11207231 */ /* 0x000fe2000020082c */
[----:B------:R-:W-:Y:S02]  /*3720*/  LOP3.LUT R44, R30, 0xff, RZ, 0xc0, !PT ;  /* 0x000000ff1e2c7812 */ /* 0x000fe400078ec0ff */
[----:B------:R-:W-:Y:S02]  /*3730*/  SHF.R.U32.HI R47, RZ, 0x18, R30 ;  /* 0x00000018ff2f7819 */ /* 0x000fe4000001161e */
[----:B------:R-:W-:Y:S02]  /*3740*/  SHF.R.U32.HI R30, RZ, 0x8, R14 ;  /* 0x00000008ff1e7819 */ /* 0x000fe4000001160e */
[----:B------:R-:W-:Y:S02]  /*3750*/  F2FP.BF16.F32.PACK_AB.RZ R49, RZ, R15 ;  /* 0x0000000fff31723e */ /* 0x000fe400000190ff */
[----:B------:R-:W2:Y:S01]  /*3760*/  LD.E.128 R12, desc[UR36][R12.64] ;  /* 0x000000240c0c7980 */ /* 0x000ea2000c101d00 */
[----:B------:R-:W-:-:S02]  /*3770*/  F2FP.F16.E5M2.UNPACK_B R47, R47 ;  /* 0x0000002fff2f723e */ /* 0x000fc400020004ff */
[----:B------:R-:W-:Y:S02]  /*3780*/  F2FP.F16.E5M2.UNPACK_B R29, R29 ;  /* 0x0000001dff1d723e */ /* 0x000fe400020004ff */
[----:B------:R-:W-:Y:S01]  /*3790*/  F2FP.F16.E5M2.UNPACK_B R44, R44 ;  /* 0x0000002cff2c723e */ /* 0x000fe200020004ff */
[----:B------:R-:W-:Y:S01]  /*37a0*/  HADD2.F32 R47, -RZ, R47.H0_H0 ;  /* 0x2000002fff2f7230 */ /* 0x000fe20000004100 */
[----:B------:R-:W-:Y:S01]  /*37b0*/  F2FP.F16.E5M2.UNPACK_B R30, R30 ;  /* 0x0000001eff1e723e */ /* 0x000fe200020004ff */
[----:B------:R-:W-:Y:S02]  /*37c0*/  HADD2.F32 R29, -RZ, R29.H0_H0 ;  /* 0x2000001dff1d7230 */ /* 0x000fe40000004100 */
[----:B------:R-:W-:Y:S01]  /*37d0*/  HADD2.F32 R44, -RZ, R44.H0_H0 ;  /* 0x2000002cff2c7230 */ /* 0x000fe20000004100 */
[----:B------:R-:W-:Y:S01]  /*37e0*/  F2FP.BF16.F32.PACK_AB.RZ R47, RZ, R47 ;  /* 0x0000002fff2f723e */ /* 0x000fe200000190ff */
[----:B------:R-:W-:Y:S01]  /*37f0*/  HADD2.F32 R30, -RZ, R30.H0_H0 ;  /* 0x2000001eff1e7230 */ /* 0x000fe20000004100 */
[----:B------:R-:W-:-:S02]  /*3800*/  F2FP.BF16.F32.PACK_AB.RZ R29, RZ, R29 ;  /* 0x0000001dff1d723e */ /* 0x000fc400000190ff */
[----:B------:R-:W-:Y:S02]  /*3810*/  F2FP.BF16.F32.PACK_AB.RZ R44, RZ, R44 ;  /* 0x0000002cff2c723e */ /* 0x000fe400000190ff */
[----:B------:R-:W-:Y:S02]  /*3820*/  PRMT R29, R29, 0x5410, R47 ;  /* 0x000054101d1d7816 */ /* 0x000fe4000000002f */
[----:B------:R-:W-:Y:S02]  /*3830*/  F2FP.BF16.F32.PACK_AB.RZ R30, RZ, R30 ;  /* 0x0000001eff1e723e */ /* 0x000fe400000190ff */
[C---:B------:R-:W-:Y:S01]  /*3840*/  LOP3.LUT R28, R31.reuse, 0xffff, RZ, 0xc0, !PT ;  /* 0x0000ffff1f1c7812 */ /* 0x040fe200078ec0ff */
[----:B------:R-:W-:Y:S01]  /*3850*/  HFMA2.BF16_V2 R34, R17.H0_H0, R29, R34 ;  /* 0x0000001d11227231 */ /* 0x000fe20000200822 */
[----:B------:R-:W-:Y:S02]  /*3860*/  PRMT R44, R44, 0x5410, R30 ;  /* 0x000054102c2c7816 */ /* 0x000fe4000000001e */
[----:B------:R-:W-:-:S02]  /*3870*/  LOP3.LUT R29, R31, 0xff, RZ, 0xc0, !PT ;  /* 0x000000ff1f1d7812 */ /* 0x000fc400078ec0ff */
[--C-:B------:R-:W-:Y:S02]  /*3880*/  SHF.R.U32.HI R30, RZ, 0x18, R31.reuse ;  /* 0x00000018ff1e7819 */ /* 0x100fe4000001161f */
[----:B------:R-:W-:Y:S02]  /*3890*/  PRMT R31, R31, 0x7632, R31 ;  /* 0x000076321f1f7816 */ /* 0x000fe4000000001f */
[----:B------:R-:W-:Y:S02]  /*38a0*/  SHF.R.U32.HI R28, RZ, 0x8, R28 ;  /* 0x00000008ff1c7819 */ /* 0x000fe4000001161c */
[----:B------:R-:W-:Y:S02]  /*38b0*/  LOP3.LUT R31, R31, 0xff, RZ, 0xc0, !PT ;  /* 0x000000ff1f1f7812 */ /* 0x000fe400078ec0ff */
[----:B------:R-:W-:Y:S02]  /*38c0*/  F2FP.F16.E5M2.UNPACK_B R28, R28 ;  /* 0x0000001cff1c723e */ /* 0x000fe400020004ff */
[----:B------:R-:W-:-:S02]  /*38d0*/  F2FP.F16.E5M2.UNPACK_B R29, R29 ;  /* 0x0000001dff1d723e */ /* 0x000fc400020004ff */
        /* <DEDUP_REMOVED lines=11> */
[----:B------:R-:W-:-:S03]  /*3990*/  PRMT R31, R31, 0x5410, R30 ;  /* 0x000054101f1f7816 */ /* 0x000fc6000000001e */
[C---:B------:R-:W-:Y:S02]  /*39a0*/  HFMA2.BF16_V2 R42, R17.reuse.H0_H0, R29, R42 ;  /* 0x0000001d112a7231 */ /* 0x040fe4000020082a */
[C---:B------:R-:W-:Y:S01]  /*39b0*/  HFMA2.BF16_V2 R35, R17.reuse.H0_H0, R31, R35 ;  /* 0x0000001f11237231 */ /* 0x040fe20000200823 */
[----:B------:R-:W-:Y:S01]  /*39c0*/  PRMT R48, R48, 0x5410, R49 ;  /* 0x0000541030307816 */ /* 0x000fe20000000031 */
[----:B------:R-:W-:-:S04]  /*39d0*/  HFMA2.BF16_V2 R45, R17.H0_H0, R44, R45 ;  /* 0x0000002c112d7231 */ /* 0x000fc8000020082d */
[----:B------:R-:W-:Y:S01]  /*39e0*/  HFMA2.BF16_V2 R21, R17.H0_H0, R48, R46 ;  /* 0x0000003011157231 */ /* 0x000fe2000020082e */
[----:B------:R-:W0:Y:S01]  /*39f0*/  LDCU UR4, c[0x0][0x360] ;  /* 0x00006c00ff0477ac */ /* 0x000e220008000800 */
        /* <DEDUP_REMOVED lines=8> */
[----:B------:R-:W-:Y:S02]  /*3a80*/  F2FP.F16.E5M2.UNPACK_B R28, R28 ;  /* 0x0000001cff1c723e */ /* 0x000fe400020004ff */
[C---:B------:R-:W-:Y:S02]  /*3a90*/  LOP3.LUT R30, R13.reuse, 0xff, RZ, 0xc0, !PT ;  /* 0x000000ff0d1e7812 */ /* 0x040fe400078ec0ff */
[----:B------:R-:W-:Y:S01]  /*3aa0*/  LOP3.LUT R46, R13, 0xffff, RZ, 0xc0, !PT ;  /* 0x0000ffff0d2e7812 */ /* 0x000fe200078ec0ff */
[----:B------:R-:W-:Y:S01]  /*3ab0*/  HADD2.F32 R28, -RZ, R28.H0_H0 ;  /* 0x2000001cff1c7230 */ /* 0x000fe20000004100 */
[----:B------:R-:W-:Y:S01]  /*3ac0*/  F2FP.F16.E5M2.UNPACK_B R44, R30 ;  /* 0x0000001eff2c723e */ /* 0x000fe200020004ff */
[----:B------:R-:W-:Y:S01]  /*3ad0*/  HADD2.F32 R30, -RZ, R29.H0_H0 ;  /* 0x2000001dff1e7230 */ /* 0x000fe20000004100 */
[----:B------:R-:W-:-:S02]  /*3ae0*/  SHF.R.U32.HI R46, RZ, 0x8, R46 ;  /* 0x00000008ff2e7819 */ /* 0x000fc4000001162e */
[----:B------:R-:W-:Y:S02]  /*3af0*/  F2FP.BF16.F32.PACK_AB.RZ R28, RZ, R28 ;  /* 0x0000001cff1c723e */ /* 0x000fe400000190ff */
[----:B------:R-:W-:Y:S02]  /*3b00*/  F2FP.BF16.F32.PACK_AB.RZ R30, RZ, R30 ;  /* 0x0000001eff1e723e */ /* 0x000fe400000190ff */
[----:B------:R-:W-:Y:S02]  /*3b10*/  F2FP.F16.E5M2.UNPACK_B R29, R46 ;  /* 0x0000002eff1d723e */ /* 0x000fe400020004ff */
[--C-:B------:R-:W-:Y:S02]  /*3b20*/  SHF.R.U32.HI R46, RZ, 0x18, R13.reuse ;  /* 0x00000018ff2e7819 */ /* 0x100fe4000001160d */
[----:B------:R-:W-:Y:S02]  /*3b30*/  PRMT R28, R28, 0x5410, R30 ;  /* 0x000054101c1c7816 */ /* 0x000fe4000000001e */
[----:B------:R-:W-:-:S02]  /*3b40*/  PRMT R13, R13, 0x7632, R13 ;  /* 0x000076320d0d7816 */ /* 0x000fc4000000000d */
[----:B------:R-:W-:Y:S01]  /*3b50*/  F2FP.F16.E5M2.UNPACK_B R31, R31 ;  /* 0x0000001fff1f723e */ /* 0x000fe200020004ff */
[----:B------:R-:W-:Y:S01]  /*3b60*/  HFMA2.BF16_V2 R28, R17.H0_H0, R28, R43 ;  /* 0x0000001c111c7231 */ /* 0x000fe2000020082b */
[----:B------:R-:W-:Y:S02]  /*3b70*/  F2FP.F16.E5M2.UNPACK_B R46, R46 ;  /* 0x0000002eff2e723e */ /* 0x000fe400020004ff */
[----:B------:R-:W-:Y:S01]  /*3b80*/  LOP3.LUT R30, R13, 0xff, RZ, 0xc0, !PT ;  /* 0x000000ff0d1e7812 */ /* 0x000fe200078ec0ff */
[----:B------:R-:W-:Y:S01]  /*3b90*/  HADD2.F32 R13, -RZ, R31.H0_H0 ;  /* 0x2000001fff0d7230 */ /* 0x000fe20000004100 */
[----:B------:R-:W-:Y:S01]  /*3ba0*/  LOP3.LUT R43, R14, 0xffff, RZ, 0xc0, !PT ;  /* 0x0000ffff0e2b7812 */ /* 0x000fe200078ec0ff */
[----:B------:R-:W-:Y:S01]  /*3bb0*/  HADD2.F32 R31, -RZ, R44.H0_H0 ;  /* 0x2000002cff1f7230 */ /* 0x000fe20000004100 */
[----:B------:R-:W-:Y:S01]  /*3bc0*/  F2FP.F16.E5M2.UNPACK_B R30, R30 ;  /* 0x0000001eff1e723e */ /* 0x000fe200020004ff */
[----:B------:R-:W-:Y:S01]  /*3bd0*/  HADD2.F32 R44, -RZ, R46.H0_H0 ;  /* 0x2000002eff2c7230 */ /* 0x000fe20000004100 */
[----:B------:R-:W-:Y:S01]  /*3be0*/  SHF.R.U32.HI R46, RZ, 0x8, R43 ;  /* 0x00000008ff2e7819 */ /* 0x000fe2000001162b */
[----:B------:R-:W-:-:S02]  /*3bf0*/  HADD2.F32 R43, -RZ, R12.H0_H0 ;  /* 0x2000000cff2b7230 */ /* 0x000fc40000004100 */
[----:B------:R-:W-:Y:S01]  /*3c00*/  HADD2.F32 R30, -RZ, R30.H0_H0 ;  /* 0x2000001eff1e7230 */ /* 0x000fe20000004100 */
[----:B------:R-:W-:Y:S01]  /*3c10*/  F2FP.BF16.F32.PACK_AB.RZ R13, RZ, R13 ;  /* 0x0000000dff0d723e */ /* 0x000fe200000190ff */
[----:B------:R-:W-:Y:S01]  /*3c20*/  HADD2.F32 R29, -RZ, R29.H0_H0 ;  /* 0x2000001dff1d7230 */ /* 0x000fe20000004100 */
[----:B------:R-:W-:Y:S02]  /*3c30*/  F2FP.BF16.F32.PACK_AB.RZ R47, RZ, R43 ;  /* 0x0000002bff2f723e */ /* 0x000fe400000190ff */
[----:B------:R-:W-:Y:S02]  /*3c40*/  F2FP.F16.E5M2.UNPACK_B R12, R46 ;  /* 0x0000002eff0c723e */ /* 0x000fe400020004ff */
[----:B------:R-:W-:Y:S02]  /*3c50*/  LOP3.LUT R46, R14, 0xff, RZ, 0xc0, !PT ;  /* 0x000000ff0e2e7812 */ /* 0x000fe400078ec0ff */
[----:B------:R-:W-:Y:S02]  /*3c60*/  F2FP.BF16.F32.PACK_AB.RZ R48, RZ, R30 ;  /* 0x0000001eff30723e */ /* 0x000fe400000190ff */
[----:B------:R-:W-:-:S02]  /*3c70*/  F2FP.BF16.F32.PACK_AB.RZ R31, RZ, R31 ;  /* 0x0000001fff1f723e */ /* 0x000fc400000190ff */
[----:B------:R-:W-:Y:S02]  /*3c80*/  F2FP.BF16.F32.PACK_AB.RZ R29, RZ, R29 ;  /* 0x0000001dff1d723e */ /* 0x000fe400000190ff */
[----:B------:R-:W-:Y:S02]  /*3c90*/  LOP3.LUT R30, R15, 0xffff, RZ, 0xc0, !PT ;  /* 0x0000ffff0f1e7812 */ /* 0x000fe400078ec0ff */
[----:B------:R-:W-:Y:S02]  /*3ca0*/  PRMT R47, R47, 0x5410, R13 ;  /* 0x000054102f2f7816 */ /* 0x000fe4000000000d */
[----:B------:R-:W-:Y:S02]  /*3cb0*/  F2FP.BF16.F32.PACK_AB.RZ R44, RZ, R44 ;  /* 0x0000002cff2c723e */ /* 0x000fe400000190ff */
[----:B------:R-:W-:Y:S02]  /*3cc0*/  F2FP.F16.E5M2.UNPACK_B R46, R46 ;  /* 0x0000002eff2e723e */ /* 0x000fe400020004ff */
[----:B------:R-:W-:-:S02]  /*3cd0*/  SHF.R.U32.HI R30, RZ, 0x8, R30 ;  /* 0x00000008ff1e7819 */ /* 0x000fc4000001161e */
[----:B------:R-:W-:Y:S01]  /*3ce0*/  PRMT R31, R31, 0x5410, R29 ;  /* 0x000054101f1f7816 */ /* 0x000fe2000000001d */
[C---:B------:R-:W-:Y:S01]  /*3cf0*/  HFMA2.BF16_V2 R29, R17.reuse.H0_H0, R47, R32 ;  /* 0x0000002f111d7231 */ /* 0x040fe20000200820 */
[----:B------:R-:W-:Y:S01]  /*3d00*/  PRMT R48, R48, 0x5410, R44 ;  /* 0x0000541030307816 */ /* 0x000fe2000000002c */
[----:B------:R-:W-:Y:S01]  /*3d10*/  HADD2.F32 R46, -RZ, R46.H0_H0 ;  /* 0x2000002eff2e7230 */ /* 0x000fe20000004100 */
[----:B------:R-:W-:Y:S01]  /*3d20*/  SHF.R.U32.HI R32, RZ, 0x18, R15 ;  /* 0x00000018ff207819 */ /* 0x000fe2000001160f */
[----:B------:R-:W-:Y:S01]  /*3d30*/  HADD2.F32 R12, -RZ, R12.H0_H0 ;  /* 0x2000000cff0c7230 */ /* 0x000fe20000004100 */
[----:B------:R-:W-:Y:S01]  /*3d40*/  F2FP.F16.E5M2.UNPACK_B R13, R30 ;  /* 0x0000001eff0d723e */ /* 0x000fe200020004ff */
[C---:B------:R-:W-:Y:S01]  /*3d50*/  HFMA2.BF16_V2 R30, R17.reuse.H0_H0, R31, R33 ;  /* 0x0000001f111e7231 */ /* 0x040fe20000200821 */
[----:B------:R-:W-:Y:S01]  /*3d60*/  F2FP.F16.E5M2.UNPACK_B R32, R32 ;  /* 0x00000020ff20723e */ /* 0x000fe200020004ff */
[----:B------:R-:W-:Y:S01]  /*3d70*/  HFMA2.BF16_V2 R31, R17.H0_H0, R48, R21 ;  /* 0x00000030111f7231 */ /* 0x000fe20000200815 */
[----:B------:R-:W-:-:S02]  /*3d80*/  LOP3.LUT R21, R15, 0xff, RZ, 0xc0, !PT ;  /* 0x000000ff0f157812 */ /* 0x000fc400078ec0ff */
[----:B------:R-:W-:Y:S02]  /*3d90*/  PRMT R43, R14, 0x7632, R43 ;  /* 0x000076320e2b7816 */ /* 0x000fe4000000002b */
[----:B------:R-:W-:Y:S02]  /*3da0*/  F2FP.BF16.F32.PACK_AB.RZ R46, RZ, R46 ;  /* 0x0000002eff2e723e */ /* 0x000fe400000190ff */
[----:B------:R-:W-:Y:S02]  /*3db0*/  F2FP.BF16.F32.PACK_AB.RZ R12, RZ, R12 ;  /* 0x0000000cff0c723e */ /* 0x000fe400000190ff */
[----:B------:R-:W-:Y:S01]  /*3dc0*/  PRMT R15, R15, 0x7632, R15 ;  /* 0x000076320f0f7816 */ /* 0x000fe2000000000f */
[----:B------:R-:W-:Y:S01]  /*3dd0*/  HADD2.F32 R44, -RZ, R32.H0_H0 ;  /* 0x20000020ff2c7230 */ /* 0x000fe20000004100 */
[----:B------:R-:W-:Y:S01]  /*3de0*/  LOP3.LUT R43, R43, 0xff, RZ, 0xc0, !PT ;  /* 0x000000ff2b2b7812 */ /* 0x000fe200078ec0ff */
[----:B------:R-:W1:Y:S01]  /*3df0*/  LDC.64 R32, c[0x0][0x3b8] ;  /* 0x0000ee00ff207b82 */ /* 0x000e620000000a00 */
[----:B------:R-:W-:-:S02]  /*3e00*/  SHF.R.U32.HI R14, RZ, 0x18, R14 ;  /* 0x00000018ff0e7819 */ /* 0x000fc4000001160e */
[----:B------:R-:W-:Y:S02]  /*3e10*/  PRMT R46, R46, 0x5410, R12 ;  /* 0x000054102e2e7816 */ /* 0x000fe4000000000c */
[----:B------:R-:W-:Y:S02]  /*3e20*/  LOP3.LUT R15, R15, 0xff, RZ, 0xc0, !PT ;  /* 0x000000ff0f0f7812 */ /* 0x000fe400078ec0ff */
[----:B------:R-:W-:Y:S01]  /*3e30*/  F2FP.F16.E5M2.UNPACK_B R43, R43 ;  /* 0x0000002bff2b723e */ /* 0x000fe200020004ff */
[----:B------:R-:W-:Y:S01]  /*3e40*/  HFMA2.BF16_V2 R12, R17.H0_H0, R46, R45 ;  /* 0x0000002e110c7231 */ /* 0x000fe2000020082d */
[----:B------:R-:W-:Y:S02]  /*3e50*/  F2FP.F16.E5M2.UNPACK_B R14, R14 ;  /* 0x0000000eff0e723e */ /* 0x000fe400020004ff */
[----:B------:R-:W-:Y:S01]  /*3e60*/  F2FP.F16.E5M2.UNPACK_B R15, R15 ;  /* 0x0000000fff0f723e */ /* 0x000fe200020004ff */
[----:B------:R-:W0:Y:S01]  /*3e70*/  LDC R45, c[0x0][0x370] ;  /* 0x0000dc00ff2d7b82 */ /* 0x000e220000000800 */
[----:B------:R-:W-:Y:S01]  /*3e80*/  F2FP.F16.E5M2.UNPACK_B R21, R21 ;  /* 0x00000015ff15723e */ /* 0x000fe200020004ff */
[----:B------:R-:W-:-:S02]  /*3e90*/  HADD2.F32 R14, -RZ, R14.H0_H0 ;  /* 0x2000000eff0e7230 */ /* 0x000fc40000004100 */
[----:B------:R-:W-:Y:S02]  /*3ea0*/  HADD2.F32 R43, -RZ, R43.H0_H0 ;  /* 0x2000002bff2b7230 */ /* 0x000fe40000004100 */
[----:B------:R-:W-:Y:S02]  /*3eb0*/  HADD2.F32 R15, -RZ, R15.H0_H0 ;  /* 0x2000000fff0f7230 */ /* 0x000fe40000004100 */
[----:B------:R-:W-:Y:S02]  /*3ec0*/  HADD2.F32 R21, -RZ, R21.H0_H0 ;  /* 0x20000015ff157230 */ /* 0x000fe40000004100 */
[----:B------:R-:W-:Y:S01]  /*3ed0*/  HADD2.F32 R13, -RZ, R13.H0_H0 ;  /* 0x2000000dff0d7230 */ /* 0x000fe20000004100 */
        /* <DEDUP_REMOVED lines=8> */
[----:B------:R-:W-:Y:S01]  /*3f60*/  PRMT R21, R21, 0x5410, R13 ;  /* 0x0000541015157816 */ /* 0x000fe2000000000d */
[----:B------:R-:W-:-:S02]  /*3f70*/  HFMA2.BF16_V2 R13, R17.H0_H0, R43, R34 ;  /* 0x0000002b110d7231 */ /* 0x000fc40000200822 */
[----:B------:R-:W-:Y:S02]  /*3f80*/  HFMA2.BF16_V2 R15, R17.H0_H0, R15, R35 ;  /* 0x0000000f110f7231 */ /* 0x000fe40000200823 */
[----:B-1----:R-:W-:-:S04]  /*3f90*/  IMAD.WIDE R34, R3, 0x10, R32 ;  /* 0x0000001003227825 */ /* 0x002fc800078e0220 */
[----:B------:R-:W-:Y:S02]  /*3fa0*/  HFMA2.BF16_V2 R14, R17.H0_H0, R21, R42 ;  /* 0x00000015110e7231 */ /* 0x000fe4000020082a */
[----:B------:R-:W-:Y:S01]  /*3fb0*/  IMAD.WIDE R20, R20, 0x10, R32 ;  /* 0x0000001014147825 */ /* 0x000fe200078e0220 */
[----:B------:R1:W-:Y:S03]  /*3fc0*/  STG.E.128 desc[UR36][R34.64], R28 ;  /* 0x0000001c22007986 */ /* 0x0003e6000c101d24 */
[----:B0-----:R-:W-:Y:S01]  /*3fd0*/  IMAD R0, R45, UR4, R0 ;  /* 0x000000042d007c24 */ /* 0x001fe2000f8e0200 */
[----:B------:R1:W-:Y:S04]  /*3fe0*/  STG.E.128 desc[UR36][R20.64], R12 ;  /* 0x0000000c14007986 */ /* 0x0003e8000c101d24 */
[----:B------:R-:W-:-:S13]  /*3ff0*/  ISETP.GE.AND P2, PT, R0, UR5, PT ;  /* 0x0000000500007c0c */ /* 0x000fda000bf46270 */
[----:B------:R-:W-:Y:S05]  /*4000*/  @!P2 BRA `(.L_x_51) ;  /* 0xffffffc800e0a947 */ /* 0x000fea000383ffff */
.L_x_49:
[----:B0-----:R-:W-:Y:S05]  /*4010*/  BSYNC.RECONVERGENT B0 ;  /* 0x0000000000007941 */ /* 0x001fea0003800200 */
.L_x_48:
[----:B------:R-:W0:Y:S01]  /*4020*/  LDCU UR4, c[0x0][0x3d0] ;  /* 0x00007a00ff0477ac */ /* 0x000e220008000800 */
[----:B------:R-:W-:-:S04]  /*4030*/  UIADD3 UR38, UPT, UPT, UR38, 0x1, URZ ;  /* 0x0000000126267890 */ /* 0x000fc8000fffe0ff */
[----:B0-----:R-:W-:-:S09]  /*4040*/  UISETP.NE.AND UP0, UPT, UR38, UR4, UPT ;  /* 0x000000042600728c */ /* 0x001fd2000bf05270 */
[----:B------:R-:W-:Y:S05]  /*4050*/  BRA.U UP0, `(.L_x_52) ;  /* 0xffffffc100887547 */ /* 0x000fea000b83ffff */
.L_x_38:
[----:B------:R-:W0:Y:S02]  /*4060*/  S2R R0, SR_TID.X ;  /* 0x0000000000007919 */ /* 0x000e240000002100 */
[----:B0-----:R-:W-:-:S13]  /*4070*/  ISETP.NE.OR P0, PT, R0, RZ, !P0 ;  /* 0x000000ff0000720c */ /* 0x001fda0004705670 */
[----:B------:R-:W-:Y:S05]  /*4080*/  @P0 EXIT ;  /* 0x000000000000094d */ /* 0x000fea0003800000 */
[----:B-----5:R-:W-:Y:S01]  /*4090*/  ST.E desc[UR36][R18.64+-0x80], R2 ;  /* 0xffff800212007985 */ /* 0x020fe2000c101924 */
[----:B------:R-:W-:Y:S05]  /*40a0*/  EXIT ;  /* 0x000000000000794d */ /* 0x000fea0003800000 */
.L_x_53:
        /* <DEDUP_REMOVED lines=13> */
.L_x_936:


//--------------------- .text._Z53userbuffers_fp16_sum_inplace_gpu_rr_rs_oop_atomic_fp8ILi4E13__nv_fp8_e5m2EviiiiiiiiiiPPviS1_PfS1_iim --------------------------
	.section	.text._Z53userbuffers_fp16_sum_inplace_gpu_rr_rs_oop_atomic_fp8ILi4E13__nv_fp8_e5m2EviiiiiiiiiiPPviS1_PfS1_iim,"ax",@progbits
	.align	128
        .global         _Z53userbuffers_fp16_sum_inplace_gpu_rr_rs_oop_atomic_fp8ILi4E13__nv_fp8_e5m2EviiiiiiiiiiPPviS1_PfS1_iim
        .type           _Z53userbuffers_fp16_sum_inplace_gpu_rr_rs_oop_atomic_fp8ILi4E13__nv_fp8_e5m2EviiiiiiiiiiPPviS1_PfS1_iim,@function
        .size           _Z53userbuffers_fp16_sum_inplace_gpu_rr_rs_oop_atomic_fp8ILi4E13__nv_fp8_e5m2EviiiiiiiiiiPPviS1_PfS1_iim,(.L_x_937 - _Z53userbuffers_fp16_sum_inplace_gpu_rr_rs_oop_atomic_fp8ILi4E13__nv_fp8_e5m2EviiiiiiiiiiPPviS1_PfS1_iim)
        .other          _Z53userbuffers_fp16_sum_inplace_gpu_rr_rs_oop_atomic_fp8ILi4E13__nv_fp8_e5m2EviiiiiiiiiiPPviS1_PfS1_iim,@"STO_CUDA_ENTRY STV_DEFAULT"
_Z53userbuffers_fp16_sum_inplace_gpu_rr_rs_oop_atomic_fp8ILi4E13__nv_fp8_e5m2EviiiiiiiiiiPPviS1_PfS1_iim:
.text._Z53userbuffers_fp16_sum_inplace_gpu_rr_rs_oop_atomic_fp8ILi4E13__nv_fp8_e5m2EviiiiiiiiiiPPviS1_PfS1_iim:
        /* <DEDUP_REMOVED lines=10> */
[----:B------:R-:W2:Y:S08]  /*00a0*/  @!P1 LDC.64 R10, c[0x0][0x3a8] ;  /* 0x0000ea00ff0a9b82 */ /* 0x000eb00000000a00 */
[----:B------:R-:W0:Y:S01]  /*00b0*/  @!P1 LDC R13, c[0x0][0x384] ;  /* 0x0000e100ff0d9b82 */ /* 0x000e220000000800 */
[----:B-1----:R-:W-:-:S04]  /*00c0*/  @!P1 IMAD R3, R0, R9, R8 ;  /* 0x0000000900039224 */ /* 0x002fc800078e0208 */
[----:B--2---:R-:W-:-:S06]  /*00d0*/  @!P1 IMAD.WIDE R6, R3, 0x8, R10 ;  /* 0x0000000803069825 */ /* 0x004fcc00078e020a */
[----:B------:R-:W0:Y:S01]  /*00e0*/  @!P1 LDG.E.64 R6, desc[UR36][R6.64] ;  /* 0x0000002406069981 */ /* 0x000e22000c1e1b00 */
[----:B------:R-:W-:-:S04]  /*00f0*/  @!P1 IMAD R27, R17, R0, R8 ;  /* 0x00000000111b9224 */ /* 0x000fc800078e0208 */
[----:B------:R-:W-:-:S06]  /*0100*/  @!P1 IMAD.WIDE R10, R27, 0x8, R10 ;  /* 0x000000081b0a9825 */ /* 0x000fcc00078e020a */
[----:B------:R-:W2:Y:S01]  /*0110*/  @!P1 LDG.E.64 R10, desc[UR36][R10.64] ;  /* 0x000000240a0a9981 */ /* 0x000ea2000c1e1b00 */
[----:B------:R-:W-:Y:S01]  /*0120*/  R2UR UR44, R1 ;  /* 0x00000000012c72ca */ /* 0x000fe200000e0000 */
[----:B0-----:R-:W-:-:S05]  /*0130*/  @!P1 IMAD.WIDE R18, R13, 0x4, R6 ;  /* 0x000000040d129825 */ /* 0x001fca00078e0206 */
[----:B------:R0:W5:Y:S07]  /*0140*/  @!P1 LD.E R2, desc[UR36][R18.64+-0x80] ;  /* 0xffff802412029980 */ /* 0x00016e000c101900 */
[----:B------:R-:W-:Y:S01]  /*0150*/  UIADD3 UR39, UP0, UPT, UR44, UR39, URZ ;  /* 0x000000272c277290 */ /* 0x000fe2000ff1e0ff */
[----:B------:R-:W-:Y:S02]  /*0160*/  CS2R R8, SRZ ;  /* 0x0000000000087805 */ /* 0x000fe4000001ff00 */
[----:B------:R-:W-:Y:S01]  /*0170*/  PLOP3.LUT P0, PT, PT, PT, PT, 0x8, 0x80 ;  /* 0x000000000080781c */ /* 0x000fe20003f0e170 */
[--C-:B------:R-:W-:Y:S01]  /*0180*/  @!P1 IMAD.MOV.U32 R8, RZ, RZ, R3.reuse ;  /* 0x000000ffff089224 */ /* 0x100fe200078e0003 */
[----:B---3--:R-:W-:Y:S01]  /*0190*/  UIADD3.X UR40, UPT, UPT, URZ, UR40, URZ, UP0, !UPT ;  /* 0x00000028ff287290 */ /* 0x008fe200087fe4ff */
[----:B------:R-:W-:Y:S01]  /*01a0*/  @!P1 SHF.R.S32.HI R9, RZ, 0x1f, R3 ;  /* 0x0000001fff099819 */ /* 0x000fe20000011403 */
[----:B----4-:R-:W-:Y:S01]  /*01b0*/  UISETP.GE.AND UP0, UPT, UR4, 0x1, UPT ;  /* 0x000000010400788c */ /* 0x010fe2000bf06270 */
[----:B--2---:R-:W-:-:S08]  /*01c0*/  @!P1 IMAD.WIDE R4, R13, 0x4, R10 ;  /* 0x000000040d049825 */ /* 0x004fd000078e020a */
[----:B0-----:R-:W-:Y:S05]  /*01d0*/  BRA.U !UP0, `(.L_x_54) ;  /* 0x00000029081c7547 */ /* 0x001fea000b800000 */
[----:B------:R-:W0:Y:S01]  /*01e0*/  LDC.64 R6, c[0x0][0x3c0] ;  /* 0x0000f000ff067b82 */ /* 0x000e220000000a00 */
[----:B------:R-:W1:Y:S01]  /*01f0*/  LDCU.64 UR4, c[0x0][0x398] ;  /* 0x00007300ff0477ac */ /* 0x000e620008000a00 */
[----:B------:R-:W2:Y:S01]  /*0200*/  LDCU UR6, c[0x0][0x3a4] ;  /* 0x00007480ff0677ac */ /* 0x000ea20008000800 */
[----:B0-----:R0:W3:Y:S01]  /*0210*/  LDG.E R26, desc[UR36][R6.64] ;  /* 0x00000024061a7981 */ /* 0x0010e2000c1e1900 */
[----:B-1----:R-:W-:Y:S01]  /*0220*/  ULEA.HI UR41, UR5, UR5, URZ, 0x1 ;  /* 0x0000000505297291 */ /* 0x002fe2000f8f08ff */
[----:B------:R-:W-:Y:S01]  /*0230*/  IMAD.WIDE R24, R27, 0x4, R18 ;  /* 0x000000041b187825 */ /* 0x000fe200078e0212 */
[----:B--2---:R-:W-:Y:S01]  /*0240*/  UIMAD UR6, UR6, UR4, URZ ;  /* 0x00000004060672a4 */ /* 0x004fe2000f8e02ff */
[----:B------:R-:W1:Y:S01]  /*0250*/  S2R R16, SR_CTAID.X ;  /* 0x0000000000107919 */ /* 0x000e620000002500 */
[----:B------:R-:W-:Y:S01]  /*0260*/  USHF.R.S32.HI UR41, URZ, 0x1, UR41 ;  /* 0x00000001ff297899 */ /* 0x000fe20008011429 */
[----:B------:R-:W2:Y:S03]  /*0270*/  LDCU UR43, c[0x0][0x370] ;  /* 0x00006e00ff2b77ac */ /* 0x000ea60008000800 */
[----:B0-----:R-:W-:-:S02]  /*0280*/  IMAD.U32 R6, RZ, RZ, UR6 ;  /* 0x00000006ff067e24 */ /* 0x001fc4000f8e00ff */
[----:B------:R-:W-:Y:S01]  /*0290*/  IABS R3, UR41 ;  /* 0x0000002900037c13 */ /* 0x000fe20008000000 */
[----:B------:R-:W-:Y:S01]  /*02a0*/  ULOP3.LUT UR6, UR6, UR41, URZ, 0x3c, !UPT ;  /* 0x0000002906067292 */ /* 0x000fe2000f8e3cff */
[----:B------:R-:W-:Y:S02]  /*02b0*/  UMOV UR38, URZ ;  /* 0x000000ff00267c82 */ /* 0x000fe40008000000 */
[----:B------:R-:W0:Y:S08]  /*02c0*/  I2F.RP R0, R3 ;  /* 0x0000000300007306 */ /* 0x000e300000209400 */
[----:B0-----:R-:W0:Y:S02]  /*02d0*/  MUFU.RCP R0, R0 ;  /* 0x0000000000007308 */ /* 0x001e240000001000 */
[----:B0-----:R-:W-:Y:S01]  /*02e0*/  VIADD R10, R0, 0xffffffe ;  /* 0x0ffffffe000a7836 */ /* 0x001fe20000000000 */
[----:B------:R-:W-:-:S05]  /*02f0*/  IABS R0, R6 ;  /* 0x0000000600007213 */ /* 0x000fca0000000000 */
[----:B------:R0:W4:Y:S01]  /*0300*/  F2I.FTZ.U32.TRUNC.NTZ R11, R10 ;  /* 0x0000000a000b7305 */ /* 0x000122000021f000 */
[----:B------:R-:W-:Y:S02]  /*0310*/  R2UR UR7, R0 ;  /* 0x00000000000772ca */ /* 0x000fe400000e0000 */
[----:B------:R-:W-:-:S05]  /*0320*/  IABS R0, UR41 ;  /* 0x0000002900007c13 */ /* 0x000fca0008000000 */
[----:B------:R-:W-:Y:S02]  /*0330*/  IMAD.MOV R0, RZ, RZ, -R0 ;  /* 0x000000ffff007224 */ /* 0x000fe400078e0a00 */
[----:B0-----:R-:W-:-:S05]  /*0340*/  IMAD.MOV.U32 R10, RZ, RZ, RZ ;  /* 0x000000ffff0a7224 */ /* 0x001fca00078e00ff */
[----:B------:R-:W-:Y:S01]  /*0350*/  R2UR UR4, R10 ;  /* 0x000000000a0472ca */ /* 0x000fe200000e0000 */
[----:B----4-:R-:W-:Y:S01]  /*0360*/  IMAD.MOV R12, RZ, RZ, -R11 ;  /* 0x000000ffff0c7224 */ /* 0x010fe200078e0a0b */
[----:B------:R-:W-:-:S03]  /*0370*/  R2UR UR5, R11 ;  /* 0x000000000b0572ca */ /* 0x000fc600000e0000 */
[----:B------:R-:W-:-:S10]  /*0380*/  IMAD R7, R12, R3, RZ ;  /* 0x000000030c077224 */ /* 0x000fd400078e02ff */
[----:B------:R-:W-:-:S05]  /*0390*/  IMAD.HI.U32 R7, R11, R7, UR4 ;  /* 0x000000040b077e27 */ /* 0x000fca000f8e0007 */
[----:B------:R-:W-:Y:S01]  /*03a0*/  R2UR UR4, R7 ;  /* 0x00000000070472ca */ /* 0x000fe200000e0000 */
[----:B------:R-:W-:-:S12]  /*03b0*/  IMAD.U32 R7, RZ, RZ, UR7 ;  /* 0x00000007ff077e24 */ /* 0x000fd8000f8e00ff */
[----:B------:R-:W-:-:S06]  /*03c0*/  UIMAD.WIDE.U32 UR4, UR4, UR7, URZ ;  /* 0x00000007040472a5 */ /* 0x000fcc000f8e00ff */
[----:B------:R-:W-:-:S05]  /*03d0*/  IMAD R0, R0, UR5, R7 ;  /* 0x0000000500007c24 */ /* 0x000fca000f8e0207 */
[----:B------:R-:W-:Y:S01]  /*03e0*/  ISETP.GT.U32.AND P0, PT, R3, R0, PT ;  /* 0x000000000300720c */ /* 0x000fe20003f04070 */
[----:B------:R-:W2:-:S12]  /*03f0*/  LDCU UR4, c[0x0][0x360] ;  /* 0x00006c00ff0477ac */ /* 0x000e980008000800 */
[----:B------:R-:W-:Y:S01]  /*0400*/  VOTEU.ANY UP0, P0 ;  /* 0x0000000000ff7886 */ /* 0x000fe20000000100 */
[----:B------:R-:W-:-:S04]  /*0410*/  PLOP3.LUT P0, PT, PT, PT, UP0, 0x80, 0x8 ;  /* 0x000000000008781c */ /* 0x000fc80003f0f008 */
[----:B------:R-:W-:Y:S02]  /*0420*/  @!UP0 UIADD3 UR5, UPT, UPT, UR5, 0x1, URZ ;  /* 0x0000000105058890 */ /* 0x000fe4000fffe0ff */
[----:B------:R-:W-:Y:S02]  /*0430*/  UISETP.GE.AND UP0, UPT, UR6, URZ, UPT ;  /* 0x000000ff0600728c */ /* 0x000fe4000bf06270 */
[----:B--2---:R-:W-:-:S05]  /*0440*/  UIMAD UR43, UR43, UR4, URZ ;  /* 0x000000042b2b72a4 */ /* 0x004fca000f8e02ff */
[----:B------:R-:W-:-:S05]  /*0450*/  @!P0 IMAD.IADD R0, R0, 0x1, -R3 ;  /* 0x0000000100008824 */ /* 0x000fca00078e0a03 */
[----:B------:R-:W-:-:S13]  /*0460*/  ISETP.GE.U32.AND P0, PT, R0, R3, PT ;  /* 0x000000030000720c */ /* 0x000fda0003f06070 */
[----:B------:R-:W-:Y:S01]  /*0470*/  VOTEU.ANY UP1, P0 ;  /* 0x0000000000ff7886 */ /* 0x000fe20000020100 */
[----:B------:R-:W-:-:S04]  /*0480*/  LEA R22, P0, R8, R4, 0x2 ;  /* 0x0000000408167211 */ /* 0x000fc800078010ff */
[----:B------:R-:W-:Y:S01]  /*0490*/  @UP1 UIADD3 UR5, UPT, UPT, UR5, 0x1, URZ ;  /* 0x0000000105051890 */ /* 0x000fe2000fffe0ff */
[----:B------:R-:W-:Y:S01]  /*04a0*/  LEA.HI.X R23, R8, R5, R9, 0x2, P0 ;  /* 0x0000000508177211 */ /* 0x000fe200000f1409 */
[----:B------:R-:W-:-:S05]  /*04b0*/  UISETP.NE.AND UP1, UPT, UR41, URZ, UPT ;  /* 0x000000ff2900728c */ /* 0x000fca000bf25270 */
[----:B------:R-:W-:Y:S02]  /*04c0*/  UMOV UR42, UR5 ;  /* 0x00000005002a7c82 */ /* 0x000fe40008000000 */
[----:B------:R-:W-:-:S04]  /*04d0*/  @!UP0 UIADD3 UR42, UPT, UPT, -UR42, URZ, URZ ;  /* 0x000000ff2a2a8290 */ /* 0x000fc8000fffe1ff */
[----:B------:R-:W-:Y:S01]  /*04e0*/  @!UP1 ULOP3.LUT UR42, URZ, UR41, URZ, 0x33, !UPT ;  /* 0x00000029ff2a9292 */ /* 0x000fe2000f8e33ff */
[----:B-1-3--:R-:W-:-:S11]  /*04f0*/  F2FP.BF16.F32.PACK_AB R26, RZ, R26 ;  /* 0x0000001aff1a723e */ /* 0x00afd600000010ff */
.L_x_68:
[----:B0-----:R-:W0:Y:S01]  /*0500*/  LDCU.64 UR4, c[0x0][0x3c8] ;  /* 0x00007900ff0477ac */ /* 0x001e220008000a00 */
[----:B------:R-:W1:Y:S01]  /*0510*/  LDCU.64 UR46, c[0x0][0x3d8] ;  /* 0x00007b00ff2e77ac */ /* 0x000e620008000a00 */
[----:B0-----:R-:W-:-:S04]  /*0520*/  UISETP.NE.U32.AND UP0, UPT, UR4, URZ, UPT ;  /* 0x000000ff0400728c */ /* 0x001fc8000bf05070 */
[----:B------:R-:W-:-:S09]  /*0530*/  UISETP.NE.AND.EX UP0, UPT, UR5, URZ, UPT, UP0 ;  /* 0x000000ff0500728c */ /* 0x000fd2000bf05300 */
[----:B-1----:R-:W-:Y:S05]  /*0540*/  BRA.U !UP0, `(.L_x_55) ;  /* 0x0000000108707547 */ /* 0x002fea000b800000 */
[----:B------:R-:W-:Y:S01]  /*0550*/  LOP3.LUT P0, RZ, R17, R16, RZ, 0xfc, !PT ;  /* 0x0000001011ff7212 */ /* 0x000fe2000780fcff */
[----:B------:R-:W-:-:S12]  /*0560*/  BSSY B0, `(.L_x_56) ;  /* 0x0000017000007945 */ /* 0x000fd80003800000 */
[----:B------:R-:W-:Y:S05]  /*0570*/  @P0 BRA `(.L_x_57) ;  /* 0x0000000000540947 */ /* 0x000fea0003800000 */
[----:B------:R-:W0:Y:S01]  /*0580*/  LDC.64 R4, c[0x0][0x3c8] ;  /* 0x0000f200ff047b82 */ /* 0x000e220000000a00 */
[----:B------:R-:W-:Y:S01]  /*0590*/  IMAD.U32 R3, RZ, RZ, UR38 ;  /* 0x00000026ff037e24 */ /* 0x000fe2000f8e00ff */
[----:B------:R-:W-:Y:S03]  /*05a0*/  BSSY B1, `(.L_x_58) ;  /* 0x0000007000017945 */ /* 0x000fe60003800000 */
[----:B0-----:R-:W-:-:S07]  /*05b0*/  IMAD.WIDE.U32 R4, R3, 0x4, R4 ;  /* 0x0000000403047825 */ /* 0x001fce00078e0004 */
.L_x_59:
[----:B------:R-:W-:Y:S01]  /*05c0*/  CS2R R6, SRZ ;  /* 0x0000000000067805 */ /* 0x000fe2000001ff00 */
[----:B------:R-:W-:Y:S05]  /*05d0*/  YIELD ;  /* 0x0000000000007946 */ /* 0x000fea0003800000 */
[----:B------:R-:W2:Y:S02]  /*05e0*/  ATOMG.E.CAS.STRONG.GPU PT, R0, [R4], R6, R7 ;  /* 0x00000006040073a9 */ /* 0x000ea400001ee107 */
[----:B--2---:R-:W-:-:S13]  /*05f0*/  ISETP.NE.AND P0, PT, R0, RZ, PT ;  /* 0x000000ff0000720c */ /* 0x004fda0003f05270 */
[----:B------:R-:W-:Y:S05]  /*0600*/  @P0 BRA `(.L_x_59) ;  /* 0xfffffffc00ec0947 */ /* 0x000fea000383ffff */
[----:B------:R-:W-:Y:S05]  /*0610*/  BSYNC B1 ;  /* 0x0000000000017941 */ /* 0x000fea0003800000 */
.L_x_58:
        /* <DEDUP_REMOVED lines=11> */
.L_x_57:
[----:B------:R-:W-:Y:S05]  /*06d0*/  BSYNC B0 ;  /* 0x0000000000007941 */ /* 0x000fea0003800000 */
.L_x_56:
[----:B------:R-:W-:-:S13]  /*06e0*/  ISETP.NE.AND P0, PT, R16, RZ, PT ;  /* 0x000000ff1000720c */ /* 0x000fda0003f05270 */
[----:B------:R-:W-:Y:S05]  /*06f0*/  @!P0 WARPSYNC.ALL ;  /* 0x0000000000008948 */ /* 0x000fea0003800000 */
[----:B------:R-:W-:Y:S06]  /*0700*/  @!P0 BAR.SYNC.DEFER_BLOCKING 0x0 ;  /* 0x0000000000008b1d */ /* 0x000fec0000010000 */
.L_x_55:
[----:B------:R-:W-:-:S13]  /*0710*/  ISETP.GT.U32.AND P0, PT, R17, 0x3, PT ;  /* 0x000000031100780c */ /* 0x000fda0003f04070 */
[----:B------:R-:W-:Y:S05]  /*0720*/  @P0 BRA `(.L_x_60) ;  /* 0x0000000000c80947 */ /* 0x000fea0003800000 */
[----:B------:R-:W0:Y:S01]  /*0730*/  LDC.64 R4, c[0x0][0x3a8] ;  /* 0x0000ea00ff047b82 */ /* 0x000e220000000a00 */
[----:B------:R-:W1:Y:S01]  /*0740*/  LDCU UR4, c[0x0][0x3b0] ;  /* 0x00007600ff0477ac */ /* 0x000e620008000800 */
[----:B------:R-:W-:Y:S01]  /*0750*/  ISETP.NE.AND P0, PT, R16, RZ, PT ;  /* 0x000000ff1000720c */ /* 0x000fe20003f05270 */
        /* <DEDUP_REMOVED lines=11> */
.L_x_61:
        /* <DEDUP_REMOVED lines=36> */
.L_x_60:
[----:B------:R-:W-:Y:S01]  /*0a50*/  ISETP.NE.AND P1, PT, R17, RZ, PT ;  /* 0x000000ff1100720c */ /* 0x000fe20003f25270 */
[----:B------:R-:W-:Y:S05]  /*0a60*/  WARPSYNC.ALL ;  /* 0x0000000000007948 */ /* 0x000fea0003800000 */
[----:B------:R-:W-:Y:S01]  /*0a70*/  BAR.SYNC.DEFER_BLOCKING 0x0 ;  /* 0x0000000000007b1d */ /* 0x000fe20000010000 */
[----:B------:R-:W-:-:S05]  /*0a80*/  PLOP3.LUT P0, PT, PT, PT, PT, 0x8, 0x80 ;  /* 0x000000000080781c */ /* 0x000fca0003f0e170 */
[----:B------:R-:W-:Y:S04]  /*0a90*/  BSSY.RECONVERGENT B0, `(.L_x_62) ;  /* 0x000000a000007945 */ /* 0x000fe80003800200 */
[----:B------:R-:W-:Y:S05]  /*0aa0*/  @P1 BRA `(.L_x_63) ;  /* 0x0000000000201947 */ /* 0x000fea0003800000 */
[----:B------:R-:W0:Y:S01]  /*0ab0*/  LDC R0, c[0x0][0x370] ;  /* 0x0000dc00ff007b82 */ /* 0x000e220000000800 */
[----:B------:R-:W-:Y:S02]  /*0ac0*/  ISETP.NE.AND P0, PT, R16, RZ, PT ;  /* 0x000000ff1000720c */ /* 0x000fe40003f05270 */
[----:B0-----:R-:W-:-:S04]  /*0ad0*/  IADD3 R0, PT, PT, -R0, 0x21, RZ ;  /* 0x0000002100007810 */ /* 0x001fc80007ffe1ff */
[----:B------:R-:W-:-:S05]  /*0ae0*/  SEL R3, R0, 0x1, !P0 ;  /* 0x0000000100037807 */ /* 0x000fca0004000000 */
[----:B------:R-:W2:Y:S01]  /*0af0*/  ATOM.E.ADD.STRONG.GPU PT, R0, desc[UR36][R18.64+0x100], R3 ;  /* 0x800100031200798a */ /* 0x000ea200081ef124 */
[----:B-----5:R-:W-:Y:S02]  /*0b00*/  IMAD.SHL.U32 R5, R2, 0x20, RZ ;  /* 0x0000002002057824 */ /* 0x020fe400078e00ff */
[----:B--2---:R-:W-:-:S05]  /*0b10*/  IMAD.IADD R0, R3, 0x1, R0 ;  /* 0x0000000103007824 */ /* 0x004fca00078e0200 */
[----:B------:R-:W-:-:S13]  /*0b20*/  ISETP.EQ.AND P0, PT, R0, R5, PT ;  /* 0x000000050000720c */ /* 0x000fda0003f02270 */
.L_x_63:
[----:B------:R-:W-:Y:S05]  /*0b30*/  BSYNC.RECONVERGENT B0 ;  /* 0x0000000000007941 */ /* 0x000fea0003800200 */
.L_x_62:
[----:B------:R-:W0:Y:S01]  /*0b40*/  LDCU UR4, c[0x0][0x360] ;  /* 0x00006c00ff0477ac */ /* 0x000e220008000800 */
[----:B------:R-:W-:Y:S06]  /*0b50*/  BAR.SYNC.DEFER_BLOCKING 0x0 ;  /* 0x0000000000007b1d */ /* 0x000fec0000010000 */
[----:B------:R-:W1:Y:S01]  /*0b60*/  LDCU UR5, c[0x0][0x398] ;  /* 0x00007300ff0577ac */ /* 0x000e620008000800 */
[----:B------:R-:W-:Y:S01]  /*0b70*/  BSSY.RECONVERGENT B0, `(.L_x_64) ;  /* 0x00001e9000007945 */ /* 0x000fe20003800200 */
[----:B------:R-:W2:Y:S01]  /*0b80*/  LDCU UR10, c[0x0][0x3a4] ;  /* 0x00007480ff0a77ac */ /* 0x000ea20008000800 */
[----:B------:R-:W3:Y:S01]  /*0b90*/  LDCU UR11, c[0x0][0x394] ;  /* 0x00007280ff0b77ac */ /* 0x000ee20008000800 */
[----:B0-----:R-:W-:Y:S01]  /*0ba0*/  IMAD R3, R16, UR4, R17 ;  /* 0x0000000410037c24 */ /* 0x001fe2000f8e0211 */
[----:B------:R-:W0:Y:S01]  /*0bb0*/  LDCU UR12, c[0x0][0x398] ;  /* 0x00007300ff0c77ac */ /* 0x000e220008000800 */
[----:B------:R-:W4:Y:S03]  /*0bc0*/  LDCU UR6, c[0x0][0x3a0] ;  /* 0x00007400ff0677ac */ /* 0x000f260008000800 */
[----:B-1----:R-:W-:-:S13]  /*0bd0*/  ISETP.GE.AND P1, PT, R3, UR5, PT ;  /* 0x0000000503007c0c */ /* 0x002fda000bf26270 */
[----:B0-234-:R-:W-:Y:S05]  /*0be0*/  @P1 BRA `(.L_x_65) ;  /* 0x0000001c00841947 */ /* 0x01dfea0003800000 */
[----:B------:R-:W0:Y:S01]  /*0bf0*/  LDCU UR8, c[0x0][0x38c] ;  /* 0x00007180ff0877ac */ /* 0x000e220008000800 */
[----:B------:R-:W1:Y:S01]  /*0c00*/  S2UR UR5, SR_CgaCtaId ;  /* 0x00000000000579c3 */ /* 0x000e620000008800 */
[----:B------:R-:W-:Y:S01]  /*0c10*/  LEA.HI R0, R17, R16, RZ, 0x1b ;  /* 0x0000001011007211 */ /* 0x000fe200078fd8ff */
[----:B------:R-:W2:Y:S01]  /*0c20*/  LDCU UR7, c[0x0][0x3d0] ;  /* 0x00007a00ff0777ac */ /* 0x000ea20008000800 */
[----:B------:R-:W-:Y:S01]  /*0c30*/  UMOV UR4, 0x400 ;  /* 0x0000040000047882 */ /* 0x000fe20000000000 */
[----:B------:R-:W3:Y:S02]  /*0c40*/  LDCU UR9, c[0x0][0x3a4] ;  /* 0x00007480ff0977ac */ /* 0x000ee40008000800 */
[----:B0-----:R-:W-:Y:S02]  /*0c50*/  VIADD R0, R0, UR8 ;  /* 0x0000000800007c36 */ /* 0x001fe40008000000 */
[----:B------:R-:W-:Y:S02]  /*0c60*/  IMAD.U32 R5, RZ, RZ, UR8 ;  /* 0x00000008ff057e24 */ /* 0x000fe4000f8e00ff */
[----:B------:R-:W-:Y:S01]  /*0c70*/  IMAD.SHL.U32 R0, R0, 0x8, RZ ;  /* 0x0000000800007824 */ /* 0x000fe200078e00ff */
[----:B--2---:R-:W-:-:S02]  /*0c80*/  UISETP.NE.AND UP0, UPT, UR7, 0x1, UPT ;  /* 0x000000010700788c */ /* 0x004fc4000bf05270 */
[----:B-1----:R-:W-:Y:S01]  /*0c90*/  ULEA UR4, UR5, UR4, 0x18 ;  /* 0x0000000405047291 */ /* 0x002fe2000f8ec0ff */
[C---:B------:R-:W-:Y:S01]  /*0ca0*/  VIADD R4, R0.reuse, 0x8 ;  /* 0x0000000800047836 */ /* 0x040fe20000000000 */
[----:B------:R-:W0:Y:S01]  /*0cb0*/  LDCU UR5, c[0x0][0x394] ;  /* 0x00007280ff0577ac */ /* 0x000e220008000800 */
[C---:B------:R-:W-:Y:S01]  /*0cc0*/  LOP3.LUT R12, R0.reuse, 0x18, RZ, 0xc0, !PT ;  /* 0x00000018000c7812 */ /* 0x040fe200078ec0ff */
[----:B------:R-:W-:Y:S01]  /*0cd0*/  VIADD R0, R0, 0xfffffff8 ;  /* 0xfffffff800007836 */ /* 0x000fe20000000000 */
[----:B---3--:R-:W-:Y:S02]  /*0ce0*/  ISETP.NE.AND P1, PT, RZ, UR9, PT ;  /* 0x00000009ff007c0c */ /* 0x008fe4000bf25270 */
[----:B------:R-:W-:Y:S02]  /*0cf0*/  LOP3.LUT R20, R12, 0x10, RZ, 0x3c, !PT ;  /* 0x000000100c147812 */ /* 0x000fe400078e3cff */
[----:B------:R-:W-:Y:S01]  /*0d00*/  LOP3.LUT R28, R0, 0x18, RZ, 0xc0, !PT ;  /* 0x00000018001c7812 */ /* 0x000fe200078ec0ff */
[----:B------:R-:W1:Y:S01]  /*0d10*/  LDS.64 R12, [R12+UR4] ;  /* 0x000000040c0c7984 */ /* 0x000e620008000a00 */
[----:B------:R-:W-:-:S03]  /*0d20*/  LOP3.LUT R4, R4, 0x18, RZ, 0xc0, !PT ;  /* 0x0000001804047812 */ /* 0x000fc600078ec0ff */
[----:B------:R-:W2:Y:S04]  /*0d30*/  LDS.64 R20, [R20+UR4] ;  /* 0x0000000414147984 */ /* 0x000ea80008000a00 */
[----:B------:R3:W4:Y:S04]  /*0d40*/  LDS.64 R14, [R4+UR4] ;  /* 0x00000004040e7984 */ /* 0x0007280008000a00 */
[----:B------:R-:W1:Y:S01]  /*0d50*/  LDS.64 R28, [R28+UR4] ;  /* 0x000000041c1c7984 */ /* 0x000e620008000a00 */
[----:B------:R-:W-:-:S04]  /*0d60*/  USEL UR4, UR38, 0x1, UP0 ;  /* 0x0000000126047887 */ /* 0x000fc80008000000 */
[----:B0-----:R-:W-:-:S06]  /*0d70*/  UIMAD UR4, UR4, UR5, URZ ;  /* 0x00000005040472a4 */ /* 0x001fcc000f8e02ff */
[----:B------:R-:W-:-:S04]  /*0d80*/  IMAD.U32 R0, RZ, RZ, UR4 ;  /* 0x00000004ff007e24 */ /* 0x000fc8000f8e00ff */
[----:B---3--:R-:W-:-:S07]  /*0d90*/  IMAD R0, R5, UR42, R0 ;  /* 0x0000002a05007c24 */ /* 0x008fce000f8e0200 */
.L_x_67:
[----:B0-----:R-:W0:Y:S01]  /*0da0*/  LDC R30, c[0x0][0x39c] ;  /* 0x0000e700ff1e7b82 */ /* 0x001e220000000800 */
[----:B------:R-:W-:-:S05]  /*0db0*/  IMAD.SHL.U32 R31, R3, 0x2, RZ ;  /* 0x00000002031f7824 */ /* 0x000fca00078e00ff */
[----:B------:R-:W-:Y:S02]  /*0dc0*/  IABS R8, R31 ;  /* 0x0000001f00087213 */ /* 0x000fe40000000000 */
[----:B------:R-:W3:Y:S01]  /*0dd0*/  @!P1 LDC R9, c[0x0][0x38c] ;  /* 0x0000e300ff099b82 */ /* 0x000ee20000000800 */
[----:B------:R-:W-:-:S04]  /*0de0*/  LOP3.LUT R35, R31, 0x1, RZ, 0xfc, !PT ;  /* 0x000000011f237812 */ /* 0x000fc800078efcff */
[----:B------:R-:W-:Y:S02]  /*0df0*/  IABS R37, R35 ;  /* 0x0000002300257213 */ /* 0x000fe40000000000 */
[----:B0-----:R-:W-:-:S04]  /*0e00*/  IABS R32, R30 ;  /* 0x0000001e00207213 */ /* 0x001fc80000000000 */
[----:B------:R-:W0:Y:S08]  /*0e10*/  I2F.RP R6, R32 ;  /* 0x0000002000067306 */ /* 0x000e300000209400 */
[----:B0-----:R-:W0:Y:S02]  /*0e20*/  MUFU.RCP R6, R6 ;  /* 0x0000000600067308 */ /* 0x001e240000001000 */
[----:B0-----:R-:W-:-:S02]  /*0e30*/  VIADD R4, R6, 0xffffffe ;  /* 0x0ffffffe06047836 */ /* 0x001fc40000000000 */
[----:B------:R-:W3:Y:S04]  /*0e40*/  @!P1 LDC R6, c[0x0][0x398] ;  /* 0x0000e600ff069b82 */ /* 0x000ee80000000800 */
[----:B------:R0:W2:Y:S02]  /*0e50*/  F2I.FTZ.U32.TRUNC.NTZ R5, R4 ;  /* 0x0000000400057305 */ /* 0x0000a4000021f000 */
[----:B0-----:R-:W-:Y:S02]  /*0e60*/  IMAD.MOV.U32 R4, RZ, RZ, RZ ;  /* 0x000000ffff047224 */ /* 0x001fe400078e00ff */
[----:B--2---:R-:W-:-:S04]  /*0e70*/  IMAD.MOV R7, RZ, RZ, -R5 ;  /* 0x000000ffff077224 */ /* 0x004fc800078e0a05 */
[----:B------:R-:W-:-:S04]  /*0e80*/  IMAD R7, R7, R32, RZ ;  /* 0x0000002007077224 */ /* 0x000fc800078e02ff */
[----:B------:R-:W-:-:S04]  /*0e90*/  IMAD.HI.U32 R5, R5, R7, R4 ;  /* 0x0000000705057227 */ /* 0x000fc800078e0004 */
[----:B------:R-:W-:Y:S02]  /*0ea0*/  IMAD.MOV.U32 R7, RZ, RZ, R8 ;  /* 0x000000ffff077224 */ /* 0x000fe400078e0008 */
[----:B------:R-:W3:Y:S01]  /*0eb0*/  @!P1 LDC R8, c[0x0][0x394] ;  /* 0x0000e500ff089b82 */ /* 0x000ee20000000800 */
[----:B------:R-:W-:-:S04]  /*0ec0*/  IMAD.HI.U32 R36, R5, R37, RZ ;  /* 0x0000002505247227 */ /* 0x000fc800078e00ff */
[----:B------:R-:W-:-:S04]  /*0ed0*/  IMAD.HI.U32 R34, R5, R7, RZ ;  /* 0x0000000705227227 */ /* 0x000fc800078e00ff */
[----:B------:R-:W-:-:S04]  /*0ee0*/  IMAD.MOV R4, RZ, RZ, -R34 ;  /* 0x000000ffff047224 */ /* 0x000fc800078e0a22 */
[----:B------:R-:W-:-:S05]  /*0ef0*/  IMAD R7, R32, R4, R7 ;  /* 0x0000000420077224 */ /* 0x000fca00078e0207 */
[----:B------:R-:W-:Y:S01]  /*0f00*/  ISETP.GT.U32.AND P6, PT, R32, R7, PT ;  /* 0x000000072000720c */ /* 0x000fe20003fc4070 */
[----:B---3--:R-:W-:-:S04]  /*0f10*/  @!P1 IMAD R4, R9, R6, R8 ;  /* 0x0000000609049224 */ /* 0x008fc800078e0208 */
[----:B------:R-:W-:-:S08]  /*0f20*/  @!P1 IMAD.IADD R33, R4, 0x1, R3 ;  /* 0x0000000104219824 */ /* 0x000fd000078e0203 */
[----:B------:R-:W-:Y:S01]  /*0f30*/  @!P6 IMAD.IADD R7, R7, 0x1, -R32 ;  /* 0x000000010707e824 */ /* 0x000fe200078e0a20 */
[----:B------:R-:W-:Y:S06]  /*0f40*/  @!P1 BRA `(.L_x_66) ;  /* 0x0000000000709947 */ /* 0x000fec0003800000 */
[----:B------:R-:W-:-:S04]  /*0f50*/  IABS R6, UR41 ;  /* 0x0000002900067c13 */ /* 0x000fc80008000000 */
[----:B------:R-:W0:Y:S08]  /*0f60*/  I2F.RP R8, R6 ;  /* 0x0000000600087306 */ /* 0x000e300000209400 */
[----:B0-----:R-:W0:Y:S02]  /*0f70*/  MUFU.RCP R8, R8 ;  /* 0x0000000800087308 */ /* 0x001e240000001000 */
[----:B0-----:R-:W-:-:S06]  /*0f80*/  VIADD R4, R8, 0xffffffe ;  /* 0x0ffffffe08047836 */ /* 0x001fcc0000000000 */
[----:B------:R0:W2:Y:S02]  /*0f90*/  F2I.FTZ.U32.TRUNC.NTZ R5, R4 ;  /* 0x0000000400057305 */ /* 0x0000a4000021f000 */
[----:B0-----:R-:W-:Y:S02]  /*0fa0*/  IMAD.MOV.U32 R4, RZ, RZ, RZ ;  /* 0x000000ffff047224 */ /* 0x001fe400078e00ff */
[----:B--2---:R-:W-:-:S04]  /*0fb0*/  IMAD.MOV R9, RZ, RZ, -R5 ;  /* 0x000000ffff097224 */ /* 0x004fc800078e0a05 */
[----:B------:R-:W-:-:S04]  /*0fc0*/  IMAD R9, R9, R6, RZ ;  /* 0x0000000609097224 */ /* 0x000fc800078e02ff */
[----:B------:R-:W-:Y:S01]  /*0fd0*/  IMAD.HI.U32 R10, R5, R9, R4 ;  /* 0x00000009050a7227 */ /* 0x000fe200078e0004 */
[----:B------:R-:W-:Y:S02]  /*0fe0*/  IABS R5, R3 ;  /* 0x0000000300057213 */ /* 0x000fe40000000000 */
[----:B------:R-:W-:-:S03]  /*0ff0*/  IABS R9, UR41 ;  /* 0x0000002900097c13 */ /* 0x000fc60008000000 */
[----:B------:R-:W-:-:S04]  /*1000*/  IMAD.HI.U32 R4, R10, R5, RZ ;  /* 0x000000050a047227 */ /* 0x000fc800078e00ff */
[----:B------:R-:W-:-:S04]  /*1010*/  IMAD.MOV R8, RZ, RZ, -R9 ;  /* 0x000000ffff087224 */ /* 0x000fc800078e0a09 */
[----:B------:R-:W-:-:S05]  /*1020*/  IMAD R5, R4, R8, R5 ;  /* 0x0000000804057224 */ /* 0x000fca00078e0205 */
[----:B------:R-:W-:-:S13]  /*1030*/  ISETP.GT.U32.AND P3, PT, R6, R5, PT ;  /* 0x000000050600720c */ /* 0x000fda0003f64070 */
[----:B------:R-:W-:Y:S02]  /*1040*/  @!P3 IMAD.IADD R5, R5, 0x1, -R6 ;  /* 0x000000010505b824 */ /* 0x000fe400078e0a06 */
[----:B------:R-:W-:Y:S01]  /*1050*/  @!P3 VIADD R4, R4, 0x1 ;  /* 0x000000010404b836 */ /* 0x000fe20000000000 */
[----:B------:R-:W-:Y:S02]  /*1060*/  ISETP.NE.AND P3, PT, RZ, UR41, PT ;  /* 0x00000029ff007c0c */ /* 0x000fe4000bf65270 */
[----:B------:R-:W-:Y:S02]  /*1070*/  ISETP.GE.U32.AND P2, PT, R5, R6, PT ;  /* 0x000000060500720c */ /* 0x000fe40003f46070 */
[----:B------:R-:W-:-:S04]  /*1080*/  LOP3.LUT R5, R3, UR41, RZ, 0x3c, !PT ;  /* 0x0000002903057c12 */ /* 0x000fc8000f8e3cff */
[----:B------:R-:W-:-:S07]  /*1090*/  ISETP.GE.AND P4, PT, R5, RZ, PT ;  /* 0x000000ff0500720c */ /* 0x000fce0003f86270 */
[----:B------:R-:W-:-:S06]  /*10a0*/  @P2 VIADD R4, R4, 0x1 ;  /* 0x0000000104042836 */ /* 0x000fcc0000000000 */
[----:B------:R-:W-:Y:S01]  /*10b0*/  @!P4 IMAD.MOV R4, RZ, RZ, -R4 ;  /* 0x000000ffff04c224 */ /* 0x000fe200078e0a04 */
[----:B------:R-:W-:-:S05]  /*10c0*/  @!P3 LOP3.LUT R4, RZ, UR41, RZ, 0x33, !PT ;  /* 0x00000029ff04bc12 */ /* 0x000fca000f8e33ff */
[----:B------:R-:W-:Y:S02]  /*10d0*/  IMAD.MOV R6, RZ, RZ, -R4 ;  /* 0x000000ffff067224 */ /* 0x000fe400078e0a04 */
[----:B------:R-:W-:Y:S02]  /*10e0*/  IMAD R4, R4, UR10, R0 ;  /* 0x0000000a04047c24 */ /* 0x000fe4000f8e0200 */
[----:B------:R-:W-:-:S04]  /*10f0*/  IMAD R33, R6, UR41, R3 ;  /* 0x0000002906217c24 */ /* 0x000fc8000f8e0203 */
[----:B------:R-:W-:-:S07]  /*1100*/  IMAD.IADD R33, R4, 0x1, R33 ;  /* 0x0000000104217824 */ /* 0x000fce00078e0221 */
.L_x_66:
[----:B------:R-:W-:Y:S01]  /*1110*/  IMAD.MOV R6, RZ, RZ, -R36 ;  /* 0x000000ffff067224 */ /* 0x000fe200078e0a24 */
[----:B------:R-:W-:Y:S01]  /*1120*/  ISETP.GE.U32.AND P4, PT, R7, R32, PT ;  /* 0x000000200700720c */ /* 0x000fe20003f86070 */
[----:B-1----:R-:W-:-:S04]  /*1130*/  IMAD.WIDE R4, R33, 0x10, R12 ;  /* 0x0000001021047825 */ /* 0x002fc800078e020c */
[----:B----4-:R-:W-:-:S04]  /*1140*/  IMAD.WIDE R8, R33, 0x10, R14 ;  /* 0x0000001021087825 */ /* 0x010fc800078e020e */
[C---:B------:R-:W-:Y:S02]  /*1150*/  IMAD R37, R32.reuse, R6, R37 ;  /* 0x0000000620257224 */ /* 0x040fe400078e0225 */
[----:B------:R-:W2:Y:S04]  /*1160*/  LD.E.128 R4, desc[UR36][R4.64] ;  /* 0x0000002404047980 */ /* 0x000ea8000c101d00 */
[----:B------:R-:W3:Y:S01]  /*1170*/  LD.E.128 R8, desc[UR36][R8.64] ;  /* 0x0000002408087980 */ /* 0x000ee2000c101d00 */
[----:B------:R-:W-:Y:S01]  /*1180*/  ISETP.GT.U32.AND P5, PT, R32, R37, PT ;  /* 0x000000252000720c */ /* 0x000fe20003fa4070 */
[----:B------:R-:W-:Y:S01]  /*1190*/  @!P6 VIADD R34, R34, 0x1 ;  /* 0x000000012222e836 */ /* 0x000fe20000000000 */
[----:B------:R-:W-:-:S03]  /*11a0*/  UIMAD UR4, UR38, UR11, URZ ;  /* 0x0000000b260472a4 */ /* 0x000fc6000f8e02ff */
[----:B------:R-:W-:Y:S01]  /*11b0*/  @P4 VIADD R34, R34, 0x1 ;  /* 0x0000000122224836 */ /* 0x000fe20000000000 */
[----:B------:R-:W-:-:S07]  /*11c0*/  USHF.L.U32 UR4, UR4, 0x1, URZ ;  /* 0x0000000104047899 */ /* 0x000fce00080006ff */
[----:B------:R-:W-:Y:S02]  /*11d0*/  @!P5 IMAD.IADD R37, R37, 0x1, -R32 ;  /* 0x000000012525d824 */ /* 0x000fe400078e0a20 */
[----:B------:R-:W-:-:S03]  /*11e0*/  @!P5 VIADD R36, R36, 0x1 ;  /* 0x000000012424d836 */ /* 0x000fc60000000000 */
[----:B------:R-:W-:Y:S02]  /*11f0*/  ISETP.GE.U32.AND P3, PT, R37, R32, PT ;  /* 0x000000202500720c */ /* 0x000fe40003f66070 */
[-C--:B------:R-:W-:Y:S02]  /*1200*/  LOP3.LUT R32, R31, R30.reuse, RZ, 0x3c, !PT ;  /* 0x0000001e1f207212 */ /* 0x080fe400078e3cff */
[-C--:B------:R-:W-:Y:S02]  /*1210*/  LOP3.LUT R37, RZ, R30.reuse, RZ, 0x33, !PT ;  /* 0x0000001eff257212 */ /* 0x080fe400078e33ff */
[----:B------:R-:W-:Y:S02]  /*1220*/  ISETP.GE.AND P2, PT, R32, RZ, PT ;  /* 0x000000ff2000720c */ /* 0x000fe40003f46270 */
[----:B------:R-:W-:-:S04]  /*1230*/  LOP3.LUT R32, R35, R30, RZ, 0x3c, !PT ;  /* 0x0000001e23207212 */ /* 0x000fc800078e3cff */
[----:B------:R-:W-:Y:S01]  /*1240*/  ISETP.GE.AND P6, PT, R32, RZ, PT ;  /* 0x000000ff2000720c */ /* 0x000fe20003fc6270 */
[----:B------:R-:W-:Y:S01]  /*1250*/  @P3 VIADD R36, R36, 0x1 ;  /* 0x0000000124243836 */ /* 0x000fe20000000000 */
[----:B------:R-:W-:-:S05]  /*1260*/  ISETP.NE.AND P3, PT, R30, RZ, PT ;  /* 0x000000ff1e00720c */ /* 0x000fca0003f65270 */
[----:B------:R-:W-:-:S05]  /*1270*/  @!P2 IMAD.MOV R34, RZ, RZ, -R34 ;  /* 0x000000ffff22a224 */ /* 0x000fca00078e0a22 */
[----:B------:R-:W-:Y:S01]  /*1280*/  SEL R34, R37, R34, !P3 ;  /* 0x0000002225227207 */ /* 0x000fe20005800000 */
[----:B------:R-:W-:-:S04]  /*1290*/  @!P6 IMAD.MOV R36, RZ, RZ, -R36 ;  /* 0x000000ffff24e224 */ /* 0x000fc800078e0a24 */
[----:B------:R-:W-:Y:S01]  /*12a0*/  IMAD.MOV R32, RZ, RZ, -R34 ;  /* 0x000000ffff207224 */ /* 0x000fe200078e0a22 */
[----:B------:R-:W-:Y:S01]  /*12b0*/  SEL R36, R37, R36, !P3 ;  /* 0x0000002425247207 */ /* 0x000fe20005800000 */
[----:B------:R-:W-:Y:S02]  /*12c0*/  IMAD.U32 R37, RZ, RZ, UR4 ;  /* 0x00000004ff257e24 */ /* 0x000fe4000f8e00ff */
[----:B------:R-:W-:Y:S02]  /*12d0*/  IMAD R32, R30, R32, R31 ;  /* 0x000000201e207224 */ /* 0x000fe400078e021f */
[----:B------:R-:W-:-:S04]  /*12e0*/  IMAD.MOV R31, RZ, RZ, -R36 ;  /* 0x000000ffff1f7224 */ /* 0x000fc800078e0a24 */
[----:B------:R-:W-:Y:S02]  /*12f0*/  IMAD R35, R30, R31, R35 ;  /* 0x0000001f1e237224 */ /* 0x000fe400078e0223 */
[--C-:B------:R-:W-:Y:S02]  /*1300*/  IMAD R31, R34, UR6, R37.reuse ;  /* 0x00000006221f7c24 */ /* 0x100fe4000f8e0225 */
[----:B------:R-:W-:Y:S02]  /*1310*/  IMAD R30, R36, UR6, R37 ;  /* 0x00000006241e7c24 */ /* 0x000fe4000f8e0225 */
[----:B------:R-:W-:Y:S02]  /*1320*/  IMAD.IADD R31, R31, 0x1, R32 ;  /* 0x000000011f1f7824 */ /* 0x000fe400078e0220 */
[----:B------:R-:W-:Y:S01]  /*1330*/  IMAD.IADD R30, R30, 0x1, R35 ;  /* 0x000000011e1e7824 */ /* 0x000fe200078e0223 */
[C---:B--2---:R-:W-:Y:S02]  /*1340*/  LOP3.LUT R34, R4.reuse, 0xffff, RZ, 0xc0, !PT ;  /* 0x0000ffff04227812 */ /* 0x044fe400078ec0ff */
[----:B------:R-:W-:-:S02]  /*1350*/  LOP3.LUT R32, R4, 0xff, RZ, 0xc0, !PT ;  /* 0x000000ff04207812 */ /* 0x000fc400078ec0ff */
[----:B------:R-:W-:Y:S02]  /*1360*/  SHF.R.U32.HI R34, RZ, 0x8, R34 ;  /* 0x00000008ff227819 */ /* 0x000fe40000011622 */
[C---:B---3--:R-:W-:Y:S02]  /*1370*/  LOP3.LUT R36, R8.reuse, 0xffff, RZ, 0xc0, !PT ;  /* 0x0000ffff08247812 */ /* 0x048fe400078ec0ff */
[----:B------:R-:W-:Y:S02]  /*1380*/  F2FP.F16.E5M2.UNPACK_B R32, R32 ;  /* 0x00000020ff20723e */ /* 0x000fe400020004ff */
[----:B------:R-:W-:Y:S02]  /*1390*/  LOP3.LUT R35, R8, 0xff, RZ, 0xc0, !PT ;  /* 0x000000ff08237812 */ /* 0x000fe400078ec0ff */
[----:B------:R-:W-:Y:S01]  /*13a0*/  F2FP.F16.E5M2.UNPACK_B R34, R34 ;  /* 0x00000022ff22723e */ /* 0x000fe200020004ff */
[----:B------:R-:W-:Y:S01]  /*13b0*/  HADD2.F32 R32, -RZ, R32.H0_H0 ;  /* 0x20000020ff207230 */ /* 0x000fe20000004100 */
[----:B------:R-:W-:-:S02]  /*13c0*/  SHF.R.U32.HI R36, RZ, 0x8, R36 ;  /* 0x00000008ff247819 */ /* 0x000fc40000011624 */
[----:B------:R-:W-:Y:S01]  /*13d0*/  F2FP.F16.E5M2.UNPACK_B R35, R35 ;  /* 0x00000023ff23723e */ /* 0x000fe200020004ff */
[----:B------:R-:W-:Y:S01]  /*13e0*/  HADD2.F32 R34, -RZ, R34.H0_H0 ;  /* 0x20000022ff227230 */ /* 0x000fe20000004100 */
[----:B------:R-:W-:Y:S02]  /*13f0*/  F2FP.F16.E5M2.UNPACK_B R36, R36 ;  /* 0x00000024ff24723e */ /* 0x000fe400020004ff */
[----:B------:R-:W-:Y:S01]  /*1400*/  F2FP.BF16.F32.PACK_AB.RZ R32, RZ, R32 ;  /* 0x00000020ff20723e */ /* 0x000fe200000190ff */
[----:B------:R-:W-:Y:S01]  /*1410*/  HADD2.F32 R35, -RZ, R35.H0_H0 ;  /* 0x20000023ff237230 */ /* 0x000fe20000004100 */
[----:B------:R-:W-:Y:S01]  /*1420*/  F2FP.BF16.F32.PACK_AB.RZ R34, RZ, R34 ;  /* 0x00000022ff22723e */ /* 0x000fe200000190ff */
[----:B------:R-:W-:-:S03]  /*1430*/  HADD2.F32 R36, -RZ, R36.H0_H0 ;  /* 0x20000024ff247230 */ /* 0x000fc60000004100 */
[----:B------:R-:W-:Y:S02]  /*1440*/  F2FP.BF16.F32.PACK_AB.RZ R35, RZ, R35 ;  /* 0x00000023ff23723e */ /* 0x000fe400000190ff */
[----:B------:R-:W-:Y:S02]  /*1450*/  F2FP.BF16.F32.PACK_AB.RZ R36, RZ, R36 ;  /* 0x00000024ff24723e */ /* 0x000fe400000190ff */
[----:B------:R-:W-:Y:S02]  /*1460*/  PRMT R32, R32, 0x5410, R34 ;  /* 0x0000541020207816 */ /* 0x000fe40000000022 */
[----:B------:R-:W-:Y:S02]  /*1470*/  PRMT R35, R35, 0x5410, R36 ;  /* 0x0000541023237816 */ /* 0x000fe40000000024 */
[--C-:B------:R-:W-:Y:S01]  /*1480*/  SHF.R.U32.HI R34, RZ, 0x18, R4.reuse ;  /* 0x00000018ff227819 */ /* 0x100fe20000011604 */
[----:B------:R-:W-:Y:S01]  /*1490*/  HFMA2.BF16_V2 R32, R26.H0_H0, R32, RZ.H0_H0 ;  /* 0x000000201a207231 */ /* 0x000fe200002408ff */
[----:B------:R-:W-:-:S02]  /*14a0*/  PRMT R4, R4, 0x7632, R4 ;  /* 0x0000763204047816 */ /* 0x000fc40000000004 */
[----:B------:R-:W-:Y:S01]  /*14b0*/  F2FP.F16.E5M2.UNPACK_B R34, R34 ;  /* 0x00000022ff22723e */ /* 0x000fe200020004ff */
[----:B------:R-:W-:Y:S01]  /*14c0*/  HFMA2.BF16_V2 R32, R26.H0_H0, R35, R32 ;  /* 0x000000231a207231 */ /* 0x000fe20000200820 */
[--C-:B------:R-:W-:Y:S02]  /*14d0*/  SHF.R.U32.HI R35, RZ, 0x18, R8.reuse ;  /* 0x00000018ff237819 */ /* 0x100fe40000011608 */
[----:B------:R-:W-:Y:S01]  /*14e0*/  LOP3.LUT R4, R4, 0xff, RZ, 0xc0, !PT ;  /* 0x000000ff04047812 */ /* 0x000fe200078ec0ff */
[----:B------:R-:W-:Y:S01]  /*14f0*/  HADD2.F32 R34, -RZ, R34.H0_H0 ;  /* 0x20000022ff227230 */ /* 0x000fe20000004100 */
[----:B------:R-:W-:Y:S02]  /*1500*/  PRMT R8, R8, 0x7632, R8 ;  /* 0x0000763208087816 */ /* 0x000fe40000000008 */
[----:B------:R-:W-:Y:S02]  /*1510*/  F2FP.F16.E5M2.UNPACK_B R4, R4 ;  /* 0x00000004ff04723e */ /* 0x000fe400020004ff */
[----:B------:R-:W-:-:S02]  /*1520*/  LOP3.LUT R8, R8, 0xff, RZ, 0xc0, !PT ;  /* 0x000000ff08087812 */ /* 0x000fc400078ec0ff */
[----:B------:R-:W-:Y:S01]  /*1530*/  F2FP.F16.E5M2.UNPACK_B R35, R35 ;  /* 0x00000023ff23723e */ /* 0x000fe200020004ff */
[----:B------:R-:W-:Y:S01]  /*1540*/  HADD2.F32 R4, -RZ, R4.H0_H0 ;  /* 0x20000004ff047230 */ /* 0x000fe20000004100 */
[----:B------:R-:W-:Y:S02]  /*1550*/  F2FP.F16.E5M2.UNPACK_B R8, R8 ;  /* 0x00000008ff08723e */ /* 0x000fe400020004ff */
[----:B------:R-:W-:Y:S01]  /*1560*/  F2FP.BF16.F32.PACK_AB.RZ R34, RZ, R34 ;  /* 0x00000022ff22723e */ /* 0x000fe200000190ff */
[----:B------:R-:W-:Y:S01]  /*1570*/  HADD2.F32 R35, -RZ, R35.H0_H0 ;  /* 0x20000023ff237230 */ /* 0x000fe20000004100 */
[----:B------:R-:W-:Y:S01]  /*1580*/  F2FP.BF16.F32.PACK_AB.RZ R4, RZ, R4 ;  /* 0x00000004ff04723e */ /* 0x000fe200000190ff */
[----:B------:R-:W-:Y:S01]  /*1590*/  HADD2.F32 R8, -RZ, R8.H0_H0 ;  /* 0x20000008ff087230 */ /* 0x000fe20000004100 */
[----:B------:R-:W-:Y:S02]  /*15a0*/  LOP3.LUT R36, R9, 0xffff, RZ, 0xc0, !PT ;  /* 0x0000ffff09247812 */ /* 0x000fe400078ec0ff */
[----:B------:R-:W-:-:S02]  /*15b0*/  F2FP.BF16.F32.PACK_AB.RZ R35, RZ, R35 ;  /* 0x00000023ff23723e */ /* 0x000fc400000190ff */
[----:B------:R-:W-:Y:S02]  /*15c0*/  F2FP.BF16.F32.PACK_AB.RZ R8, RZ, R8 ;  /* 0x00000008ff08723e */ /* 0x000fe400000190ff */
[----:B------:R-:W-:Y:S02]  /*15d0*/  PRMT R4, R4, 0x5410, R34 ;  /* 0x0000541004047816 */ /* 0x000fe40000000022 */
[----:B------:R-:W-:Y:S02]  /*15e0*/  PRMT R8, R8, 0x5410, R35 ;  /* 0x0000541008087816 */ /* 0x000fe40000000023 */
[----:B------:R-:W-:Y:S01]  /*15f0*/  LOP3.LUT R34, R5, 0xffff, RZ, 0xc0, !PT ;  /* 0x0000ffff05227812 */ /* 0x000fe200078ec0ff */
[C---:B------:R-:W-:Y:S01]  /*1600*/  HFMA2.BF16_V2 R4, R26.reuse.H0_H0, R4, RZ.H0_H0 ;  /* 0x000000041a047231 */ /* 0x040fe200002408ff */
[----:B------:R-:W-:Y:S02]  /*1610*/  LOP3.LUT R35, R9, 0xff, RZ, 0xc0, !PT ;  /* 0x000000ff09237812 */ /* 0x000fe400078ec0ff */
[----:B------:R-:W-:Y:S01]  /*1620*/  SHF.R.U32.HI R34, RZ, 0x8, R34 ;  /* 0x00000008ff227819 */ /* 0x000fe20000011622 */
[----:B------:R-:W-:Y:S01]  /*1630*/  HFMA2.BF16_V2 R4, R26.H0_H0, R8, R4 ;  /* 0x000000081a047231 */ /* 0x000fe20000200804 */
[----:B------:R-:W-:-:S02]  /*1640*/  LOP3.LUT R8, R5, 0xff, RZ, 0xc0, !PT ;  /* 0x000000ff05087812 */ /* 0x000fc400078ec0ff */
[----:B------:R-:W-:Y:S02]  /*1650*/  F2FP.F16.E5M2.UNPACK_B R34, R34 ;  /* 0x00000022ff22723e */ /* 0x000fe400020004ff */
[----:B------:R-:W-:Y:S02]  /*1660*/  F2FP.F16.E5M2.UNPACK_B R8, R8 ;  /* 0x00000008ff08723e */ /* 0x000fe400020004ff */
[----:B------:R-:W-:Y:S01]  /*1670*/  SHF.R.U32.HI R36, RZ, 0x8, R36 ;  /* 0x00000008ff247819 */ /* 0x000fe20000011624 */
[----:B------:R-:W-:Y:S01]  /*1680*/  HADD2.F32 R34, -RZ, R34.H0_H0 ;  /* 0x20000022ff227230 */ /* 0x000fe20000004100 */
        /* <DEDUP_REMOVED lines=11> */
[----:B------:R-:W-:Y:S01]  /*1740*/  LOP3.LUT R36, R10, 0xffff, RZ, 0xc0, !PT ;  /* 0x0000ffff0a247812 */ /* 0x000fe200078ec0ff */
[----:B------:R-:W-:Y:S01]  /*1750*/  HFMA2.BF16_V2 R34, R26.H0_H0, R8, RZ.H0_H0 ;  /* 0x000000081a227231 */ /* 0x000fe200002408ff */
[----:B------:R-:W-:-:S02]  /*1760*/  SHF.R.U32.HI R8, RZ, 0x18, R5 ;  /* 0x00000018ff087819 */ /* 0x000fc40000011605 */
[----:B------:R-:W-:Y:S01]  /*1770*/  PRMT R5, R5, 0x7632, R5 ;  /* 0x0000763205057816 */ /* 0x000fe20000000005 */
[----:B------:R-:W-:Y:S01]  /*1780*/  HFMA2.BF16_V2 R34, R26.H0_H0, R35, R34 ;  /* 0x000000231a227231 */ /* 0x000fe20000200822 */
[--C-:B------:R-:W-:Y:S02]  /*1790*/  SHF.R.U32.HI R35, RZ, 0x18, R9.reuse ;  /* 0x00000018ff237819 */ /* 0x100fe40000011609 */
[----:B------:R-:W-:Y:S02]  /*17a0*/  LOP3.LUT R5, R5, 0xff, RZ, 0xc0, !PT ;  /* 0x000000ff05057812 */ /* 0x000fe400078ec0ff */
[----:B------:R-:W-:Y:S02]  /*17b0*/  PRMT R9, R9, 0x7632, R9 ;  /* 0x0000763209097816 */ /* 0x000fe40000000009 */
[----:B------:R-:W-:Y:S02]  /*17c0*/  F2FP.F16.E5M2.UNPACK_B R8, R8 ;  /* 0x00000008ff08723e */ /* 0x000fe400020004ff */
[----:B------:R-:W-:-:S02]  /*17d0*/  F2FP.F16.E5M2.UNPACK_B R5, R5 ;  /* 0x00000005ff05723e */ /* 0x000fc400020004ff */
[----:B------:R-:W-:Y:S01]  /*17e0*/  LOP3.LUT R9, R9, 0xff, RZ, 0xc0, !PT ;  /* 0x000000ff09097812 */ /* 0x000fe200078ec0ff */
[----:B------:R-:W-:Y:S01]  /*17f0*/  HADD2.F32 R8, -RZ, R8.H0_H0 ;  /* 0x20000008ff087230 */ /* 0x000fe20000004100 */
[----:B------:R-:W-:Y:S01]  /*1800*/  F2FP.F16.E5M2.UNPACK_B R35, R35 ;  /* 0x00000023ff23723e */ /* 0x000fe200020004ff */
[----:B------:R-:W-:Y:S01]  /*1810*/  HADD2.F32 R5, -RZ, R5.H0_H0 ;  /* 0x20000005ff057230 */ /* 0x000fe20000004100 */
[----:B------:R-:W-:Y:S02]  /*1820*/  F2FP.F16.E5M2.UNPACK_B R9, R9 ;  /* 0x00000009ff09723e */ /* 0x000fe400020004ff */
[----:B------:R-:W-:Y:S01]  /*1830*/  F2FP.BF16.F32.PACK_AB.RZ R8, RZ, R8 ;  /* 0x00000008ff08723e */ /* 0x000fe200000190ff */
[----:B------:R-:W-:Y:S01]  /*1840*/  HADD2.F32 R35, -RZ, R35.H0_H0 ;  /* 0x20000023ff237230 */ /* 0x000fe20000004100 */
[----:B------:R-:W-:Y:S01]  /*1850*/  F2FP.BF16.F32.PACK_AB.RZ R5, RZ, R5 ;  /* 0x00000005ff05723e */ /* 0x000fe200000190ff */
[----:B------:R-:W-:Y:S01]  /*1860*/  HADD2.F32 R9, -RZ, R9.H0_H0 ;  /* 0x20000009ff097230 */ /* 0x000fe20000004100 */
[----:B------:R-:W-:-:S02]  /*1870*/  SHF.R.U32.HI R36, RZ, 0x8, R36 ;  /* 0x00000008ff247819 */ /* 0x000fc40000011624 */
[----:B------:R-:W-:Y:S02]  /*1880*/  F2FP.BF16.F32.PACK_AB.RZ R35, RZ, R35 ;  /* 0x00000023ff23723e */ /* 0x000fe400000190ff */
[----:B------:R-:W-:Y:S02]  /*1890*/  F2FP.BF16.F32.PACK_AB.RZ R9, RZ, R9 ;  /* 0x00000009ff09723e */ /* 0x000fe400000190ff */
[----:B------:R-:W-:Y:S02]  /*18a0*/  PRMT R5, R5, 0x5410, R8 ;  /* 0x0000541005057816 */ /* 0x000fe40000000008 */
[----:B------:R-:W-:Y:S02]  /*18b0*/  PRMT R9, R9, 0x5410, R35 ;  /* 0x0000541009097816 */ /* 0x000fe40000000023 */
[----:B------:R-:W-:Y:S01]  /*18c0*/  LOP3.LUT R8, R6, 0xff, RZ, 0xc0, !PT ;  /* 0x000000ff06087812 */ /* 0x000fe200078ec0ff */
[----:B------:R-:W-:Y:S01]  /*18d0*/  HFMA2.BF16_V2 R5, R26.H0_H0, R5, RZ.H0_H0 ;  /* 0x000000051a057231 */ /* 0x000fe200002408ff */
[----:B------:R-:W-:-:S02]  /*18e0*/  LOP3.LUT R35, R10, 0xff, RZ, 0xc0, !PT ;  /* 0x000000ff0a237812 */ /* 0x000fc400078ec0ff */
[----:B------:R-:W-:Y:S01]  /*18f0*/  F2FP.F16.E5M2.UNPACK_B R8, R8 ;  /* 0x00000008ff08723e */ /* 0x000fe200020004ff */
[----:B------:R-:W-:Y:S01]  /*1900*/  HFMA2.BF16_V2 R5, R26.H0_H0, R9, R5 ;  /* 0x000000091a057231 */ /* 0x000fe20000200805 */
[----:B------:R-:W-:Y:S02]  /*1910*/  LOP3.LUT R9, R6, 0xffff, RZ, 0xc0, !PT ;  /* 0x0000ffff06097812 */ /* 0x000fe400078ec0ff */
[----:B------:R-:W-:Y:S01]  /*1920*/  F2FP.F16.E5M2.UNPACK_B R35, R35 ;  /* 0x00000023ff23723e */ /* 0x000fe200020004ff */
[----:B------:R-:W-:Y:S01]  /*1930*/  HADD2.F32 R8, -RZ, R8.H0_H0 ;  /* 0x20000008ff087230 */ /* 0x000fe20000004100 */
[----:B------:R-:W-:Y:S02]  /*1940*/  SHF.R.U32.HI R9, RZ, 0x8, R9 ;  /* 0x00000008ff097819 */ /* 0x000fe40000011609 */
[----:B------:R-:W-:Y:S01]  /*1950*/  F2FP.F16.E5M2.UNPACK_B R36, R36 ;  /* 0x00000024ff24723e */ /* 0x000fe200020004ff */
[----:B------:R-:W-:Y:S01]  /*1960*/  HADD2.F32 R35, -RZ, R35.H0_H0 ;  /* 0x20000023ff237230 */ /* 0x000fe20000004100 */
[----:B------:R-:W-:-:S02]  /*1970*/  F2FP.F16.E5M2.UNPACK_B R9, R9 ;  /* 0x00000009ff09723e */ /* 0x000fc400020004ff */
[----:B------:R-:W-:Y:S01]  /*1980*/  F2FP.BF16.F32.PACK_AB.RZ R8, RZ, R8 ;  /* 0x00000008ff08723e */ /* 0x000fe200000190ff */
[----:B------:R-:W-:Y:S01]  /*1990*/  HADD2.F32 R36, -RZ, R36.H0_H0 ;  /* 0x20000024ff247230 */ /* 0x000fe20000004100 */
[----:B------:R-:W-:Y:S01]  /*19a0*/  F2FP.BF16.F32.PACK_AB.RZ R35, RZ, R35 ;  /* 0x00000023ff23723e */ /* 0x000fe200000190ff */
[----:B------:R-:W-:-:S03]  /*19b0*/  HADD2.F32 R9, -RZ, R9.H0_H0 ;  /* 0x20000009ff097230 */ /* 0x000fc60000004100 */
[----:B------:R-:W-:Y:S02]  /*19c0*/  F2FP.BF16.F32.PACK_AB.RZ R36, RZ, R36 ;  /* 0x00000024ff24723e */ /* 0x000fe400000190ff */
[----:B------:R-:W-:-:S04]  /*19d0*/  F2FP.BF16.F32.PACK_AB.RZ R9, RZ, R9 ;  /* 0x00000009ff09723e */ /* 0x000fc800000190ff */
[----:B------:R-:W-:Y:S02]  /*19e0*/  PRMT R8, R8, 0x5410, R9 ;  /* 0x0000541008087816 */ /* 0x000fe40000000009 */
[----:B------:R-:W-:Y:S02]  /*19f0*/  PRMT R9, R35, 0x5410, R36 ;  /* 0x0000541023097816 */ /* 0x000fe40000000024 */
[----:B------:R-:W-:Y:S01]  /*1a00*/  LOP3.LUT R36, R11, 0xffff, RZ, 0xc0, !PT ;  /* 0x0000ffff0b247812 */ /* 0x000fe200078ec0ff */
[C---:B------:R-:W-:Y:S01]  /*1a10*/  HFMA2.BF16_V2 R35, R26.reuse.H0_H0, R8, RZ.H0_H0 ;  /* 0x000000081a237231 */ /* 0x040fe200002408ff */
[--C-:B------:R-:W-:Y:S02]  /*1a20*/  SHF.R.U32.HI R8, RZ, 0x18, R6.reuse ;  /* 0x00000018ff087819 */ /* 0x100fe40000011606 */
[----:B------:R-:W-:Y:S01]  /*1a30*/  PRMT R6, R6, 0x7632, R6 ;  /* 0x0000763206067816 */ /* 0x000fe20000000006 */
[----:B------:R-:W-:Y:S01]  /*1a40*/  HFMA2.BF16_V2 R35, R26.H0_H0, R9, R35 ;  /* 0x000000091a237231 */ /* 0x000fe20000200823 */
[----:B------:R-:W-:-:S02]  /*1a50*/  SHF.R.U32.HI R9, RZ, 0x18, R10 ;  /* 0x00000018ff097819 */ /* 0x000fc4000001160a */
[----:B------:R-:W-:Y:S02]  /*1a60*/  PRMT R10, R10, 0x7632, R10 ;  /* 0x000076320a0a7816 */ /* 0x000fe4000000000a */
[----:B------:R-:W-:Y:S02]  /*1a70*/  LOP3.LUT R6, R6, 0xff, RZ, 0xc0, !PT ;  /* 0x000000ff06067812 */ /* 0x000fe400078ec0ff */
[----:B------:R-:W-:Y:S02]  /*1a80*/  LOP3.LUT R10, R10, 0xff, RZ, 0xc0, !PT ;  /* 0x000000ff0a0a7812 */ /* 0x000fe400078ec0ff */
[----:B------:R-:W-:Y:S02]  /*1a90*/  F2FP.F16.E5M2.UNPACK_B R8, R8 ;  /* 0x00000008ff08723e */ /* 0x000fe400020004ff */
[----:B------:R-:W-:Y:S02]  /*1aa0*/  F2FP.F16.E5M2.UNPACK_B R6, R6 ;  /* 0x00000006ff06723e */ /* 0x000fe400020004ff */
[----:B------:R-:W-:Y:S01]  /*1ab0*/  F2FP.F16.E5M2.UNPACK_B R9, R9 ;  /* 0x00000009ff09723e */ /* 0x000fe200020004ff */
[----:B------:R-:W-:Y:S01]  /*1ac0*/  HADD2.F32 R8, -RZ, R8.H0_H0 ;  /* 0x20000008ff087230 */ /* 0x000fe20000004100 */
[----:B------:R-:W-:Y:S01]  /*1ad0*/  F2FP.F16.E5M2.UNPACK_B R10, R10 ;  /* 0x0000000aff0a723e */ /* 0x000fe200020004ff */
[----:B------:R-:W-:Y:S01]  /*1ae0*/  HADD2.F32 R6, -RZ, R6.H0_H0 ;  /* 0x20000006ff067230 */ /* 0x000fe20000004100 */
[----:B------:R-:W-:Y:S01]  /*1af0*/  SHF.R.U32.HI R36, RZ, 0x8, R36 ;  /* 0x00000008ff247819 */ /* 0x000fe20000011624 */
[----:B------:R-:W-:Y:S01]  /*1b00*/  HADD2.F32 R9, -RZ, R9.H0_H0 ;  /* 0x20000009ff097230 */ /* 0x000fe20000004100 */
[----:B------:R-:W-:Y:S01]  /*1b10*/  F2FP.BF16.F32.PACK_AB.RZ R8, RZ, R8 ;  /* 0x00000008ff08723e */ /* 0x000fe200000190ff */
[----:B------:R-:W-:Y:S01]  /*1b20*/  HADD2.F32 R10, -RZ, R10.H0_H0 ;  /* 0x2000000aff0a7230 */ /* 0x000fe20000004100 */
[----:B------:R-:W-:-:S02]  /*1b30*/  F2FP.BF16.F32.PACK_AB.RZ R6, RZ, R6 ;  /* 0x00000006ff06723e */ /* 0x000fc400000190ff */
[----:B------:R-:W-:Y:S02]  /*1b40*/  F2FP.BF16.F32.PACK_AB.RZ R9, RZ, R9 ;  /* 0x00000009ff09723e */ /* 0x000fe400000190ff */
[----:B------:R-:W-:Y:S02]  /*1b50*/  F2FP.BF16.F32.PACK_AB.RZ R10, RZ, R10 ;  /* 0x0000000aff0a723e */ /* 0x000fe400000190ff */
[----:B------:R-:W-:Y:S02]  /*1b60*/  PRMT R6, R6, 0x5410, R8 ;  /* 0x0000541006067816 */ /* 0x000fe40000000008 */
[----:B------:R-:W-:Y:S02]  /*1b70*/  PRMT R10, R10, 0x5410, R9 ;  /* 0x000054100a0a7816 */ /* 0x000fe40000000009 */
[C---:B------:R-:W-:Y:S01]  /*1b80*/  LOP3.LUT R9, R7.reuse, 0xffff, RZ, 0xc0, !PT ;  /* 0x0000ffff07097812 */ /* 0x040fe200078ec0ff */
[----:B------:R-:W-:Y:S01]  /*1b90*/  HFMA2.BF16_V2 R6, R26.H0_H0, R6, RZ.H0_H0 ;  /* 0x000000061a067231 */ /* 0x000fe200002408ff */
[----:B------:R-:W-:-:S02]  /*1ba0*/  LOP3.LUT R8, R7, 0xff, RZ, 0xc0, !PT ;  /* 0x000000ff07087812 */ /* 0x000fc400078ec0ff */
[----:B------:R-:W-:Y:S01]  /*1bb0*/  SHF.R.U32.HI R9, RZ, 0x8, R9 ;  /* 0x00000008ff097819 */ /* 0x000fe20000011609 */
[----:B------:R-:W-:Y:S01]  /*1bc0*/  HFMA2.BF16_V2 R6, R26.H0_H0, R10, R6 ;  /* 0x0000000a1a067231 */ /* 0x000fe20000200806 */
        /* <DEDUP_REMOVED lines=14> */
[----:B------:R-:W-:Y:S02]  /*1cb0*/  PRMT R10, R10, 0x5410, R36 ;  /* 0x000054100a0a7816 */ /* 0x000fe40000000024 */
[----:B------:R-:W-:Y:S01]  /*1cc0*/  SHF.R.U32.HI R9, RZ, 0x18, R11 ;  /* 0x00000018ff097819 */ /* 0x000fe2000001160b */
[----:B------:R-:W-:Y:S01]  /*1cd0*/  HFMA2.BF16_V2 R36, R26.H0_H0, R8, RZ.H0_H0 ;  /* 0x000000081a247231 */ /* 0x000fe200002408ff */
[----:B------:R-:W-:-:S02]  /*1ce0*/  SHF.R.U32.HI R8, RZ, 0x18, R7 ;  /* 0x00000018ff087819 */ /* 0x000fc40000011607 */
[----:B------:R-:W-:Y:S01]  /*1cf0*/  PRMT R7, R7, 0x7632, R7 ;  /* 0x0000763207077816 */ /* 0x000fe20000000007 */
[----:B------:R-:W-:Y:S01]  /*1d00*/  HFMA2.BF16_V2 R36, R26.H0_H0, R10, R36 ;  /* 0x0000000a1a247231 */ /* 0x000fe20000200824 */
[----:B------:R-:W-:Y:S02]  /*1d10*/  PRMT R11, R11, 0x7632, R11 ;  /* 0x000076320b0b7816 */ /* 0x000fe4000000000b */
[----:B------:R-:W-:Y:S02]  /*1d20*/  LOP3.LUT R7, R7, 0xff, RZ, 0xc0, !PT ;  /* 0x000000ff07077812 */ /* 0x000fe400078ec0ff */
[----:B------:R-:W-:Y:S02]  /*1d30*/  LOP3.LUT R11, R11, 0xff, RZ, 0xc0, !PT ;  /* 0x000000ff0b0b7812 */ /* 0x000fe400078ec0ff */
[----:B------:R-:W-:Y:S02]  /*1d40*/  F2FP.F16.E5M2.UNPACK_B R8, R8 ;  /* 0x00000008ff08723e */ /* 0x000fe400020004ff */
[----:B------:R-:W-:-:S02]  /*1d50*/  F2FP.F16.E5M2.UNPACK_B R7, R7 ;  /* 0x00000007ff07723e */ /* 0x000fc400020004ff */
[----:B------:R-:W-:Y:S01]  /*1d60*/  F2FP.F16.E5M2.UNPACK_B R9, R9 ;  /* 0x00000009ff09723e */ /* 0x000fe200020004ff */
[----:B------:R-:W-:Y:S01]  /*1d70*/  HADD2.F32 R8, -RZ, R8.H0_H0 ;  /* 0x20000008ff087230 */ /* 0x000fe20000004100 */
[----:B------:R-:W-:Y:S01]  /*1d80*/  F2FP.F16.E5M2.UNPACK_B R11, R11 ;  /* 0x0000000bff0b723e */ /* 0x000fe200020004ff */
[----:B------:R-:W-:Y:S02]  /*1d90*/  HADD2.F32 R7, -RZ, R7.H0_H0 ;  /* 0x20000007ff077230 */ /* 0x000fe40000004100 */
[----:B------:R-:W-:Y:S01]  /*1da0*/  HADD2.F32 R9, -RZ, R9.H0_H0 ;  /* 0x20000009ff097230 */ /* 0x000fe20000004100 */
[----:B------:R-:W-:Y:S01]  /*1db0*/  F2FP.BF16.F32.PACK_AB.RZ R8, RZ, R8 ;  /* 0x00000008ff08723e */ /* 0x000fe200000190ff */
[----:B------:R-:W-:Y:S01]  /*1dc0*/  HADD2.F32 R11, -RZ, R11.H0_H0 ;  /* 0x2000000bff0b7230 */ /* 0x000fe20000004100 */
[----:B------:R-:W-:Y:S02]  /*1dd0*/  F2FP.BF16.F32.PACK_AB.RZ R7, RZ, R7 ;  /* 0x00000007ff07723e */ /* 0x000fe400000190ff */
[----:B------:R-:W-:-:S02]  /*1de0*/  F2FP.BF16.F32.PACK_AB.RZ R9, RZ, R9 ;  /* 0x00000009ff09723e */ /* 0x000fc400000190ff */
[----:B------:R-:W-:Y:S02]  /*1df0*/  F2FP.BF16.F32.PACK_AB.RZ R11, RZ, R11 ;  /* 0x0000000bff0b723e */ /* 0x000fe400000190ff */
[----:B------:R-:W-:Y:S02]  /*1e00*/  PRMT R7, R7, 0x5410, R8 ;  /* 0x0000541007077816 */ /* 0x000fe40000000008 */
[----:B------:R-:W-:Y:S01]  /*1e10*/  PRMT R11, R11, 0x5410, R9 ;  /* 0x000054100b0b7816 */ /* 0x000fe20000000009 */
[----:B------:R-:W-:-:S04]  /*1e20*/  IMAD.WIDE R8, R33, 0x10, R20 ;  /* 0x0000001021087825 */ /* 0x000fc800078e0214 */
[----:B------:R-:W-:-:S04]  /*1e30*/  HFMA2.BF16_V2 R37, R26.H0_H0, R7, RZ.H0_H0 ;  /* 0x000000071a257231 */ /* 0x000fc800002408ff */
[----:B------:R-:W-:Y:S02]  /*1e40*/  HFMA2.BF16_V2 R37, R26.H0_H0, R11, R37 ;  /* 0x0000000b1a257231 */ /* 0x000fe40000200825 */
[----:B------:R-:W2:Y:S02]  /*1e50*/  LD.E.128 R8, desc[UR36][R8.64] ;  /* 0x0000002408087980 */ /* 0x000ea4000c101d00 */
[C---:B--2---:R-:W-:Y:S02]  /*1e60*/  LOP3.LUT R38, R8.reuse, 0xffff, RZ, 0xc0, !PT ;  /* 0x0000ffff08267812 */ /* 0x044fe400078ec0ff */
[----:B------:R-:W-:Y:S02]  /*1e70*/  LOP3.LUT R7, R8, 0xff, RZ, 0xc0, !PT ;  /* 0x000000ff08077812 */ /* 0x000fe400078ec0ff */
[----:B------:R-:W-:Y:S02]  /*1e80*/  SHF.R.U32.HI R38, RZ, 0x8, R38 ;  /* 0x00000008ff267819 */ /* 0x000fe40000011626 */
[----:B------:R-:W-:-:S02]  /*1e90*/  F2FP.F16.E5M2.UNPACK_B R7, R7 ;  /* 0x00000007ff07723e */ /* 0x000fc400020004ff */
[----:B------:R-:W-:-:S03]  /*1ea0*/  F2FP.F16.E5M2.UNPACK_B R38, R38 ;  /* 0x00000026ff26723e */ /* 0x000fc600020004ff */
[----:B------:R-:W-:Y:S02]  /*1eb0*/  HADD2.F32 R7, -RZ, R7.H0_H0 ;  /* 0x20000007ff077230 */ /* 0x000fe40000004100 */
[----:B------:R-:W-:-:S03]  /*1ec0*/  HADD2.F32 R38, -RZ, R38.H0_H0 ;  /* 0x20000026ff267230 */ /* 0x000fc60000004100 */
[----:B------:R-:W-:Y:S02]  /*1ed0*/  F2FP.BF16.F32.PACK_AB.RZ R7, RZ, R7 ;  /* 0x00000007ff07723e */ /* 0x000fe400000190ff */
[----:B------:R-:W-:-:S04]  /*1ee0*/  F2FP.BF16.F32.PACK_AB.RZ R38, RZ, R38 ;  /* 0x00000026ff26723e */ /* 0x000fc800000190ff */
[----:B------:R-:W-:-:S05]  /*1ef0*/  PRMT R7, R7, 0x5410, R38 ;  /* 0x0000541007077816 */ /* 0x000fca0000000026 */
[----:B------:R-:W-:Y:S01]  /*1f00*/  HFMA2.BF16_V2 R32, R26.H0_H0, R7, R32 ;  /* 0x000000071a207231 */ /* 0x000fe20000200820 */
[----:B------:R-:W-:Y:S02]  /*1f10*/  PRMT R7, R8, 0x7632, R7 ;  /* 0x0000763208077816 */ /* 0x000fe40000000007 */
        /* <DEDUP_REMOVED lines=44> */
[----:B------:R-:W-:Y:S02]  /*21e0*/  PRMT R4, R10, 0x7632, R4 ;  /* 0x000076320a047816 */ /* 0x000fe40000000004 */
[----:B------:R-:W-:Y:S02]  /*21f0*/  SHF.R.U32.HI R10, RZ, 0x18, R10 ;  /* 0x00000018ff0a7819 */ /* 0x000fe4000001160a */
[----:B------:R-:W-:Y:S02]  /*2200*/  LOP3.LUT R4, R4, 0xff, RZ, 0xc0, !PT ;  /* 0x000000ff04047812 */ /* 0x000fe400078ec0ff */
[----:B------:R-:W-:Y:S02]  /*2210*/  F2FP.F16.E5M2.UNPACK_B R10, R10 ;  /* 0x0000000aff0a723e */ /* 0x000fe400020004ff */
[----:B------:R-:W-:Y:S02]  /*2220*/  F2FP.F16.E5M2.UNPACK_B R4, R4 ;  /* 0x00000004ff04723e */ /* 0x000fe400020004ff */
[----:B------:R-:W-:Y:S01]  /*2230*/  SHF.R.U32.HI R5, RZ, 0x8, R5 ;  /* 0x00000008ff057819 */ /* 0x000fe20000011605 */
[----:B------:R-:W-:-:S02]  /*2240*/  HADD2.F32 R10, -RZ, R10.H0_H0 ;  /* 0x2000000aff0a7230 */ /* 0x000fc40000004100 */
[----:B------:R-:W-:Y:S01]  /*2250*/  HADD2.F32 R4, -RZ, R4.H0_H0 ;  /* 0x20000004ff047230 */ /* 0x000fe20000004100 */
[----:B------:R-:W-:Y:S02]  /*2260*/  F2FP.F16.E5M2.UNPACK_B R5, R5 ;  /* 0x00000005ff05723e */ /* 0x000fe400020004ff */
[----:B------:R-:W-:Y:S02]  /*2270*/  F2FP.BF16.F32.PACK_AB.RZ R10, RZ, R10 ;  /* 0x0000000aff0a723e */ /* 0x000fe400000190ff */
[----:B------:R-:W-:Y:S01]  /*2280*/  F2FP.BF16.F32.PACK_AB.RZ R4, RZ, R4 ;  /* 0x00000004ff04723e */ /* 0x000fe200000190ff */
[----:B------:R-:W-:-:S03]  /*2290*/  HADD2.F32 R5, -RZ, R5.H0_H0 ;  /* 0x20000005ff057230 */ /* 0x000fc60000004100 */
[----:B------:R-:W-:Y:S02]  /*22a0*/  PRMT R4, R4, 0x5410, R10 ;  /* 0x0000541004047816 */ /* 0x000fe4000000000a */
[----:B------:R-:W-:-:S03]  /*22b0*/  F2FP.BF16.F32.PACK_AB.RZ R5, RZ, R5 ;  /* 0x00000005ff05723e */ /* 0x000fc600000190ff */
[----:B------:R-:W-:Y:S01]  /*22c0*/  HFMA2.BF16_V2 R40, R26.H0_H0, R4, R6 ;  /* 0x000000041a287231 */ /* 0x000fe20000200806 */
[----:B------:R-:W-:-:S04]  /*22d0*/  LOP3.LUT R4, R11, 0xff, RZ, 0xc0, !PT ;  /* 0x000000ff0b047812 */ /* 0x000fc800078ec0ff */
[----:B------:R-:W-:-:S05]  /*22e0*/  F2FP.F16.E5M2.UNPACK_B R4, R4 ;  /* 0x00000004ff04723e */ /* 0x000fca00020004ff */
[----:B------:R-:W-:-:S05]  /*22f0*/  HADD2.F32 R4, -RZ, R4.H0_H0 ;  /* 0x20000004ff047230 */ /* 0x000fca0000004100 */
[----:B------:R-:W-:-:S04]  /*2300*/  F2FP.BF16.F32.PACK_AB.RZ R4, RZ, R4 ;  /* 0x00000004ff04723e */ /* 0x000fc800000190ff */
[----:B------:R-:W-:-:S05]  /*2310*/  PRMT R4, R4, 0x5410, R5 ;  /* 0x0000541004047816 */ /* 0x000fca0000000005 */
[----:B------:R-:W-:Y:S01]  /*2320*/  HFMA2.BF16_V2 R36, R26.H0_H0, R4, R36 ;  /* 0x000000041a247231 */ /* 0x000fe20000200824 */
[----:B------:R-:W-:-:S04]  /*2330*/  SHF.R.U32.HI R4, RZ, 0x18, R11 ;  /* 0x00000018ff047819 */ /* 0x000fc8000001160b */
[----:B------:R-:W-:Y:S01]  /*2340*/  F2FP.F16.E5M2.UNPACK_B R8, R4 ;  /* 0x00000004ff08723e */ /* 0x000fe200020004ff */
[----:B------:R-:W-:-:S06]  /*2350*/  IMAD.WIDE R4, R33, 0x10, R28 ;  /* 0x0000001021047825 */ /* 0x000fcc00078e021c */
[----:B------:R-:W2:Y:S01]  /*2360*/  LD.E.128 R4, desc[UR36][R4.64] ;  /* 0x0000002404047980 */ /* 0x000ea2000c101d00 */
[----:B------:R-:W-:Y:S01]  /*2370*/  PRMT R11, R11, 0x7632, R11 ;  /* 0x000076320b0b7816 */ /* 0x000fe2000000000b */
[----:B------:R-:W-:Y:S02]  /*2380*/  HADD2.F32 R8, -RZ, R8.H0_H0 ;  /* 0x20000008ff087230 */ /* 0x000fe40000004100 */
[----:B------:R-:W-:Y:S01]  /*2390*/  VIADD R3, R3, UR43 ;  /* 0x0000002b03037c36 */ /* 0x000fe20008000000 */
[----:B------:R-:W-:Y:S02]  /*23a0*/  LOP3.LUT R11, R11, 0xff, RZ, 0xc0, !PT ;  /* 0x000000ff0b0b7812 */ /* 0x000fe400078ec0ff */
[----:B------:R-:W-:Y:S02]  /*23b0*/  F2FP.BF16.F32.PACK_AB.RZ R8, RZ, R8 ;  /* 0x00000008ff08723e */ /* 0x000fe400000190ff */
[----:B------:R-:W-:Y:S02]  /*23c0*/  F2FP.F16.E5M2.UNPACK_B R11, R11 ;  /* 0x0000000bff0b723e */ /* 0x000fe400020004ff */
[----:B------:R-:W-:-:S03]  /*23d0*/  ISETP.GE.AND P2, PT, R3, UR12, PT ;  /* 0x0000000c03007c0c */ /* 0x000fc6000bf46270 */
[----:B------:R-:W-:-:S05]  /*23e0*/  HADD2.F32 R11, -RZ, R11.H0_H0 ;  /* 0x2000000bff0b7230 */ /* 0x000fca0000004100 */
[----:B------:R-:W-:-:S04]  /*23f0*/  F2FP.BF16.F32.PACK_AB.RZ R11, RZ, R11 ;  /* 0x0000000bff0b723e */ /* 0x000fc800000190ff */
[----:B------:R-:W-:-:S05]  /*2400*/  PRMT R11, R11, 0x5410, R8 ;  /* 0x000054100b0b7816 */ /* 0x000fca0000000008 */
[----:B------:R-:W-:Y:S01]  /*2410*/  HFMA2.BF16_V2 R37, R26.H0_H0, R11, R37 ;  /* 0x0000000b1a257231 */ /* 0x000fe20000200825 */
[C---:B--2---:R-:W-:Y:S02]  /*2420*/  LOP3.LUT R9, R4.reuse, 0xffff, RZ, 0xc0, !PT ;  /* 0x0000ffff04097812 */ /* 0x044fe400078ec0ff */
[----:B------:R-:W-:Y:S02]  /*2430*/  LOP3.LUT R8, R4, 0xff, RZ, 0xc0, !PT ;  /* 0x000000ff04087812 */ /* 0x000fe400078ec0ff */
[----:B------:R-:W-:Y:S02]  /*2440*/  SHF.R.U32.HI R9, RZ, 0x8, R9 ;  /* 0x00000008ff097819 */ /* 0x000fe40000011609 */
[----:B------:R-:W-:Y:S02]  /*2450*/  F2FP.F16.E5M2.UNPACK_B R8, R8 ;  /* 0x00000008ff08723e */ /* 0x000fe400020004ff */
[----:B------:R-:W-:Y:S02]  /*2460*/  F2FP.F16.E5M2.UNPACK_B R9, R9 ;  /* 0x00000009ff09723e */ /* 0x000fe400020004ff */
[----:B------:R-:W-:Y:S01]  /*2470*/  LOP3.LUT R10, R5, 0xffff, RZ, 0xc0, !PT ;  /* 0x0000ffff050a7812 */ /* 0x000fe200078ec0ff */
[----:B------:R-:W-:-:S02]  /*2480*/  HADD2.F32 R8, -RZ, R8.H0_H0 ;  /* 0x20000008ff087230 */ /* 0x000fc40000004100 */
[----:B------:R-:W-:Y:S01]  /*2490*/  HADD2.F32 R9, -RZ, R9.H0_H0 ;  /* 0x20000009ff097230 */ /* 0x000fe20000004100 */
[----:B------:R-:W-:Y:S02]  /*24a0*/  SHF.R.U32.HI R10, RZ, 0x8, R10 ;  /* 0x00000008ff0a7819 */ /* 0x000fe4000001160a */
[----:B------:R-:W-:Y:S02]  /*24b0*/  F2FP.BF16.F32.PACK_AB.RZ R8, RZ, R8 ;  /* 0x00000008ff08723e */ /* 0x000fe400000190ff */
[----:B------:R-:W-:Y:S02]  /*24c0*/  F2FP.BF16.F32.PACK_AB.RZ R9, RZ, R9 ;  /* 0x00000009ff09723e */ /* 0x000fe400000190ff */
[----:B------:R-:W-:Y:S02]  /*24d0*/  F2FP.F16.E5M2.UNPACK_B R10, R10 ;  /* 0x0000000aff0a723e */ /* 0x000fe400020004ff */
[--C-:B------:R-:W-:Y:S02]  /*24e0*/  PRMT R8, R8, 0x5410, R9.reuse ;  /* 0x0000541008087816 */ /* 0x100fe40000000009 */
[----:B------:R-:W-:Y:S01]  /*24f0*/  PRMT R9, R4, 0x7632, R9 ;  /* 0x0000763204097816 */ /* 0x000fe20000000009 */
[----:B------:R-:W-:Y:S01]  /*2500*/  HADD2.F32 R10, -RZ, R10.H0_H0 ;  /* 0x2000000aff0a7230 */ /* 0x000fe20000004100 */
[----:B------:R-:W-:Y:S01]  /*2510*/  SHF.R.U32.HI R4, RZ, 0x18, R4 ;  /* 0x00000018ff047819 */ /* 0x000fe20000011604 */
[----:B------:R-:W-:Y:S01]  /*2520*/  HFMA2.BF16_V2 R8, R26.H0_H0, R8, R32 ;  /* 0x000000081a087231 */ /* 0x000fe20000200820 */
[----:B------:R-:W-:Y:S01]  /*2530*/  LOP3.LUT R9, R9, 0xff, RZ, 0xc0, !PT ;  /* 0x000000ff09097812 */ /* 0x000fe200078ec0ff */
[----:B------:R-:W0:Y:S01]  /*2540*/  LDC.64 R32, c[0x0][0x3b8] ;  /* 0x0000ee00ff207b82 */ /* 0x000e220000000a00 */
[----:B------:R-:W-:-:S02]  /*2550*/  F2FP.F16.E5M2.UNPACK_B R4, R4 ;  /* 0x00000004ff04723e */ /* 0x000fc400020004ff */
[----:B------:R-:W-:Y:S02]  /*2560*/  F2FP.F16.E5M2.UNPACK_B R9, R9 ;  /* 0x00000009ff09723e */ /* 0x000fe400020004ff */
[----:B------:R-:W-:Y:S01]  /*2570*/  F2FP.BF16.F32.PACK_AB.RZ R10, RZ, R10 ;  /* 0x0000000aff0a723e */ /* 0x000fe200000190ff */
[----:B------:R-:W-:Y:S02]  /*2580*/  HADD2.F32 R4, -RZ, R4.H0_H0 ;  /* 0x20000004ff047230 */ /* 0x000fe40000004100 */
[----:B------:R-:W-:-:S03]  /*2590*/  HADD2.F32 R9, -RZ, R9.H0_H0 ;  /* 0x20000009ff097230 */ /* 0x000fc60000004100 */
[----:B------:R-:W-:Y:S02]  /*25a0*/  F2FP.BF16.F32.PACK_AB.RZ R4, RZ, R4 ;  /* 0x00000004ff04723e */ /* 0x000fe400000190ff */
[----:B------:R-:W-:-:S04]  /*25b0*/  F2FP.BF16.F32.PACK_AB.RZ R9, RZ, R9 ;  /* 0x00000009ff09723e */ /* 0x000fc800000190ff */
[----:B------:R-:W-:Y:S02]  /*25c0*/  PRMT R9, R9, 0x5410, R4 ;  /* 0x0000541009097816 */ /* 0x000fe40000000004 */
[----:B------:R-:W-:-:S03]  /*25d0*/  LOP3.LUT R4, R5, 0xff, RZ, 0xc0, !PT ;  /* 0x000000ff05047812 */ /* 0x000fc600078ec0ff */
[----:B------:R-:W-:Y:S01]  /*25e0*/  HFMA2.BF16_V2 R9, R26.H0_H0, R9, R38 ;  /* 0x000000091a097231 */ /* 0x000fe20000200826 */
[----:B------:R-:W-:Y:S02]  /*25f0*/  F2FP.F16.E5M2.UNPACK_B R4, R4 ;  /* 0x00000004ff04723e */ /* 0x000fe400020004ff */
[----:B------:R-:W-:-:S03]  /*2600*/  LOP3.LUT R38, R7, 0xff, RZ, 0xc0, !PT ;  /* 0x000000ff07267812 */ /* 0x000fc600078ec0ff */
[----:B------:R-:W-:Y:S01]  /*2610*/  HADD2.F32 R4, -RZ, R4.H0_H0 ;  /* 0x20000004ff047230 */ /* 0x000fe20000004100 */
[----:B------:R-:W-:-:S04]  /*2620*/  F2FP.F16.E5M2.UNPACK_B R38, R38 ;  /* 0x00000026ff26723e */ /* 0x000fc800020004ff */
[----:B------:R-:W-:Y:S01]  /*2630*/  F2FP.BF16.F32.PACK_AB.RZ R4, RZ, R4 ;  /* 0x00000004ff04723e */ /* 0x000fe200000190ff */
[----:B------:R-:W-:-:S03]  /*2640*/  HADD2.F32 R38, -RZ, R38.H0_H0 ;  /* 0x20000026ff267230 */ /* 0x000fc60000004100 */
[----:B------:R-:W-:Y:S02]  /*2650*/  PRMT R4, R4, 0x5410, R10 ;  /* 0x0000541004047816 */ /* 0x000fe4000000000a */
[----:B------:R-:W-:-:S03]  /*2660*/  F2FP.BF16.F32.PACK_AB.RZ R38, RZ, R38 ;  /* 0x00000026ff26723e */ /* 0x000fc600000190ff */
        /* <DEDUP_REMOVED lines=15> */
[----:B------:R-:W-:Y:S02]  /*2760*/  HFMA2.BF16_V2 R11, R26.H0_H0, R4, R39 ;  /* 0x000000041a0b7231 */ /* 0x000fe40000200827 */
[----:B0-----:R-:W-:Y:S01]  /*2770*/  IMAD.WIDE R4, R31, 0x10, R32 ;  /* 0x000000101f047825 */ /* 0x001fe200078e0220 */
[----:B------:R-:W-:Y:S02]  /*2780*/  LOP3.LUT R31, R6, 0xffff, RZ, 0xc0, !PT ;  /* 0x0000ffff061f7812 */ /* 0x000fe400078ec0ff */
[----:B------:R-:W-:Y:S02]  /*2790*/  SHF.R.U32.HI R39, RZ, 0x18, R7 ;  /* 0x00000018ff277819 */ /* 0x000fe40000011607 */
[----:B------:R-:W-:Y:S01]  /*27a0*/  SHF.R.U32.HI R31, RZ, 0x8, R31 ;  /* 0x00000008ff1f7819 */ /* 0x000fe2000001161f */
[----:B------:R0:W-:Y:S01]  /*27b0*/  STG.E.128 desc[UR36][R4.64], R8 ;  /* 0x0000000804007986 */ /* 0x0001e2000c101d24 */
[----:B------:R-:W-:-:S05]  /*27c0*/  F2FP.F16.E5M2.UNPACK_B R39, R39 ;  /* 0x00000027ff27723e */ /* 0x000fca00020004ff */
[----:B------:R-:W-:-:S05]  /*27d0*/  HADD2.F32 R39, -RZ, R39.H0_H0 ;  /* 0x20000027ff277230 */ /* 0x000fca0000004100 */
[----:B------:R-:W-:Y:S02]  /*27e0*/  F2FP.BF16.F32.PACK_AB.RZ R39, RZ, R39 ;  /* 0x00000027ff27723e */ /* 0x000fe400000190ff */
[----:B0-----:R-:W-:Y:S02]  /*27f0*/  F2FP.F16.E5M2.UNPACK_B R5, R31 ;  /* 0x0000001fff05723e */ /* 0x001fe400020004ff */
[C---:B------:R-:W-:Y:S02]  /*2800*/  LOP3.LUT R31, R6.reuse, 0xff, RZ, 0xc0, !PT ;  /* 0x000000ff061f7812 */ /* 0x040fe400078ec0ff */
[----:B------:R-:W-:Y:S01]  /*2810*/  PRMT R6, R6, 0x7632, R6 ;  /* 0x0000763206067816 */ /* 0x000fe20000000006 */
[----:B------:R-:W-:Y:S01]  /*2820*/  HADD2.F32 R5, -RZ, R5.H0_H0 ;  /* 0x20000005ff057230 */ /* 0x000fe20000004100 */
[C---:B------:R-:W-:Y:S02]  /*2830*/  LOP3.LUT R4, R7.reuse, 0xffff, RZ, 0xc0, !PT ;  /* 0x0000ffff07047812 */ /* 0x040fe400078ec0ff */
[----:B------:R-:W-:-:S02]  /*2840*/  PRMT R7, R7, 0x7632, R7 ;  /* 0x0000763207077816 */ /* 0x000fc40000000007 */
[----:B------:R-:W-:Y:S02]  /*2850*/  LOP3.LUT R6, R6, 0xff, RZ, 0xc0, !PT ;  /* 0x000000ff06067812 */ /* 0x000fe400078ec0ff */
[----:B------:R-:W-:Y:S02]  /*2860*/  SHF.R.U32.HI R4, RZ, 0x8, R4 ;  /* 0x00000008ff047819 */ /* 0x000fe40000011604 */
[----:B------:R-:W-:Y:S02]  /*2870*/  LOP3.LUT R7, R7, 0xff, RZ, 0xc0, !PT ;  /* 0x000000ff07077812 */ /* 0x000fe400078ec0ff */
[----:B------:R-:W-:Y:S02]  /*2880*/  F2FP.F16.E5M2.UNPACK_B R31, R31 ;  /* 0x0000001fff1f723e */ /* 0x000fe400020004ff */
[----:B------:R-:W-:Y:S02]  /*2890*/  F2FP.F16.E5M2.UNPACK_B R6, R6 ;  /* 0x00000006ff06723e */ /* 0x000fe400020004ff */
[----:B------:R-:W-:Y:S01]  /*28a0*/  F2FP.F16.E5M2.UNPACK_B R4, R4 ;  /* 0x00000004ff04723e */ /* 0x000fe200020004ff */
[----:B------:R-:W-:Y:S01]  /*28b0*/  HADD2.F32 R31, -RZ, R31.H0_H0 ;  /* 0x2000001fff1f7230 */ /* 0x000fe20000004100 */
[----:B------:R-:W-:Y:S01]  /*28c0*/  F2FP.F16.E5M2.UNPACK_B R7, R7 ;  /* 0x00000007ff07723e */ /* 0x000fe200020004ff */
[----:B------:R-:W-:Y:S01]  /*28d0*/  HADD2.F32 R6, -RZ, R6.H0_H0 ;  /* 0x20000006ff067230 */ /* 0x000fe20000004100 */
[----:B------:R-:W-:Y:S01]  /*28e0*/  F2FP.BF16.F32.PACK_AB.RZ R5, RZ, R5 ;  /* 0x00000005ff05723e */ /* 0x000fe200000190ff */
        /* <DEDUP_REMOVED lines=8> */
[----:B------:R-:W-:Y:S01]  /*2970*/  PRMT R7, R7, 0x5410, R39 ;  /* 0x0000541007077816 */ /* 0x000fe20000000027 */
[C---:B------:R-:W-:Y:S01]  /*2980*/  HFMA2.BF16_V2 R5, R26.reuse.H0_H0, R6, R40 ;  /* 0x000000061a057231 */ /* 0x040fe20000200828 */
[----:B------:R-:W-:Y:S01]  /*2990*/  PRMT R38, R38, 0x5410, R4 ;  /* 0x0000541026267816 */ /* 0x000fe20000000004 */
[----:B------:R-:W-:-:S02]  /*29a0*/  HFMA2.BF16_V2 R4, R26.H0_H0, R31, R35 ;  /* 0x0000001f1a047231 */ /* 0x000fc40000200823 */
[----:B------:R-:W-:-:S04]  /*29b0*/  IMAD.WIDE R30, R30, 0x10, R32 ;  /* 0x000000101e1e7825 */ /* 0x000fc800078e0220 */
[C---:B------:R-:W-:Y:S02]  /*29c0*/  HFMA2.BF16_V2 R7, R26.reuse.H0_H0, R7, R37 ;  /* 0x000000071a077231 */ /* 0x040fe40000200825 */
[----:B------:R-:W-:-:S05]  /*29d0*/  HFMA2.BF16_V2 R6, R26.H0_H0, R38, R36 ;  /* 0x000000261a067231 */ /* 0x000fca0000200824 */
[----:B------:R0:W-:Y:S01]  /*29e0*/  STG.E.128 desc[UR36][R30.64], R4 ;  /* 0x000000041e007986 */ /* 0x0001e2000c101d24 */
[----:B------:R-:W-:Y:S05]  /*29f0*/  @!P2 BRA `(.L_x_67) ;  /* 0xffffffe000e8a947 */ /* 0x000fea000383ffff */
.L_x_65:
[----:B------:R-:W-:Y:S05]  /*2a00*/  BSYNC.RECONVERGENT B0 ;  /* 0x0000000000007941 */ /* 0x000fea0003800200 */
.L_x_64:
[----:B------:R-:W1:Y:S01]  /*2a10*/  LDCU UR4, c[0x0][0x3d0] ;  /* 0x00007a00ff0477ac */ /* 0x000e620008000800 */
[----:B------:R-:W-:-:S04]  /*2a20*/  UIADD3 UR38, UPT, UPT, UR38, 0x1, URZ ;  /* 0x0000000126267890 */ /* 0x000fc8000fffe0ff */
[----:B-1----:R-:W-:-:S09]  /*2a30*/  UISETP.NE.AND UP0, UPT, UR38, UR4, UPT ;  /* 0x000000042600728c */ /* 0x002fd2000bf05270 */
[----:B------:R-:W-:Y:S05]  /*2a40*/  BRA.U UP0, `(.L_x_68) ;  /* 0xffffffd900ac7547 */ /* 0x000fea000b83ffff */
.L_x_54:
[----:B------:R-:W-:-:S13]  /*2a50*/  ISETP.NE.OR P0, PT, R17, RZ, !P0 ;  /* 0x000000ff1100720c */ /* 0x000fda0004705670 */
[----:B------:R-:W-:Y:S05]  /*2a60*/  @P0 EXIT ;  /* 0x000000000000094d */ /* 0x000fea0003800000 */
[----:B-----5:R-:W-:Y:S01]  /*2a70*/  ST.E desc[UR36][R18.64+-0x80], R2 ;  /* 0xffff800212007985 */ /* 0x020fe2000c101924 */
[----:B------:R-:W-:Y:S05]  /*2a80*/  EXIT ;  /* 0x000000000000794d */ /* 0x000fea0003800000 */
.L_x_69:
        /* <DEDUP_REMOVED lines=15> */
.L_x_937:


//--------------------- .text._Z53userbuffers_fp16_sum_inplace_gpu_rr_rs_oop_atomic_fp8ILi2E13__nv_fp8_e5m2EviiiiiiiiiiPPviS1_PfS1_iim --------------------------
	.section	.text._Z53userbuffers_fp16_sum_inplace_gpu_rr_rs_oop_atomic_fp8ILi2E13__nv_fp8_e5m2EviiiiiiiiiiPPviS1_PfS1_iim,"ax",@progbits
	.align	128
        .global         _Z53userbuffers_fp16_sum_inplace_gpu_rr_rs_oop_atomic_fp8ILi2E13__nv_fp8_e5m2EviiiiiiiiiiPPviS1_PfS1_iim
        .type           _Z53userbuffers_fp16_sum_inplace_gpu_rr_rs_oop_atomic_fp8ILi2E13__nv_fp8_e5m2EviiiiiiiiiiPPviS1_PfS1_iim,@function
        .size           _Z53userbuffers_fp16_sum_inplace_gpu_rr_rs_oop_atomic_fp8ILi2E13__nv_fp8_e5m2EviiiiiiiiiiPPviS1_PfS1_iim,(.L_x_938 - _Z53userbuffers_fp16_sum_inplace_gpu_rr_rs_oop_atomic_fp8ILi2E13__nv_fp8_e5m2EviiiiiiiiiiPPviS1_PfS1_iim)
        .other          _Z53userbuffers_fp16_sum_inplace_gpu_rr_rs_oop_atomic_fp8ILi2E13__nv_fp8_e5m2EviiiiiiiiiiPPviS1_PfS1_iim,@"STO_CUDA_ENTRY STV_DEFAULT"
_Z53userbuffers_fp16_sum_inplace_gpu_rr_rs_oop_atomic_fp8ILi2E13__nv_fp8_e5m2EviiiiiiiiiiPPviS1_PfS1_iim:
.text._Z53userbuffers_fp16_sum_inplace_gpu_rr_rs_oop_atomic_fp8ILi2E13__nv_fp8_e5m2EviiiiiiiiiiPPviS1_PfS1_iim:
[----:B------:R-:W0:Y:S01]  /*0000*/  LDC R1, c[0x0][0x37c] ;  /* 0x0000df00ff017b82 */ /* 0x000e220000000800 */
[----:B------:R-:W1:Y:S01]  /*0010*/  S2R R17, SR_TID.X ;  /* 0x0000000000117919 */ /* 0x000e620000002100 */
[----:B------:R-:W2:Y:S01]  /*0020*/  LDCU.64 UR36, c[0x0][0x358] ;  /* 0x00006b00ff2477ac */ /* 0x000ea20008000a00 */
[----:B0-----:R-:W-:Y:S01]  /*0030*/  VIADD R1, R1, 0xffffffd8 ;  /* 0xffffffd801017836 */ /* 0x001fe20000000000 */
[----:B------:R-:W0:Y:S01]  /*0040*/  LDCU UR6, c[0x0][0x3d0] ;  /* 0x00007a00ff0677ac */ /* 0x000e220008000800 */
[----:B-1----:R-:W-:-:S13]  /*0050*/  ISETP.GT.U32.AND P1, PT, R17, 0x1, PT ;  /* 0x000000011100780c */ /* 0x002fda0003f24070 */
[----:B------:R-:W1:Y:S08]  /*0060*/  @!P1 LDC R0, c[0x0][0x390] ;  /* 0x0000e400ff009b82 */ /* 0x000e700000000800 */
[----:B------:R-:W1:Y:S08]  /*0070*/  @!P1 LDC.64 R10, c[0x0][0x388] ;  /* 0x0000e200ff0a9b82 */ /* 0x000e700000000a00 */
[----:B------:R-:W3:Y:S01]  /*0080*/  @!P1 LDC.64 R8, c[0x0][0x3a8] ;  /* 0x0000ea00ff089b82 */ /* 0x000ee20000000a00 */
[----:B-1----:R-:W-:-:S07]  /*0090*/  @!P1 IMAD R3, R0, R11, R10 ;  /* 0x0000000b00039224 */ /* 0x002fce00078e020a */
[----:B------:R-:W1:Y:S01]  /*00a0*/  @!P1 LDC R11, c[0x0][0x384] ;  /* 0x0000e100ff0b9b82 */ /* 0x000e620000000800 */
[----:B---3--:R-:W-:-:S06]  /*00b0*/  @!P1 IMAD.WIDE R6, R3, 0x8, R8 ;  /* 0x0000000803069825 */ /* 0x008fcc00078e0208 */
[----:B--2---:R-:W1:Y:S01]  /*00c0*/  @!P1 LDG.E.64 R6, desc[UR36][R6.64] ;  /* 0x0000002406069981 */ /* 0x004e62000c1e1b00 */
[----:B------:R-:W-:-:S04]  /*00d0*/  @!P1 IMAD R29, R17, R0, R10 ;  /* 0x00000000111d9224 */ /* 0x000fc800078e020a */
[----:B------:R-:W-:-:S06]  /*00e0*/  @!P1 IMAD.WIDE R8, R29, 0x8, R8 ;  /* 0x000000081d089825 */ /* 0x000fcc00078e0208 */
[----:B------:R-:W2:Y:S01]  /*00f0*/  @!P1 LDG.E.64 R8, desc[UR36][R8.64] ;  /* 0x0000002408089981 */ /* 0x000ea2000c1e1b00 */
[----:B------:R-:W3:Y:S01]  /*0100*/  LDCU UR4, c[0x0][0x2f8] ;  /* 0x00005f00ff0477ac */ /* 0x000ee20008000800 */
[----:B------:R-:W4:Y:S01]  /*0110*/  LDCU UR5, c[0x0][0x2fc] ;  /* 0x00005f80ff0577ac */ /* 0x000f220008000800 */
[----:B-1----:R-:W-:-:S05]  /*0120*/  @!P1 IMAD.WIDE R22, R11, 0x4, R6 ;  /* 0x000000040b169825 */ /* 0x002fca00078e0206 */
[----:B------:R1:W5:Y:S01]  /*0130*/  @!P1 LD.E R2, desc[UR36][R22.64+-0x80] ;  /* 0xffff802416029980 */ /* 0x000362000c101900 */
[----:B0-----:R-:W-:Y:S01]  /*0140*/  UISETP.GE.AND UP0, UPT, UR6, 0x1, UPT ;  /* 0x000000010600788c */ /* 0x001fe2000bf06270 */
[----:B---3--:R-:W-:Y:S02]  /*0150*/  IADD3 R18, P2, PT, R1, UR4, RZ ;  /* 0x0000000401127c10 */ /* 0x008fe4000ff5e0ff */
[----:B------:R-:W-:Y:S02]  /*0160*/  CS2R R6, SRZ ;  /* 0x0000000000067805 */ /* 0x000fe4000001ff00 */
[----:B------:R-:W-:Y:S01]  /*0170*/  PLOP3.LUT P0, PT, PT, PT, PT, 0x8, 0x80 ;  /* 0x000000000080781c */ /* 0x000fe20003f0e170 */
[--C-:B------:R-:W-:Y:S01]  /*0180*/  @!P1 IMAD.MOV.U32 R6, RZ, RZ, R3.reuse ;  /* 0x000000ffff069224 */ /* 0x100fe200078e0003 */
[----:B------:R-:W-:Y:S01]  /*0190*/  @!P1 SHF.R.S32.HI R7, RZ, 0x1f, R3 ;  /* 0x0000001fff079819 */ /* 0x000fe20000011403 */
[----:B--2---:R-:W-:-:S04]  /*01a0*/  @!P1 IMAD.WIDE R4, R11, 0x4, R8 ;  /* 0x000000040b049825 */ /* 0x004fc800078e0208 */
[----:B----4-:R-:W-:Y:S01]  /*01b0*/  IMAD.X R19, RZ, RZ, UR5, P2 ;  /* 0x00000005ff137e24 */ /* 0x010fe200090e06ff */
[----:B-1----:R-:W-:Y:S06]  /*01c0*/  BRA.U !UP0, `(.L_x_70) ;  /* 0x0000001908ec7547 */ /* 0x002fec000b800000 */
[----:B------:R-:W0:Y:S01]  /*01d0*/  LDC.64 R8, c[0x0][0x3c0] ;  /* 0x0000f000ff087b82 */ /* 0x000e220000000a00 */
[----:B------:R-:W1:Y:S07]  /*01e0*/  LDCU UR4, c[0x0][0x3a4] ;  /* 0x00007480ff0477ac */ /* 0x000e6e0008000800 */
[----:B------:R-:W1:Y:S01]  /*01f0*/  LDC.64 R30, c[0x0][0x398] ;  /* 0x0000e600ff1e7b82 */ /* 0x000e620000000a00 */
[----:B------:R-:W2:Y:S01]  /*0200*/  S2R R16, SR_CTAID.X ;  /* 0x0000000000107919 */ /* 0x000ea20000002500 */
[----:B------:R-:W3:Y:S06]  /*0210*/  LDCU UR6, c[0x0][0x38c] ;  /* 0x00007180ff0677ac */ /* 0x000eec0008000800 */
[----:B------:R-:W4:Y:S01]  /*0220*/  LDC.64 R26, c[0x0][0x3a8] ;  /* 0x0000ea00ff1a7b82 */ /* 0x000f220000000a00 */
[----:B0-----:R0:W3:Y:S07]  /*0230*/  LDG.E R36, desc[UR36][R8.64] ;  /* 0x0000002408247981 */ /* 0x0010ee000c1e1900 */
[----:B------:R-:W0:Y:S01]  /*0240*/  S2UR UR39, SR_CgaCtaId ;  /* 0x00000000002779c3 */ /* 0x000e220000008800 */
[----:B------:R-:W4:Y:S01]  /*0250*/  LDCU UR38, c[0x0][0x370] ;  /* 0x00006e00ff2677ac */ /* 0x000f220008000800 */
[C---:B------:R-:W-:Y:S01]  /*0260*/  LEA R24, P2, R6.reuse, R4, 0x2 ;  /* 0x0000000406187211 */ /* 0x040fe200078410ff */
[----:B------:R-:W-:Y:S01]  /*0270*/  IMAD.MOV.U32 R33, RZ, RZ, RZ ;  /* 0x000000ffff217224 */ /* 0x000fe200078e00ff */
[----:B------:R-:W2:Y:S02]  /*0280*/  LDCU UR5, c[0x0][0x360] ;  /* 0x00006c00ff0577ac */ /* 0x000ea40008000800 */
[----:B------:R-:W-:Y:S01]  /*0290*/  LEA.HI.X R25, R6, R5, R7, 0x2, P2 ;  /* 0x0000000506197211 */ /* 0x000fe200010f1407 */
[----:B-1----:R-:W-:Y:S01]  /*02a0*/  IMAD R3, R30, UR4, RZ ;  /* 0x000000041e037c24 */ /* 0x002fe2000f8e02ff */
[----:B------:R-:W-:Y:S01]  /*02b0*/  LEA.HI R28, R31, R31, RZ, 0x1 ;  /* 0x0000001f1f1c7211 */ /* 0x000fe200078f08ff */
[----:B------:R-:W1:Y:S03]  /*02c0*/  LDCU UR4, c[0x0][0x3b0] ;  /* 0x00007600ff0477ac */ /* 0x000e660008000800 */
[----:B------:R-:W-:-:S04]  /*02d0*/  SHF.R.S32.HI R28, RZ, 0x1, R28 ;  /* 0x00000001ff1c7819 */ /* 0x000fc8000001141c */
[----:B------:R-:W-:-:S04]  /*02e0*/  IABS R13, R28 ;  /* 0x0000001c000d7213 */ /* 0x000fc80000000000 */
[----:B------:R-:W0:Y:S01]  /*02f0*/  I2F.RP R0, R13 ;  /* 0x0000000d00007306 */ /* 0x000e220000209400 */
[----:B--2---:R-:W-:Y:S01]  /*0300*/  IMAD R34, R16, UR5, R17 ;  /* 0x0000000510227c24 */ /* 0x004fe2000f8e0211 */
[----:B----4-:R-:W-:-:S06]  /*0310*/  UIMAD UR38, UR38, UR5, URZ ;  /* 0x00000005262672a4 */ /* 0x010fcc000f8e02ff */
[----:B0-----:R-:W0:Y:S02]  /*0320*/  MUFU.RCP R0, R0 ;  /* 0x0000000000007308 */ /* 0x001e240000001000 */
[----:B0-----:R-:W-:Y:S01]  /*0330*/  VIADD R10, R0, 0xffffffe ;  /* 0x0ffffffe000a7836 */ /* 0x001fe20000000000 */
[----:B------:R-:W-:Y:S02]  /*0340*/  IABS R0, R3 ;  /* 0x0000000300007213 */ /* 0x000fe40000000000 */
[----:B------:R-:W-:-:S03]  /*0350*/  LOP3.LUT R3, R3, R28, RZ, 0x3c, !PT ;  /* 0x0000001c03037212 */ /* 0x000fc600078e3cff */
[----:B------:R0:W2:Y:S01]  /*0360*/  F2I.FTZ.U32.TRUNC.NTZ R11, R10 ;  /* 0x0000000a000b7305 */ /* 0x0000a2000021f000 */
[----:B------:R-:W-:Y:S01]  /*0370*/  ISETP.GE.AND P2, PT, R3, RZ, PT ;  /* 0x000000ff0300720c */ /* 0x000fe20003f46270 */
[----:B-1----:R-:W-:Y:S01]  /*0380*/  VIADD R3, R29, UR4 ;  /* 0x000000041d037c36 */ /* 0x002fe20008000000 */
[----:B------:R-:W-:Y:S02]  /*0390*/  UMOV UR4, 0x400 ;  /* 0x0000040000047882 */ /* 0x000fe40000000000 */
[----:B------:R-:W-:Y:S01]  /*03a0*/  ULEA UR39, UR39, UR4, 0x18 ;  /* 0x0000000427277291 */ /* 0x000fe2000f8ec0ff */
[----:B------:R-:W-:-:S04]  /*03b0*/  IMAD.WIDE R26, R3, 0x8, R26 ;  /* 0x00000008031a7825 */ /* 0x000fc800078e021a */
[----:B0-----:R-:W-:Y:S02]  /*03c0*/  IMAD.MOV.U32 R10, RZ, RZ, RZ ;  /* 0x000000ffff0a7224 */ /* 0x001fe400078e00ff */
[----:B--2---:R-:W-:-:S04]  /*03d0*/  IMAD.MOV R8, RZ, RZ, -R11 ;  /* 0x000000ffff087224 */ /* 0x004fc800078e0a0b */
[----:B------:R-:W-:Y:S01]  /*03e0*/  IMAD R9, R8, R13, RZ ;  /* 0x0000000d08097224 */ /* 0x000fe200078e02ff */
[----:B------:R-:W-:-:S03]  /*03f0*/  IABS R8, R28 ;  /* 0x0000001c00087213 */ /* 0x000fc60000000000 */
[----:B------:R-:W-:Y:S02]  /*0400*/  IMAD.HI.U32 R11, R11, R9, R10 ;  /* 0x000000090b0b7227 */ /* 0x000fe400078e000a */
[----:B------:R-:W3:Y:S02]  /*0410*/  LDC R9, c[0x0][0x394] ;  /* 0x0000e500ff097b82 */ /* 0x000ee40000000800 */
[----:B------:R-:W-:Y:S02]  /*0420*/  IMAD.MOV R8, RZ, RZ, -R8 ;  /* 0x000000ffff087224 */ /* 0x000fe400078e0a08 */
[----:B------:R-:W-:-:S04]  /*0430*/  IMAD.HI.U32 R31, R11, R0, RZ ;  /* 0x000000000b1f7227 */ /* 0x000fc800078e00ff */
[----:B------:R-:W-:-:S05]  /*0440*/  IMAD R0, R31, R8, R0 ;  /* 0x000000081f007224 */ /* 0x000fca00078e0200 */
[----:B------:R-:W-:Y:S01]  /*0450*/  ISETP.GT.U32.AND P1, PT, R13, R0, PT ;  /* 0x000000000d00720c */ /* 0x000fe20003f24070 */
[----:B---3--:R-:W-:-:S12]  /*0460*/  IMAD R30, R30, UR6, R9 ;  /* 0x000000061e1e7c24 */ /* 0x008fd8000f8e0209 */
[----:B------:R-:W-:Y:S02]  /*0470*/  @!P1 IMAD.IADD R0, R0, 0x1, -R13 ;  /* 0x0000000100009824 */ /* 0x000fe400078e0a0d */
[----:B------:R-:W-:Y:S01]  /*0480*/  @!P1 VIADD R31, R31, 0x1 ;  /* 0x000000011f1f9836 */ /* 0x000fe20000000000 */
[----:B------:R-:W-:Y:S02]  /*0490*/  ISETP.NE.AND P1, PT, R28, RZ, PT ;  /* 0x000000ff1c00720c */ /* 0x000fe40003f25270 */
[----:B------:R-:W-:Y:S02]  /*04a0*/  ISETP.GE.U32.AND P0, PT, R0, R13, PT ;  /* 0x0000000d0000720c */ /* 0x000fe40003f06070 */
[----:B------:R-:W-:-:S05]  /*04b0*/  LEA.HI R0, R17, R16, RZ, 0x1b ;  /* 0x0000001011007211 */ /* 0x000fca00078fd8ff */
[----:B------:R-:W-:-:S04]  /*04c0*/  VIADD R0, R0, UR6 ;  /* 0x0000000600007c36 */ /* 0x000fc80008000000 */
[----:B------:R-:W-:Y:S02]  /*04d0*/  IMAD.SHL.U32 R0, R0, 0x8, RZ ;  /* 0x0000000800007824 */ /* 0x000fe400078e00ff */
[----:B------:R-:W-:-:S03]  /*04e0*/  @P0 VIADD R31, R31, 0x1 ;  /* 0x000000011f1f0836 */ /* 0x000fc60000000000 */
[----:B------:R-:W-:Y:S01]  /*04f0*/  LOP3.LUT R32, R0, 0x8, RZ, 0xc0, !PT ;  /* 0x0000000800207812 */ /* 0x000fe200078ec0ff */
[----:B------:R-:W-:Y:S01]  /*0500*/  @!P2 IMAD.MOV R31, RZ, RZ, -R31 ;  /* 0x000000ffff1fa224 */ /* 0x000fe200078e0a1f */
[----:B------:R-:W-:Y:S02]  /*0510*/  @!P1 LOP3.LUT R31, RZ, R28, RZ, 0x33, !PT ;  /* 0x0000001cff1f9212 */ /* 0x000fe400078e33ff */
[----:B------:R-:W-:Y:S02]  /*0520*/  LOP3.LUT R35, R32, 0x8, RZ, 0x3c, !PT ;  /* 0x0000000820237812 */ /* 0x000fe400078e3cff */
[----:B------:R-:W-:-:S07]  /*0530*/  F2FP.BF16.F32.PACK_AB R36, RZ, R36 ;  /* 0x00000024ff24723e */ /* 0x000fce00000010ff */
.L_x_84:
        /* <DEDUP_REMOVED lines=9> */
[----:B------:R-:W-:Y:S01]  /*05d0*/  BSSY B1, `(.L_x_74) ;  /* 0x0000007000017945 */ /* 0x000fe20003800000 */
[----:B0-----:R-:W-:-:S07]  /*05e0*/  IMAD.WIDE.U32 R4, R33, 0x4, R4 ;  /* 0x0000000421047825 */ /* 0x001fce00078e0004 */
.L_x_75:
[----:B------:R-:W-:Y:S01]  /*05f0*/  CS2R R6, SRZ ;  /* 0x0000000000067805 */ /* 0x000fe2000001ff00 */
[----:B------:R-:W-:Y:S05]  /*0600*/  YIELD ;  /* 0x0000000000007946 */ /* 0x000fea0003800000 */
[----:B------:R-:W2:Y:S02]  /*0610*/  ATOMG.E.CAS.STRONG.GPU PT, R0, [R4], R6, R7 ;  /* 0x00000006040073a9 */ /* 0x000ea400001ee107 */
[----:B--2---:R-:W-:-:S13]  /*0620*/  ISETP.NE.AND P0, PT, R0, RZ, PT ;  /* 0x000000ff0000720c */ /* 0x004fda0003f05270 */
[----:B------:R-:W-:Y:S05]  /*0630*/  @P0 BRA `(.L_x_75) ;  /* 0xfffffffc00ec0947 */ /* 0x000fea000383ffff */
[----:B------:R-:W-:Y:S05]  /*0640*/  BSYNC B1 ;  /* 0x0000000000017941 */ /* 0x000fea0003800000 */
.L_x_74:
        /* <DEDUP_REMOVED lines=11> */
.L_x_73:
[----:B------:R-:W-:Y:S05]  /*0700*/  BSYNC B0 ;  /* 0x0000000000007941 */ /* 0x000fea0003800000 */
.L_x_72:
[----:B------:R-:W-:-:S13]  /*0710*/  ISETP.NE.AND P0, PT, R16, RZ, PT ;  /* 0x000000ff1000720c */ /* 0x000fda0003f05270 */
[----:B------:R-:W-:Y:S05]  /*0720*/  @!P0 WARPSYNC.ALL ;  /* 0x0000000000008948 */ /* 0x000fea0003800000 */
[----:B------:R-:W-:Y:S06]  /*0730*/  @!P0 BAR.SYNC.DEFER_BLOCKING 0x0 ;  /* 0x0000000000008b1d */ /* 0x000fec0000010000 */
.L_x_71:
[----:B------:R-:W-:-:S13]  /*0740*/  ISETP.GT.U32.AND P0, PT, R17, 0x1, PT ;  /* 0x000000011100780c */ /* 0x000fda0003f04070 */
[----:B------:R-:W-:Y:S05]  /*0750*/  @P0 BRA `(.L_x_76) ;  /* 0x0000000000b40947 */ /* 0x000fea0003800000 */
[----:B------:R-:W-:Y:S01]  /*0760*/  ISETP.NE.AND P0, PT, R16, RZ, PT ;  /* 0x000000ff1000720c */ /* 0x000fe20003f05270 */
[----:B-----5:R-:W-:-:S12]  /*0770*/  VIADD R2, R2, 0x1 ;  /* 0x0000000102027836 */ /* 0x020fd80000000000 */
[----:B------:R-:W-:Y:S04]  /*0780*/  @!P0 ST.E.STRONG.SYS desc[UR36][R24.64], R2 ;  /* 0x0000000218008985 */ /* 0x000fe8000c115924 */
[----:B------:R-:W2:Y:S01]  /*0790*/  LDG.E.64 R4, desc[UR36][R26.64] ;  /* 0x000000241a047981 */ /* 0x000ea2000c1e1b00 */
[----:B------:R-:W0:Y:S01]  /*07a0*/  S2UR UR5, SR_CgaCtaId ;  /* 0x00000000000579c3 */ /* 0x000e220000008800 */
[----:B------:R-:W-:Y:S02]  /*07b0*/  UMOV UR4, 0x400 ;  /* 0x0000040000047882 */ /* 0x000fe40000000000 */
[----:B0-----:R-:W-:-:S06]  /*07c0*/  ULEA UR4, UR5, UR4, 0x18 ;  /* 0x0000000405047291 */ /* 0x001fcc000f8ec0ff */
[----:B------:R-:W-:-:S05]  /*07d0*/  LEA R3, R17, UR4, 0x3 ;  /* 0x0000000411037c11 */ /* 0x000fca000f8e18ff */
[----:B--2---:R0:W-:Y:S01]  /*07e0*/  STS.64 [R3], R4 ;  /* 0x0000000403007388 */ /* 0x0041e20000000a00 */
[----:B------:R-:W-:Y:S01]  /*07f0*/  CS2R R6, SR_CLOCKLO ;  /* 0x0000000000067805 */ /* 0x000fe20000015000 */
[----:B0-----:R-:W-:-:S07]  /*0800*/  IMAD.WIDE R4, R29, 0x4, R22 ;  /* 0x000000041d047825 */ /* 0x001fce00078e0216 */
.L_x_77:
        /* <DEDUP_REMOVED lines=16> */
[----:B------:R4:W-:Y:S01]  /*0910*/  STL.64 [R1+0x18], R16 ;  /* 0x0000181001007387 */ /* 0x0009e20000100a00 */
[----:B------:R-:W-:Y:S02]  /*0920*/  IMAD.MOV.U32 R6, RZ, RZ, R18 ;  /* 0x000000ffff067224 */ /* 0x000fe400078e0012 */
[----:B------:R-:W-:Y:S02]  /*0930*/  IMAD.MOV.U32 R7, RZ, RZ, R19 ;  /* 0x000000ffff077224 */ /* 0x000fe400078e0013 */
[----:B------:R-:W5:Y:S08]  /*0940*/  LDC.64 R12, c[0x4][0x230] ;  /* 0x01008c00ff0c7b82 */ /* 0x000f700000000a00 */
[----:B------:R4:W0:Y:S01]  /*0950*/  LDC.64 R8, c[0x4][R0] ;  /* 0x0100000000087b82 */ /* 0x0008220000000a00 */
[----:B-1----:R-:W-:-:S04]  /*0960*/  UIADD3 UR4, UP0, UPT, UR4, 0x4c, URZ ;  /* 0x0000004c04047890 */ /* 0x002fc8000ff1e0ff */
[----:B------:R-:W-:Y:S02]  /*0970*/  UIADD3.X UR5, UPT, UPT, URZ, UR5, URZ, UP0, !UPT ;  /* 0x00000005ff057290 */ /* 0x000fe400087fe4ff */
[----:B------:R-:W-:Y:S01]  /*0980*/  IMAD.U32 R10, RZ, RZ, UR4 ;  /* 0x00000004ff0a7e24 */ /* 0x000fe2000f8e00ff */
[----:B---3--:R4:W-:Y:S03]  /*0990*/  STL.64 [R1+0x10], R14 ;  /* 0x0000100e01007387 */ /* 0x0089e60000100a00 */
[----:B------:R-:W-:-:S05]  /*09a0*/  IMAD.U32 R11, RZ, RZ, UR5 ;  /* 0x00000005ff0b7e24 */ /* 0x000fca000f8e00ff */
[----:B------:R4:W-:Y:S01]  /*09b0*/  STL.64 [R1], R10 ;  /* 0x0000000a01007387 */ /* 0x0009e20000100a00 */
[----:B------:R-:W0:Y:S03]  /*09c0*/  LDCU.64 UR4, c[0x4][0x258] ;  /* 0x01004b00ff0477ac */ /* 0x000e260008000a00 */
[----:B-----5:R4:W-:Y:S01]  /*09d0*/  STL.64 [R1+0x8], R12 ;  /* 0x0000080c01007387 */ /* 0x0209e20000100a00 */
[----:B0-----:R-:W-:Y:S02]  /*09e0*/  IMAD.U32 R4, RZ, RZ, UR4 ;  /* 0x00000004ff047e24 */ /* 0x001fe4000f8e00ff */
[----:B------:R-:W-:Y:S01]  /*09f0*/  IMAD.U32 R5, RZ, RZ, UR5 ;  /* 0x00000005ff057e24 */ /* 0x000fe2000f8e00ff */
[----:B--2---:R4:W-:Y:S06]  /*0a00*/  STL.64 [R1+0x20], R2 ;  /* 0x0000200201007387 */ /* 0x0049ec0000100a00 */
[----:B------:R-:W-:-:S07]  /*0a10*/  LEPC R20, `(.L_x_76) ;  /* 0x000000001014794e */ /* 0x000fce0000000000 */
[----:B----4-:R-:W-:Y:S05]  /*0a20*/  CALL.ABS.NOINC R8 ;  /* 0x0000000008007343 */ /* 0x010fea0003c00000 */
.L_x_76:
        /* <DEDUP_REMOVED lines=14> */
.L_x_79:
[----:B------:R-:W-:Y:S05]  /*0b10*/  BSYNC.RECONVERGENT B0 ;  /* 0x0000000000007941 */ /* 0x000fea0003800200 */
.L_x_78:
[----:B------:R-:W0:Y:S01]  /*0b20*/  LDCU UR5, c[0x0][0x398] ;  /* 0x00007300ff0577ac */ /* 0x000e220008000800 */
[----:B------:R-:W-:Y:S01]  /*0b30*/  BSSY.RECONVERGENT B0, `(.L_x_80) ;  /* 0x0000120000007945 */ /* 0x000fe20003800200 */
[----:B------:R-:W1:Y:S01]  /*0b40*/  LDCU UR8, c[0x0][0x3a4] ;  /* 0x00007480ff0877ac */ /* 0x000e620008000800 */
[----:B------:R-:W2:Y:S01]  /*0b50*/  LDCU UR9, c[0x0][0x394] ;  /* 0x00007280ff0977ac */ /* 0x000ea20008000800 */
[----:B------:R-:W3:Y:S01]  /*0b60*/  LDCU UR10, c[0x0][0x398] ;  /* 0x00007300ff0a77ac */ /* 0x000ee20008000800 */
[----:B------:R-:W4:Y:S01]  /*0b70*/  LDCU UR4, c[0x0][0x3a0] ;  /* 0x00007400ff0477ac */ /* 0x000f220008000800 */
[----:B------:R-:W-:Y:S01]  /*0b80*/  BAR.SYNC.DEFER_BLOCKING 0x0 ;  /* 0x0000000000007b1d */ /* 0x000fe20000010000 */
[----:B0-----:R-:W-:-:S13]  /*0b90*/  ISETP.GE.AND P1, PT, R34, UR5, PT ;  /* 0x0000000522007c0c */ /* 0x001fda000bf26270 */
[----:B-1234-:R-:W-:Y:S05]  /*0ba0*/  @P1 BRA `(.L_x_81) ;  /* 0x0000001000601947 */ /* 0x01efea0003800000 */
[----:B------:R-:W0:Y:S01]  /*0bb0*/  LDC R0, c[0x0][0x3d0] ;  /* 0x0000f400ff007b82 */ /* 0x000e220000000800 */
[----:B------:R1:W2:Y:S01]  /*0bc0*/  LDS.64 R20, [R32+UR39] ;  /* 0x0000002720147984 */ /* 0x0002a20008000a00 */
[----:B------:R-:W3:Y:S01]  /*0bd0*/  LDCU UR5, c[0x0][0x394] ;  /* 0x00007280ff0577ac */ /* 0x000ee20008000800 */
[----:B------:R-:W-:Y:S02]  /*0be0*/  IMAD.MOV.U32 R3, RZ, RZ, R34 ;  /* 0x000000ffff037224 */ /* 0x000fe400078e0022 */
[----:B------:R1:W4:Y:S01]  /*0bf0*/  LDS.64 R38, [R35+UR39] ;  /* 0x0000002723267984 */ /* 0x0003220008000a00 */
[----:B------:R-:W1:Y:S01]  /*0c00*/  LDCU UR7, c[0x0][0x3a4] ;  /* 0x00007480ff0777ac */ /* 0x000e620008000800 */
[----:B------:R-:W3:Y:S01]  /*0c10*/  LDCU UR6, c[0x0][0x38c] ;  /* 0x00007180ff0677ac */ /* 0x000ee20008000800 */
[----:B0-----:R-:W-:-:S04]  /*0c20*/  ISETP.NE.AND P1, PT, R0, 0x1, PT ;  /* 0x000000010000780c */ /* 0x001fc80003f25270 */
[----:B------:R-:W-:Y:S02]  /*0c30*/  SEL R0, R33, 0x1, P1 ;  /* 0x0000000121007807 */ /* 0x000fe40000800000 */
[----:B-1----:R-:W-:-:S03]  /*0c40*/  ISETP.NE.AND P1, PT, RZ, UR7, PT ;  /* 0x00000007ff007c0c */ /* 0x002fc6000bf25270 */
[----:B---3--:R-:W-:-:S04]  /*0c50*/  IMAD R0, R0, UR5, RZ ;  /* 0x0000000500007c24 */ /* 0x008fc8000f8e02ff */
[----:B--2-4-:R-:W-:-:S07]  /*0c60*/  IMAD R0, R31, UR6, R0 ;  /* 0x000000061f007c24 */ /* 0x014fce000f8e0200 */
.L_x_83:
[----:B------:R-:W-:Y:S01]  /*0c70*/  @!P1 IMAD.IADD R13, R3, 0x1, R30 ;  /* 0x00000001030d9824 */ /* 0x000fe200078e021e */
[----:B0-----:R-:W-:Y:S06]  /*0c80*/  @!P1 BRA `(.L_x_82) ;  /* 0x0000000000709947 */ /* 0x001fec0003800000 */
[-C--:B------:R-:W-:Y:S02]  /*0c90*/  IABS R6, R28.reuse ;  /* 0x0000001c00067213 */ /* 0x080fe40000000000 */
[----:B------:R-:W-:Y:S02]  /*0ca0*/  IABS R7, R3 ;  /* 0x0000000300077213 */ /* 0x000fe40000000000 */
[----:B------:R-:W0:Y:S01]  /*0cb0*/  I2F.RP R8, R6 ;  /* 0x0000000600087306 */ /* 0x000e220000209400 */
[----:B------:R-:W-:-:S07]  /*0cc0*/  IABS R11, R28 ;  /* 0x0000001c000b7213 */ /* 0x000fce0000000000 */
[----:B0-----:R-:W0:Y:S02]  /*0cd0*/  MUFU.RCP R8, R8 ;  /* 0x0000000800087308 */ /* 0x001e240000001000 */
[----:B0-----:R-:W-:-:S06]  /*0ce0*/  VIADD R4, R8, 0xffffffe ;  /* 0x0ffffffe08047836 */ /* 0x001fcc0000000000 */
[----:B------:R0:W1:Y:S02]  /*0cf0*/  F2I.FTZ.U32.TRUNC.NTZ R5, R4 ;  /* 0x0000000400057305 */ /* 0x000064000021f000 */
[----:B0-----:R-:W-:Y:S02]  /*0d00*/  IMAD.MOV.U32 R4, RZ, RZ, RZ ;  /* 0x000000ffff047224 */ /* 0x001fe400078e00ff */
[----:B-1----:R-:W-:-:S04]  /*0d10*/  IMAD.MOV R9, RZ, RZ, -R5 ;  /* 0x000000ffff097224 */ /* 0x002fc800078e0a05 */
[----:B------:R-:W-:-:S04]  /*0d20*/  IMAD R9, R9, R6, RZ ;  /* 0x0000000609097224 */ /* 0x000fc800078e02ff */
[----:B------:R-:W-:-:S04]  /*0d30*/  IMAD.HI.U32 R10, R5, R9, R4 ;  /* 0x00000009050a7227 */ /* 0x000fc800078e0004 */
[----:B------:R-:W-:Y:S02]  /*0d40*/  IMAD.MOV R5, RZ, RZ, -R11 ;  /* 0x000000ffff057224 */ /* 0x000fe400078e0a0b */
[----:B------:R-:W-:-:S04]  /*0d50*/  IMAD.HI.U32 R4, R10, R7, RZ ;  /* 0x000000070a047227 */ /* 0x000fc800078e00ff */
[----:B------:R-:W-:-:S05]  /*0d60*/  IMAD R5, R4, R5, R7 ;  /* 0x0000000504057224 */ /* 0x000fca00078e0207 */
[----:B------:R-:W-:-:S13]  /*0d70*/  ISETP.GT.U32.AND P3, PT, R6, R5, PT ;  /* 0x000000050600720c */ /* 0x000fda0003f64070 */
[----:B------:R-:W-:Y:S02]  /*0d80*/  @!P3 IMAD.IADD R5, R5, 0x1, -R6 ;  /* 0x000000010505b824 */ /* 0x000fe400078e0a06 */
[----:B------:R-:W-:Y:S01]  /*0d90*/  @!P3 VIADD R4, R4, 0x1 ;  /* 0x000000010404b836 */ /* 0x000fe20000000000 */
[----:B------:R-:W-:Y:S02]  /*0da0*/  ISETP.NE.AND P3, PT, R28, RZ, PT ;  /* 0x000000ff1c00720c */ /* 0x000fe40003f65270 */
[----:B------:R-:W-:Y:S02]  /*0db0*/  ISETP.GE.U32.AND P2, PT, R5, R6, PT ;  /* 0x000000060500720c */ /* 0x000fe40003f46070 */
[----:B------:R-:W-:-:S04]  /*0dc0*/  LOP3.LUT R5, R3, R28, RZ, 0x3c, !PT ;  /* 0x0000001c03057212 */ /* 0x000fc800078e3cff */
[----:B------:R-:W-:-:S07]  /*0dd0*/  ISETP.GE.AND P4, PT, R5, RZ, PT ;  /* 0x000000ff0500720c */ /* 0x000fce0003f86270 */
[----:B------:R-:W-:-:S06]  /*0de0*/  @P2 VIADD R4, R4, 0x1 ;  /* 0x0000000104042836 */ /* 0x000fcc0000000000 */
[----:B------:R-:W-:Y:S01]  /*0df0*/  @!P4 IMAD.MOV R4, RZ, RZ, -R4 ;  /* 0x000000ffff04c224 */ /* 0x000fe200078e0a04 */
[----:B------:R-:W-:-:S05]  /*0e00*/  @!P3 LOP3.LUT R4, RZ, R28, RZ, 0x33, !PT ;  /* 0x0000001cff04b212 */ /* 0x000fca00078e33ff */
[----:B------:R-:W-:Y:S02]  /*0e10*/  IMAD.MOV R13, RZ, RZ, -R4 ;  /* 0x000000ffff0d7224 */ /* 0x000fe400078e0a04 */
[----:B------:R-:W-:Y:S02]  /*0e20*/  IMAD R4, R4, UR8, R0 ;  /* 0x0000000804047c24 */ /* 0x000fe4000f8e0200 */
[----:B------:R-:W-:-:S04]  /*0e30*/  IMAD R13, R28, R13, R3 ;  /* 0x0000000d1c0d7224 */ /* 0x000fc800078e0203 */
[----:B------:R-:W-:-:S07]  /*0e40*/  IMAD.IADD R13, R4, 0x1, R13 ;  /* 0x00000001040d7824 */ /* 0x000fce00078e020d */
.L_x_82:
[C---:B------:R-:W-:Y:S01]  /*0e50*/  IMAD.WIDE R8, R13.reuse, 0x10, R20 ;  /* 0x000000100d087825 */ /* 0x040fe200078e0214 */
[----:B------:R-:W0:Y:S05]  /*0e60*/  LDC R4, c[0x0][0x39c] ;  /* 0x0000e700ff047b82 */ /* 0x000e2a0000000800 */
[----:B------:R-:W2:Y:S01]  /*0e70*/  LD.E.128 R8, desc[UR36][R8.64] ;  /* 0x0000002408087980 */ /* 0x000ea2000c101d00 */
[----:B------:R-:W-:-:S06]  /*0e80*/  IMAD.WIDE R12, R13, 0x10, R38 ;  /* 0x000000100d0c7825 */ /* 0x000fcc00078e0226 */
[----:B------:R-:W3:Y:S01]  /*0e90*/  LD.E.128 R12, desc[UR36][R12.64] ;  /* 0x000000240c0c7980 */ /* 0x000ee2000c101d00 */
[C---:B------:R-:W-:Y:S02]  /*0ea0*/  IMAD.SHL.U32 R43, R3.reuse, 0x2, RZ ;  /* 0x00000002032b7824 */ /* 0x040fe400078e00ff */
[----:B------:R-:W-:-:S03]  /*0eb0*/  VIADD R3, R3, UR38 ;  /* 0x0000002603037c36 */ /* 0x000fc60008000000 */
[----:B------:R-:W-:Y:S02]  /*0ec0*/  LOP3.LUT R45, R43, 0x1, RZ, 0xfc, !PT ;  /* 0x000000012b2d7812 */ /* 0x000fe400078efcff */
[----:B0-----:R-:W-:-:S04]  /*0ed0*/  IABS R40, R4 ;  /* 0x0000000400287213 */ /* 0x001fc80000000000 */
        /* <DEDUP_REMOVED lines=29> */
[----:B------:R-:W-:-:S02]  /*10b0*/  ISETP.NE.AND P4, PT, R4, RZ, PT ;  /* 0x000000ff0400720c */ /* 0x000fc40003f85270 */
[----:B------:R-:W-:Y:S01]  /*10c0*/  LOP3.LUT R6, RZ, R4, RZ, 0x33, !PT ;  /* 0x00000004ff067212 */ /* 0x000fe200078e33ff */
[----:B------:R-:W-:-:S05]  /*10d0*/  @!P3 IMAD.MOV R5, RZ, RZ, -R5 ;  /* 0x000000ffff05b224 */ /* 0x000fca00078e0a05 */
[----:B------:R-:W-:-:S03]  /*10e0*/  SEL R5, R6, R5, !P4 ;  /* 0x0000000506057207 */ /* 0x000fc60006000000 */
[----:B------:R-:W-:Y:S02]  /*10f0*/  @P6 VIADD R7, R7, 0x1 ;  /* 0x0000000107076836 */ /* 0x000fe40000000000 */
[----:B------:R-:W-:Y:S02]  /*1100*/  IMAD.MOV R37, RZ, RZ, -R5 ;  /* 0x000000ffff257224 */ /* 0x000fe400078e0a05 */
[----:B------:R-:W-:Y:S01]  /*1110*/  @!P2 IMAD.MOV R7, RZ, RZ, -R7 ;  /* 0x000000ffff07a224 */ /* 0x000fe200078e0a07 */
[----:B------:R-:W-:-:S04]  /*1120*/  ISETP.GE.AND P2, PT, R3, UR10, PT ;  /* 0x0000000a03007c0c */ /* 0x000fc8000bf46270 */
[----:B------:R-:W-:Y:S01]  /*1130*/  SEL R7, R6, R7, !P4 ;  /* 0x0000000706077207 */ /* 0x000fe20006000000 */
[----:B------:R-:W-:-:S04]  /*1140*/  IMAD R6, R33, UR9, RZ ;  /* 0x0000000921067c24 */ /* 0x000fc8000f8e02ff */
[----:B------:R-:W-:Y:S02]  /*1150*/  IMAD.SHL.U32 R40, R6, 0x2, RZ ;  /* 0x0000000206287824 */ /* 0x000fe400078e00ff */
[----:B------:R-:W-:Y:S02]  /*1160*/  IMAD.MOV R41, RZ, RZ, -R7 ;  /* 0x000000ffff297224 */ /* 0x000fe400078e0a07 */
[C---:B------:R-:W-:Y:S02]  /*1170*/  IMAD R6, R4.reuse, R37, R43 ;  /* 0x0000002504067224 */ /* 0x040fe400078e022b */
[--C-:B------:R-:W-:Y:S02]  /*1180*/  IMAD R37, R5, UR4, R40.reuse ;  /* 0x0000000405257c24 */ /* 0x100fe4000f8e0228 */
[----:B------:R-:W-:Y:S02]  /*1190*/  IMAD R41, R4, R41, R45 ;  /* 0x0000002904297224 */ /* 0x000fe400078e022d */
[----:B------:R-:W-:-:S02]  /*11a0*/  IMAD R40, R7, UR4, R40 ;  /* 0x0000000407287c24 */ /* 0x000fc4000f8e0228 */
[----:B------:R-:W-:Y:S02]  /*11b0*/  IMAD.IADD R37, R37, 0x1, R6 ;  /* 0x0000000125257824 */ /* 0x000fe400078e0206 */
[----:B------:R-:W-:Y:S01]  /*11c0*/  IMAD.IADD R40, R40, 0x1, R41 ;  /* 0x0000000128287824 */ /* 0x000fe200078e0229 */
[----:B--2---:R-:W-:Y:S02]  /*11d0*/  LOP3.LUT R7, R9, 0xffff, RZ, 0xc0, !PT ;  /* 0x0000ffff09077812 */ /* 0x004fe400078ec0ff */
[C---:B------:R-:W-:Y:S02]  /*11e0*/  LOP3.LUT R4, R8.reuse, 0xff, RZ, 0xc0, !PT ;  /* 0x000000ff08047812 */ /* 0x040fe400078ec0ff */
[--C-:B------:R-:W-:Y:S02]  /*11f0*/  SHF.R.U32.HI R5, RZ, 0x18, R8.reuse ;  /* 0x00000018ff057819 */ /* 0x100fe40000011608 */
[C---:B------:R-:W-:Y:S02]  /*1200*/  LOP3.LUT R41, R8.reuse, 0xffff, RZ, 0xc0, !PT ;  /* 0x0000ffff08297812 */ /* 0x040fe400078ec0ff */
[----:B------:R-:W-:-:S02]  /*1210*/  PRMT R8, R8, 0x7632, R8 ;  /* 0x0000763208087816 */ /* 0x000fc40000000008 */
[----:B------:R-:W-:Y:S02]  /*1220*/  LOP3.LUT R44, R10, 0xffff, RZ, 0xc0, !PT ;  /* 0x0000ffff0a2c7812 */ /* 0x000fe400078ec0ff */
[C---:B------:R-:W-:Y:S02]  /*1230*/  LOP3.LUT R43, R9.reuse, 0xff, RZ, 0xc0, !PT ;  /* 0x000000ff092b7812 */ /* 0x040fe400078ec0ff */
[----:B------:R-:W-:Y:S02]  /*1240*/  SHF.R.U32.HI R7, RZ, 0x8, R7 ;  /* 0x00000008ff077819 */ /* 0x000fe40000011607 */
[----:B------:R-:W-:Y:S02]  /*1250*/  PRMT R6, R9, 0x7632, R6 ;  /* 0x0000763209067816 */ /* 0x000fe40000000006 */
[----:B------:R-:W-:Y:S02]  /*1260*/  SHF.R.U32.HI R42, RZ, 0x18, R9 ;  /* 0x00000018ff2a7819 */ /* 0x000fe40000011609 */
[----:B------:R-:W-:-:S02]  /*1270*/  LOP3.LUT R9, R8, 0xff, RZ, 0xc0, !PT ;  /* 0x000000ff08097812 */ /* 0x000fc400078ec0ff */
[----:B------:R-:W-:Y:S02]  /*1280*/  SHF.R.U32.HI R8, RZ, 0x8, R44 ;  /* 0x00000008ff087819 */ /* 0x000fe4000001162c */
[----:B------:R-:W-:Y:S02]  /*1290*/  F2FP.F16.E5M2.UNPACK_B R43, R43 ;  /* 0x0000002bff2b723e */ /* 0x000fe400020004ff */
[----:B------:R-:W-:Y:S02]  /*12a0*/  F2FP.F16.E5M2.UNPACK_B R44, R7 ;  /* 0x00000007ff2c723e */ /* 0x000fe400020004ff */
[----:B---3--:R-:W-:Y:S01]  /*12b0*/  LOP3.LUT R7, R13, 0xff, RZ, 0xc0, !PT ;  /* 0x000000ff0d077812 */ /* 0x008fe200078ec0ff */
[----:B------:R-:W-:Y:S01]  /*12c0*/  HADD2.F32 R43, -RZ, R43.H0_H0 ;  /* 0x2000002bff2b7230 */ /* 0x000fe20000004100 */
[----:B------:R-:W-:Y:S01]  /*12d0*/  SHF.R.U32.HI R46, RZ, 0x18, R13 ;  /* 0x00000018ff2e7819 */ /* 0x000fe2000001160d */
[----:B------:R-:W-:Y:S01]  /*12e0*/  HADD2.F32 R44, -RZ, R44.H0_H0 ;  /* 0x2000002cff2c7230 */ /* 0x000fe20000004100 */
[----:B------:R-:W-:-:S02]  /*12f0*/  LOP3.LUT R6, R6, 0xff, RZ, 0xc0, !PT ;  /* 0x000000ff06067812 */ /* 0x000fc400078ec0ff */
[C---:B------:R-:W-:Y:S02]  /*1300*/  LOP3.LUT R47, R13.reuse, 0xffff, RZ, 0xc0, !PT ;  /* 0x0000ffff0d2f7812 */ /* 0x040fe400078ec0ff */
[----:B------:R-:W-:Y:S02]  /*1310*/  PRMT R13, R13, 0x7632, R13 ;  /* 0x000076320d0d7816 */ /* 0x000fe4000000000d */
[----:B------:R-:W-:Y:S02]  /*1320*/  F2FP.F16.E5M2.UNPACK_B R45, R7 ;  /* 0x00000007ff2d723e */ /* 0x000fe400020004ff */
[----:B------:R-:W-:Y:S02]  /*1330*/  F2FP.F16.E5M2.UNPACK_B R7, R46 ;  /* 0x0000002eff07723e */ /* 0x000fe400020004ff */
[----:B------:R-:W-:Y:S01]  /*1340*/  F2FP.F16.E5M2.UNPACK_B R6, R6 ;  /* 0x00000006ff06723e */ /* 0x000fe200020004ff */
[----:B------:R-:W-:Y:S01]  /*1350*/  HADD2.F32 R45, -RZ, R45.H0_H0 ;  /* 0x2000002dff2d7230 */ /* 0x000fe20000004100 */
[----:B------:R-:W-:Y:S01]  /*1360*/  SHF.R.U32.HI R46, RZ, 0x8, R47 ;  /* 0x00000008ff2e7819 */ /* 0x000fe2000001162f */
[----:B------:R-:W-:Y:S01]  /*1370*/  HADD2.F32 R7, -RZ, R7.H0_H0 ;  /* 0x20000007ff077230 */ /* 0x000fe20000004100 */
[----:B------:R-:W-:Y:S01]  /*1380*/  F2FP.F16.E5M2.UNPACK_B R42, R42 ;  /* 0x0000002aff2a723e */ /* 0x000fe200020004ff */
[----:B------:R-:W-:Y:S01]  /*1390*/  HADD2.F32 R6, -RZ, R6.H0_H0 ;  /* 0x20000006ff067230 */ /* 0x000fe20000004100 */
[----:B------:R-:W-:-:S02]  /*13a0*/  LOP3.LUT R47, R13, 0xff, RZ, 0xc0, !PT ;  /* 0x000000ff0d2f7812 */ /* 0x000fc400078ec0ff */
[----:B------:R-:W-:Y:S01]  /*13b0*/  F2FP.BF16.F32.PACK_AB.RZ R43, RZ, R43 ;  /* 0x0000002bff2b723e */ /* 0x000fe200000190ff */
[----:B------:R-:W-:Y:S01]  /*13c0*/  HADD2.F32 R13, -RZ, R42.H0_H0 ;  /* 0x2000002aff0d7230 */ /* 0x000fe20000004100 */
[----:B------:R-:W-:Y:S02]  /*13d0*/  F2FP.BF16.F32.PACK_AB.RZ R44, RZ, R44 ;  /* 0x0000002cff2c723e */ /* 0x000fe400000190ff */
[----:B------:R-:W-:Y:S02]  /*13e0*/  F2FP.F16.E5M2.UNPACK_B R47, R47 ;  /* 0x0000002fff2f723e */ /* 0x000fe400020004ff */
[----:B------:R-:W-:Y:S02]  /*13f0*/  PRMT R43, R43, 0x5410, R44 ;  /* 0x000054102b2b7816 */ /* 0x000fe4000000002c */
[----:B------:R-:W-:Y:S01]  /*1400*/  SHF.R.U32.HI R41, RZ, 0x8, R41 ;  /* 0x00000008ff297819 */ /* 0x000fe20000011629 */
[----:B------:R-:W-:Y:S01]  /*1410*/  HADD2.F32 R47, -RZ, R47.H0_H0 ;  /* 0x2000002fff2f7230 */ /* 0x000fe20000004100 */
[----:B------:R-:W-:Y:S01]  /*1420*/  F2FP.BF16.F32.PACK_AB.RZ R42, RZ, R6 ;  /* 0x00000006ff2a723e */ /* 0x000fe200000190ff */
[----:B------:R-:W-:Y:S01]  /*1430*/  HFMA2.BF16_V2 R6, R36.H0_H0, R43, RZ.H0_H0 ;  /* 0x0000002b24067231 */ /* 0x000fe200002408ff */
[----:B------:R-:W-:-:S02]  /*1440*/  F2FP.F16.E5M2.UNPACK_B R4, R4 ;  /* 0x00000004ff04723e */ /* 0x000fc400020004ff */
[----:B------:R-:W-:Y:S02]  /*1450*/  F2FP.F16.E5M2.UNPACK_B R41, R41 ;  /* 0x00000029ff29723e */ /* 0x000fe400020004ff */
[----:B------:R-:W-:Y:S01]  /*1460*/  F2FP.BF16.F32.PACK_AB.RZ R13, RZ, R13 ;  /* 0x0000000dff0d723e */ /* 0x000fe200000190ff */
[----:B------:R-:W-:Y:S01]  /*1470*/  HADD2.F32 R4, -RZ, R4.H0_H0 ;  /* 0x20000004ff047230 */ /* 0x000fe20000004100 */
[----:B------:R-:W-:Y:S01]  /*1480*/  LOP3.LUT R43, R12, 0xffff, RZ, 0xc0, !PT ;  /* 0x0000ffff0c2b7812 */ /* 0x000fe200078ec0ff */
[----:B------:R-:W-:Y:S01]  /*1490*/  HADD2.F32 R41, -RZ, R41.H0_H0 ;  /* 0x20000029ff297230 */ /* 0x000fe20000004100 */
[----:B------:R-:W-:Y:S02]  /*14a0*/  F2FP.F16.E5M2.UNPACK_B R46, R46 ;  /* 0x0000002eff2e723e */ /* 0x000fe400020004ff */
[----:B------:R-:W-:Y:S02]  /*14b0*/  F2FP.BF16.F32.PACK_AB.RZ R7, RZ, R7 ;  /* 0x00000007ff07723e */ /* 0x000fe400000190ff */
[----:B------:R-:W-:Y:S01]  /*14c0*/  F2FP.BF16.F32.PACK_AB.RZ R47, RZ, R47 ;  /* 0x0000002fff2f723e */ /* 0x000fe200000190ff */
[----:B------:R-:W-:Y:S01]  /*14d0*/  HADD2.F32 R46, -RZ, R46.H0_H0 ;  /* 0x2000002eff2e7230 */ /* 0x000fe20000004100 */
[----:B------:R-:W-:-:S02]  /*14e0*/  PRMT R42, R42, 0x5410, R13 ;  /* 0x000054102a2a7816 */ /* 0x000fc4000000000d */
[----:B------:R-:W-:Y:S02]  /*14f0*/  SHF.R.U32.HI R13, RZ, 0x8, R43 ;  /* 0x00000008ff0d7819 */ /* 0x000fe4000001162b */
[----:B------:R-:W-:Y:S02]  /*1500*/  LOP3.LUT R43, R12, 0xff, RZ, 0xc0, !PT ;  /* 0x000000ff0c2b7812 */ /* 0x000fe400078ec0ff */
[----:B------:R-:W-:Y:S01]  /*1510*/  PRMT R47, R47, 0x5410, R7 ;  /* 0x000054102f2f7816 */ /* 0x000fe20000000007 */
[C---:B------:R-:W-:Y:S01]  /*1520*/  HFMA2.BF16_V2 R7, R36.reuse.H0_H0, R42, RZ.H0_H0 ;  /* 0x0000002a24077231 */ /* 0x040fe200002408ff */
[----:B------:R-:W-:Y:S02]  /*1530*/  F2FP.F16.E5M2.UNPACK_B R44, R13 ;  /* 0x0000000dff2c723e */ /* 0x000fe400020004ff */
[----:B------:R-:W-:Y:S01]  /*1540*/  LOP3.LUT R42, R10, 0xff, RZ, 0xc0, !PT ;  /* 0x000000ff0a2a7812 */ /* 0x000fe200078ec0ff */
[----:B------:R-:W-:Y:S01]  /*1550*/  HFMA2.BF16_V2 R7, R36.H0_H0, R47, R7 ;  /* 0x0000002f24077231 */ /* 0x000fe20000200807 */
[----:B------:R-:W-:Y:S01]  /*1560*/  SHF.R.U32.HI R13, RZ, 0x18, R10 ;  /* 0x00000018ff0d7819 */ /* 0x000fe2000001160a */
[----:B------:R-:W-:Y:S01]  /*1570*/  HADD2.F32 R44, -RZ, R44.H0_H0 ;  /* 0x2000002cff2c7230 */ /* 0x000fe20000004100 */
[----:B------:R-:W-:-:S02]  /*1580*/  F2FP.F16.E5M2.UNPACK_B R43, R43 ;  /* 0x0000002bff2b723e */ /* 0x000fc400020004ff */
[----:B------:R-:W-:Y:S02]  /*1590*/  F2FP.BF16.F32.PACK_AB.RZ R4, RZ, R4 ;  /* 0x00000004ff04723e */ /* 0x000fe400000190ff */
[----:B------:R-:W-:Y:S01]  /*15a0*/  F2FP.BF16.F32.PACK_AB.RZ R41, RZ, R41 ;  /* 0x00000029ff29723e */ /* 0x000fe200000190ff */
[----:B------:R-:W-:Y:S01]  /*15b0*/  HADD2.F32 R43, -RZ, R43.H0_H0 ;  /* 0x2000002bff2b7230 */ /* 0x000fe20000004100 */
[----:B------:R-:W-:Y:S02]  /*15c0*/  PRMT R10, R10, 0x7632, R10 ;  /* 0x000076320a0a7816 */ /* 0x000fe4000000000a */
[----:B------:R-:W-:Y:S02]  /*15d0*/  F2FP.BF16.F32.PACK_AB.RZ R45, RZ, R45 ;  /* 0x0000002dff2d723e */ /* 0x000fe400000190ff */
[----:B------:R-:W-:Y:S02]  /*15e0*/  F2FP.BF16.F32.PACK_AB.RZ R46, RZ, R46 ;  /* 0x0000002eff2e723e */ /* 0x000fe400000190ff */
[----:B------:R-:W-:-:S02]  /*15f0*/  PRMT R4, R4, 0x5410, R41 ;  /* 0x0000541004047816 */ /* 0x000fc40000000029 */
[----:B------:R-:W-:Y:S02]  /*1600*/  LOP3.LUT R41, R10, 0xff, RZ, 0xc0, !PT ;  /* 0x000000ff0a297812 */ /* 0x000fe400078ec0ff */
[--C-:B------:R-:W-:Y:S01]  /*1610*/  SHF.R.U32.HI R10, RZ, 0x18, R12.reuse ;  /* 0x00000018ff0a7819 */ /* 0x100fe2000001160c */
[C---:B------:R-:W-:Y:S01]  /*1620*/  HFMA2.BF16_V2 R4, R36.reuse.H0_H0, R4, RZ.H0_H0 ;  /* 0x0000000424047231 */ /* 0x040fe200002408ff */
[----:B------:R-:W-:Y:S02]  /*1630*/  PRMT R12, R12, 0x7632, R12 ;  /* 0x000076320c0c7816 */ /* 0x000fe4000000000c */
[----:B------:R-:W-:Y:S02]  /*1640*/  PRMT R45, R45, 0x5410, R46 ;  /* 0x000054102d2d7816 */ /* 0x000fe4000000002e */
[----:B------:R-:W-:Y:S02]  /*1650*/  F2FP.BF16.F32.PACK_AB.RZ R43, RZ, R43 ;  /* 0x0000002bff2b723e */ /* 0x000fe400000190ff */
[----:B------:R-:W-:Y:S01]  /*1660*/  F2FP.BF16.F32.PACK_AB.RZ R44, RZ, R44 ;  /* 0x0000002cff2c723e */ /* 0x000fe200000190ff */
[----:B------:R-:W-:Y:S01]  /*1670*/  HFMA2.BF16_V2 R6, R36.H0_H0, R45, R6 ;  /* 0x0000002d24067231 */ /* 0x000fe20000200806 */
[----:B------:R-:W-:-:S02]  /*1680*/  F2FP.F16.E5M2.UNPACK_B R5, R5 ;  /* 0x00000005ff05723e */ /* 0x000fc400020004ff */
[----:B------:R-:W-:Y:S02]  /*1690*/  F2FP.F16.E5M2.UNPACK_B R9, R9 ;  /* 0x00000009ff09723e */ /* 0x000fe400020004ff */
[----:B------:R-:W-:Y:S01]  /*16a0*/  LOP3.LUT R12, R12, 0xff, RZ, 0xc0, !PT ;  /* 0x000000ff0c0c7812 */ /* 0x000fe200078ec0ff */
[----:B------:R-:W-:Y:S01]  /*16b0*/  HADD2.F32 R5, -RZ, R5.H0_H0 ;  /* 0x20000005ff057230 */ /* 0x000fe20000004100 */
[----:B------:R-:W-:Y:S01]  /*16c0*/  PRMT R45, R43, 0x5410, R44 ;  /* 0x000054102b2d7816 */ /* 0x000fe2000000002c */
[----:B------:R-:W-:Y:S01]  /*16d0*/  HADD2.F32 R9, -RZ, R9.H0_H0 ;  /* 0x20000009ff097230 */ /* 0x000fe20000004100 */
[----:B------:R-:W-:Y:S02]  /*16e0*/  F2FP.F16.E5M2.UNPACK_B R43, R10 ;  /* 0x0000000aff2b723e */ /* 0x000fe400020004ff */
[----:B------:R-:W-:Y:S01]  /*16f0*/  F2FP.F16.E5M2.UNPACK_B R12, R12 ;  /* 0x0000000cff0c723e */ /* 0x000fe200020004ff */
[----:B------:R-:W-:Y:S01]  /*1700*/  HFMA2.BF16_V2 R4, R36.H0_H0, R45, R4 ;  /* 0x0000002d24047231 */ /* 0x000fe20000200804 */
[----:B------:R-:W-:Y:S01]  /*1710*/  F2FP.BF16.F32.PACK_AB.RZ R5, RZ, R5 ;  /* 0x00000005ff05723e */ /* 0x000fe200000190ff */
[----:B------:R-:W-:Y:S01]  /*1720*/  HADD2.F32 R43, -RZ, R43.H0_H0 ;  /* 0x2000002bff2b7230 */ /* 0x000fe20000004100 */
[----:B------:R-:W-:Y:S01]  /*1730*/  F2FP.BF16.F32.PACK_AB.RZ R9, RZ, R9 ;  /* 0x00000009ff09723e */ /* 0x000fe200000190ff */
[----:B------:R-:W-:Y:S01]  /*1740*/  HADD2.F32 R12, -RZ, R12.H0_H0 ;  /* 0x2000000cff0c7230 */ /* 0x000fe20000004100 */
[----:B------:R-:W-:-:S02]  /*1750*/  LOP3.LUT R44, R14, 0xffff, RZ, 0xc0, !PT ;  /* 0x0000ffff0e2c7812 */ /* 0x000fc400078ec0ff */
[----:B------:R-:W-:Y:S02]  /*1760*/  F2FP.BF16.F32.PACK_AB.RZ R43, RZ, R43 ;  /* 0x0000002bff2b723e */ /* 0x000fe400000190ff */
[----:B------:R-:W-:Y:S02]  /*1770*/  F2FP.BF16.F32.PACK_AB.RZ R12, RZ, R12 ;  /* 0x0000000cff0c723e */ /* 0x000fe400000190ff */
[----:B------:R-:W-:Y:S02]  /*1780*/  PRMT R5, R9, 0x5410, R5 ;  /* 0x0000541009057816 */ /* 0x000fe40000000005 */
[----:B------:R-:W-:Y:S02]  /*1790*/  F2FP.F16.E5M2.UNPACK_B R8, R8 ;  /* 0x00000008ff08723e */ /* 0x000fe400020004ff */
[----:B------:R-:W-:Y:S01]  /*17a0*/  F2FP.F16.E5M2.UNPACK_B R42, R42 ;  /* 0x0000002aff2a723e */ /* 0x000fe200020004ff */
[----:B------:R-:W-:Y:S01]  /*17b0*/  HFMA2.BF16_V2 R5, R36.H0_H0, R5, RZ.H0_H0 ;  /* 0x0000000524057231 */ /* 0x000fe200002408ff */
[----:B------:R-:W-:Y:S01]  /*17c0*/  SHF.R.U32.HI R44, RZ, 0x8, R44 ;  /* 0x00000008ff2c7819 */ /* 0x000fe2000001162c */
[----:B------:R-:W-:Y:S01]  /*17d0*/  HADD2.F32 R8, -RZ, R8.H0_H0 ;  /* 0x20000008ff087230 */ /* 0x000fe20000004100 */
[----:B------:R-:W-:Y:S01]  /*17e0*/  LOP3.LUT R9, R14, 0xff, RZ, 0xc0, !PT ;  /* 0x000000ff0e097812 */ /* 0x000fe200078ec0ff */
[----:B------:R-:W-:Y:S01]  /*17f0*/  HADD2.F32 R42, -RZ, R42.H0_H0 ;  /* 0x2000002aff2a7230 */ /* 0x000fe20000004100 */
[----:B------:R-:W-:-:S02]  /*1800*/  PRMT R12, R12, 0x5410, R43 ;  /* 0x000054100c0c7816 */ /* 0x000fc4000000002b */
[----:B------:R-:W-:Y:S02]  /*1810*/  F2FP.F16.E5M2.UNPACK_B R44, R44 ;  /* 0x0000002cff2c723e */ /* 0x000fe400020004ff */
[----:B------:R-:W-:Y:S01]  /*1820*/  F2FP.F16.E5M2.UNPACK_B R43, R9 ;  /* 0x00000009ff2b723e */ /* 0x000fe200020004ff */
[----:B------:R-:W-:Y:S01]  /*1830*/  HFMA2.BF16_V2 R5, R36.H0_H0, R12, R5 ;  /* 0x0000000c24057231 */ /* 0x000fe20000200805 */
        /* <DEDUP_REMOVED lines=8> */
[----:B------:R-:W-:Y:S02]  /*18c0*/  SHF.R.U32.HI R9, RZ, 0x18, R11 ;  /* 0x00000018ff097819 */ /* 0x000fe4000001160b */
[----:B------:R-:W-:Y:S01]  /*18d0*/  PRMT R43, R43, 0x5410, R44 ;  /* 0x000054102b2b7816 */ /* 0x000fe2000000002c */
[C---:B------:R-:W-:Y:S01]  /*18e0*/  HFMA2.BF16_V2 R8, R36.reuse.H0_H0, R42, RZ.H0_H0 ;  /* 0x0000002a24087231 */ /* 0x040fe200002408ff */
[----:B------:R-:W-:Y:S02]  /*18f0*/  F2FP.F16.E5M2.UNPACK_B R12, R12 ;  /* 0x0000000cff0c723e */ /* 0x000fe400020004ff */
[----:B------:R-:W-:Y:S01]  /*1900*/  F2FP.F16.E5M2.UNPACK_B R9, R9 ;  /* 0x00000009ff09723e */ /* 0x000fe200020004ff */
[----:B------:R-:W-:Y:S01]  /*1910*/  HFMA2.BF16_V2 R8, R36.H0_H0, R43, R8 ;  /* 0x0000002b24087231 */ /* 0x000fe20000200808 */
[----:B------:R-:W-:-:S02]  /*1920*/  F2FP.F16.E5M2.UNPACK_B R13, R13 ;  /* 0x0000000dff0d723e */ /* 0x000fc400020004ff */
[----:B------:R-:W-:Y:S02]  /*1930*/  F2FP.F16.E5M2.UNPACK_B R41, R41 ;  /* 0x00000029ff29723e */ /* 0x000fe400020004ff */
[----:B------:R-:W-:Y:S01]  /*1940*/  PRMT R42, R14, 0x7632, R42 ;  /* 0x000076320e2a7816 */ /* 0x000fe2000000002a */
[----:B------:R-:W-:Y:S01]  /*1950*/  HADD2.F32 R13, -RZ, R13.H0_H0 ;  /* 0x2000000dff0d7230 */ /* 0x000fe20000004100 */
[----:B------:R-:W-:Y:S01]  /*1960*/  SHF.R.U32.HI R43, RZ, 0x18, R14 ;  /* 0x00000018ff2b7819 */ /* 0x000fe2000001160e */
[----:B------:R-:W-:Y:S01]  /*1970*/  HADD2.F32 R14, -RZ, R12.H0_H0 ;  /* 0x2000000cff0e7230 */ /* 0x000fe20000004100 */
[----:B------:R-:W-:Y:S01]  /*1980*/  LOP3.LUT R42, R42, 0xff, RZ, 0xc0, !PT ;  /* 0x000000ff2a2a7812 */ /* 0x000fe200078ec0ff */
[----:B------:R-:W-:Y:S01]  /*1990*/  HADD2.F32 R12, -RZ, R9.H0_H0 ;  /* 0x20000009ff0c7230 */ /* 0x000fe20000004100 */
[C---:B------:R-:W-:Y:S01]  /*19a0*/  LOP3.LUT R10, R11.reuse, 0xffff, RZ, 0xc0, !PT ;  /* 0x0000ffff0b0a7812 */ /* 0x040fe200078ec0ff */
[----:B------:R-:W-:Y:S01]  /*19b0*/  HADD2.F32 R9, -RZ, R41.H0_H0 ;  /* 0x20000029ff097230 */ /* 0x000fe20000004100 */
[----:B------:R-:W-:-:S02]  /*19c0*/  PRMT R11, R11, 0x7632, R11 ;  /* 0x000076320b0b7816 */ /* 0x000fc4000000000b */
[----:B------:R-:W-:Y:S02]  /*19d0*/  F2FP.F16.E5M2.UNPACK_B R44, R43 ;  /* 0x0000002bff2c723e */ /* 0x000fe400020004ff */
[----:B------:R-:W-:Y:S02]  /*19e0*/  F2FP.BF16.F32.PACK_AB.RZ R41, RZ, R12 ;  /* 0x0000000cff29723e */ /* 0x000fe400000190ff */
[----:B------:R-:W-:Y:S01]  /*19f0*/  F2FP.BF16.F32.PACK_AB.RZ R13, RZ, R13 ;  /* 0x0000000dff0d723e */ /* 0x000fe200000190ff */
[----:B------:R-:W-:Y:S01]  /*1a00*/  HADD2.F32 R44, -RZ, R44.H0_H0 ;  /* 0x2000002cff2c7230 */ /* 0x000fe20000004100 */
[----:B------:R-:W-:Y:S02]  /*1a10*/  F2FP.F16.E5M2.UNPACK_B R43, R42 ;  /* 0x0000002aff2b723e */ /* 0x000fe400020004ff */
[C---:B------:R-:W-:Y:S02]  /*1a20*/  LOP3.LUT R12, R15.reuse, 0xff, RZ, 0xc0, !PT ;  /* 0x000000ff0f0c7812 */ /* 0x040fe400078ec0ff */
[----:B------:R-:W-:Y:S01]  /*1a30*/  LOP3.LUT R42, R15, 0xffff, RZ, 0xc0, !PT ;  /* 0x0000ffff0f2a7812 */ /* 0x000fe200078ec0ff */
[----:B------:R-:W-:Y:S01]  /*1a40*/  HADD2.F32 R43, -RZ, R43.H0_H0 ;  /* 0x2000002bff2b7230 */ /* 0x000fe20000004100 */
[----:B------:R-:W-:-:S02]  /*1a50*/  F2FP.BF16.F32.PACK_AB.RZ R9, RZ, R9 ;  /* 0x00000009ff09723e */ /* 0x000fc400000190ff */
[--C-:B------:R-:W-:Y:S02]  /*1a60*/  SHF.R.U32.HI R46, RZ, 0x18, R15.reuse ;  /* 0x00000018ff2e7819 */ /* 0x100fe4000001160f */
[----:B------:R-:W-:Y:S02]  /*1a70*/  LOP3.LUT R11, R11, 0xff, RZ, 0xc0, !PT ;  /* 0x000000ff0b0b7812 */ /* 0x000fe400078ec0ff */
[----:B------:R-:W-:Y:S02]  /*1a80*/  PRMT R15, R15, 0x7632, R15 ;  /* 0x000076320f0f7816 */ /* 0x000fe4000000000f */
[----:B------:R-:W-:Y:S02]  /*1a90*/  SHF.R.U32.HI R10, RZ, 0x8, R10 ;  /* 0x00000008ff0a7819 */ /* 0x000fe4000001160a */
[----:B------:R-:W-:Y:S02]  /*1aa0*/  F2FP.F16.E5M2.UNPACK_B R45, R12 ;  /* 0x0000000cff2d723e */ /* 0x000fe400020004ff */
[----:B------:R-:W-:-:S02]  /*1ab0*/  PRMT R9, R9, 0x5410, R13 ;  /* 0x0000541009097816 */ /* 0x000fc4000000000d */
[----:B------:R-:W-:Y:S01]  /*1ac0*/  F2FP.F16.E5M2.UNPACK_B R11, R11 ;  /* 0x0000000bff0b723e */ /* 0x000fe200020004ff */
[----:B------:R-:W0:Y:S01]  /*1ad0*/  LDC.64 R12, c[0x0][0x3b8] ;  /* 0x0000ee00ff0c7b82 */ /* 0x000e220000000a00 */
[----:B------:R-:W-:Y:S01]  /*1ae0*/  LOP3.LUT R15, R15, 0xff, RZ, 0xc0, !PT ;  /* 0x000000ff0f0f7812 */ /* 0x000fe200078ec0ff */
[----:B------:R-:W-:Y:S01]  /*1af0*/  HADD2.F32 R45, -RZ, R45.H0_H0 ;  /* 0x2000002dff2d7230 */ /* 0x000fe20000004100 */
[----:B------:R-:W-:Y:S01]  /*1b00*/  F2FP.F16.E5M2.UNPACK_B R10, R10 ;  /* 0x0000000aff0a723e */ /* 0x000fe200020004ff */
[----:B------:R-:W-:Y:S01]  /*1b10*/  HADD2.F32 R11, -RZ, R11.H0_H0 ;  /* 0x2000000bff0b7230 */ /* 0x000fe20000004100 */
[----:B------:R-:W-:Y:S01]  /*1b20*/  SHF.R.U32.HI R42, RZ, 0x8, R42 ;  /* 0x00000008ff2a7819 */ /* 0x000fe2000001162a */
[----:B------:R-:W-:Y:S01]  /*1b30*/  HFMA2.BF16_V2 R9, R36.H0_H0, R9, RZ.H0_H0 ;  /* 0x0000000924097231 */ /* 0x000fe200002408ff */
        /* <DEDUP_REMOVED lines=12> */
[----:B------:R-:W-:Y:S01]  /*1c00*/  PRMT R11, R11, 0x5410, R41 ;  /* 0x000054100b0b7816 */ /* 0x000fe20000000029 */
[----:B0-----:R-:W-:Y:S01]  /*1c10*/  IMAD.WIDE R40, R40, 0x10, R12 ;  /* 0x0000001028287825 */ /* 0x001fe200078e020c */
[----:B------:R-:W-:Y:S02]  /*1c20*/  F2FP.BF16.F32.PACK_AB.RZ R44, RZ, R44 ;  /* 0x0000002cff2c723e */ /* 0x000fe400000190ff */
[----:B------:R-:W-:Y:S01]  /*1c30*/  F2FP.BF16.F32.PACK_AB.RZ R43, RZ, R43 ;  /* 0x0000002bff2b723e */ /* 0x000fe200000190ff */
[----:B------:R-:W-:Y:S01]  /*1c40*/  HFMA2.BF16_V2 R11, R36.H0_H0, R11, RZ.H0_H0 ;  /* 0x0000000b240b7231 */ /* 0x000fe200002408ff */
[----:B------:R-:W-:Y:S02]  /*1c50*/  F2FP.BF16.F32.PACK_AB.RZ R45, RZ, R45 ;  /* 0x0000002dff2d723e */ /* 0x000fe400000190ff */
[----:B------:R-:W-:Y:S02]  /*1c60*/  F2FP.BF16.F32.PACK_AB.RZ R42, RZ, R42 ;  /* 0x0000002aff2a723e */ /* 0x000fe400000190ff */
[----:B------:R-:W-:-:S02]  /*1c70*/  PRMT R14, R14, 0x5410, R10 ;  /* 0x000054100e0e7816 */ /* 0x000fc4000000000a */
[----:B------:R-:W-:Y:S02]  /*1c80*/  PRMT R15, R15, 0x5410, R46 ;  /* 0x000054100f0f7816 */ /* 0x000fe4000000002e */
[----:B------:R-:W-:Y:S01]  /*1c90*/  PRMT R43, R43, 0x5410, R44 ;  /* 0x000054102b2b7816 */ /* 0x000fe2000000002c */
[C---:B------:R-:W-:Y:S01]  /*1ca0*/  HFMA2.BF16_V2 R10, R36.reuse.H0_H0, R14, RZ.H0_H0 ;  /* 0x0000000e240a7231 */ /* 0x040fe200002408ff */
[----:B------:R-:W-:Y:S01]  /*1cb0*/  PRMT R45, R45, 0x5410, R42 ;  /* 0x000054102d2d7816 */ /* 0x000fe2000000002a */
[----:B------:R-:W-:Y:S02]  /*1cc0*/  HFMA2.BF16_V2 R11, R36.H0_H0, R15, R11 ;  /* 0x0000000f240b7231 */ /* 0x000fe4000020080b */
[----:B------:R-:W-:-:S04]  /*1cd0*/  IMAD.WIDE R14, R37, 0x10, R12 ;  /* 0x00000010250e7825 */ /* 0x000fc800078e020c */
[C---:B------:R-:W-:Y:S02]  /*1ce0*/  HFMA2.BF16_V2 R9, R36.reuse.H0_H0, R43, R9 ;  /* 0x0000002b24097231 */ /* 0x040fe40000200809 */
[----:B------:R-:W-:Y:S01]  /*1cf0*/  HFMA2.BF16_V2 R10, R36.H0_H0, R45, R10 ;  /* 0x0000002d240a7231 */ /* 0x000fe2000020080a */
[----:B------:R0:W-:Y:S04]  /*1d00*/  STG.E.128 desc[UR36][R14.64], R4 ;  /* 0x000000040e007986 */ /* 0x0001e8000c101d24 */
[----:B------:R0:W-:Y:S01]  /*1d10*/  STG.E.128 desc[UR36][R40.64], R8 ;  /* 0x0000000828007986 */ /* 0x0001e2000c101d24 */
[----:B------:R-:W-:Y:S05]  /*1d20*/  @!P2 BRA `(.L_x_83) ;  /* 0xffffffec00d0a947 */ /* 0x000fea000383ffff */
.L_x_81:
[----:B------:R-:W-:Y:S05]  /*1d30*/  BSYNC.RECONVERGENT B0 ;  /* 0x0000000000007941 */ /* 0x000fea0003800200 */
.L_x_80:
[----:B------:R-:W1:Y:S01]  /*1d40*/  LDCU UR4, c[0x0][0x3d0] ;  /* 0x00007a00ff0477ac */ /* 0x000e620008000800 */
[----:B------:R-:W-:-:S05]  /*1d50*/  VIADD R33, R33, 0x1 ;  /* 0x0000000121217836 */ /* 0x000fca0000000000 */
[----:B-1----:R-:W-:-:S13]  /*1d60*/  ISETP.NE.AND P1, PT, R33, UR4, PT ;  /* 0x0000000421007c0c */ /* 0x002fda000bf25270 */
[----:B------:R-:W-:Y:S05]  /*1d70*/  @P1 BRA `(.L_x_84) ;  /* 0xffffffe400f01947 */ /* 0x000fea000383ffff */
.L_x_70:
[----:B------:R-:W-:-:S13]  /*1d80*/  ISETP.NE.OR P0, PT, R17, RZ, !P0 ;  /* 0x000000ff1100720c */ /* 0x000fda0004705670 */
[----:B------:R-:W-:Y:S05]  /*1d90*/  @P0 EXIT ;  /* 0x000000000000094d */ /* 0x000fea0003800000 */
[----:B-----5:R-:W-:Y:S01]  /*1da0*/  ST.E desc[UR36][R22.64+-0x80], R2 ;  /* 0xffff800216007985 */ /* 0x020fe2000c101924 */
[----:B------:R-:W-:Y:S05]  /*1db0*/  EXIT ;  /* 0x000000000000794d */ /* 0x000fea0003800000 */
.L_x_85:
        /* <DEDUP_REMOVED lines=12> */
.L_x_938:


//--------------------- .text._Z53userbuffers_fp16_sum_inplace_gpu_rr_rs_oop_atomic_fp8ILi32E13__nv_fp8_e4m3EviiiiiiiiiiPPviS1_PfS1_iim --------------------------
	.section	.text._Z53userbuffers_fp16_sum_inplace_gpu_rr_rs_oop_atomic_fp8ILi32E13__nv_fp8_e4m3EviiiiiiiiiiPPviS1_PfS1_iim,"ax",@progbits
	.align	128
        .global         _Z53userbuffers_fp16_sum_inplace_gpu_rr_rs_oop_atomic_fp8ILi32E13__nv_fp8_e4m3EviiiiiiiiiiPPviS1_PfS1_iim
        .type           _Z53userbuffers_fp16_sum_inplace_gpu_rr_rs_oop_atomic_fp8ILi32E13__nv_fp8_e4m3EviiiiiiiiiiPPviS1_PfS1_iim,@function
        .size           _Z53userbuffers_fp16_sum_inplace_gpu_rr_rs_oop_atomic_fp8ILi32E13__nv_fp8_e4m3EviiiiiiiiiiPPviS1_PfS1_iim,(.L_x_939 - _Z53userbuffers_fp16_sum_inplace_gpu_rr_rs_oop_atomic_fp8ILi32E13__nv_fp8_e4m3EviiiiiiiiiiPPviS1_PfS1_iim)
        .other          _Z53userbuffers_fp16_sum_inplace_gpu_rr_rs_oop_atomic_fp8ILi32E13__nv_fp8_e4m3EviiiiiiiiiiPPviS1_PfS1_iim,@"STO_CUDA_ENTRY STV_DEFAULT"
_Z53userbuffers_fp16_sum_inplace_gpu_rr_rs_oop_atomic_fp8ILi32E13__nv_fp8_e4m3EviiiiiiiiiiPPviS1_PfS1_iim:
.text._Z53userbuffers_fp16_sum_inplace_gpu_rr_rs_oop_atomic_fp8ILi32E13__nv_fp8_e4m3EviiiiiiiiiiPPviS1_PfS1_iim:
        /* <DEDUP_REMOVED lines=46> */
.L_x_100:
        /* <DEDUP_REMOVED lines=14> */
.L_x_91:
[----:B------:R-:W-:Y:S01]  /*03c0*/  CS2R R6, SRZ ;  /* 0x0000000000067805 */ /* 0x000fe2000001ff00 */
[----:B------:R-:W-:Y:S05]  /*03d0*/  YIELD ;  /* 0x0000000000007946 */ /* 0x000fea0003800000 */
[----:B------:R-:W2:Y:S02]  /*03e0*/  ATOMG.E.CAS.STRONG.GPU PT, R0, [R4], R6, R7 ;  /* 0x00000006040073a9 */ /* 0x000ea400001ee107 */
[----:B--2---:R-:W-:-:S13]  /*03f0*/  ISETP.NE.AND P0, PT, R0, RZ, PT ;  /* 0x000000ff0000720c */ /* 0x004fda0003f05270 */
[----:B------:R-:W-:Y:S05]  /*0400*/  @P0 BRA `(.L_x_91) ;  /* 0xfffffffc00ec0947 */ /* 0x000fea000383ffff */
[----:B------:R-:W-:Y:S05]  /*0410*/  BSYNC B1 ;  /* 0x0000000000017941 */ /* 0x000fea0003800000 */
.L_x_90:
        /* <DEDUP_REMOVED lines=11> */
.L_x_89:
[----:B------:R-:W-:Y:S05]  /*04d0*/  BSYNC B0 ;  /* 0x0000000000007941 */ /* 0x000fea0003800000 */
.L_x_88:
[----:B------:R-:W0:Y:S02]  /*04e0*/  S2R R0, SR_CTAID.X ;  /* 0x0000000000007919 */ /* 0x000e240000002500 */
[----:B0-----:R-:W-:-:S13]  /*04f0*/  ISETP.NE.AND P0, PT, R0, RZ, PT ;  /* 0x000000ff0000720c */ /* 0x001fda0003f05270 */
[----:B------:R-:W-:Y:S05]  /*0500*/  @!P0 WARPSYNC.ALL ;  /* 0x0000000000008948 */ /* 0x000fea0003800000 */
[----:B------:R-:W-:Y:S06]  /*0510*/  @!P0 BAR.SYNC.DEFER_BLOCKING 0x0 ;  /* 0x0000000000008b1d */ /* 0x000fec0000010000 */
.L_x_87:
        /* <DEDUP_REMOVED lines=22> */
.L_x_93:
        /* <DEDUP_REMOVED lines=42> */
.L_x_92:
        /* <DEDUP_REMOVED lines=18> */
.L_x_95:
[----:B------:R-:W-:Y:S05]  /*0a40*/  BSYNC.RECONVERGENT B0 ;  /* 0x0000000000007941 */ /* 0x000fea0003800200 */
.L_x_94:
        /* <DEDUP_REMOVED lines=140> */
.L_x_99:
        /* <DEDUP_REMOVED lines=57> */
.L_x_98:
        /* <DEDUP_REMOVED lines=83> */
[----:B------:R-:W-:Y:S02]  /*1bd0*/  F2FP.F16.E4M3.UNPACK_B R45, R45 ;  /* 0x0000002dff2d723e */ /* 0x000fe400020006ff */
[----:B------:R-:W-:Y:S02]  /*1be0*/  F2FP.F16.E4M3.UNPACK_B R47, R47 ;  /* 0x0000002fff2f723e */ /* 0x000fe400020006ff */
[----:B------:R-:W-:Y:S02]  /*1bf0*/  F2FP.F16.E4M3.UNPACK_B R22, R22 ;  /* 0x00000016ff16723e */ /* 0x000fe400020006ff */
[----:B------:R-:W-:-:S02]  /*1c00*/  F2FP.F16.E4M3.UNPACK_B R23, R23 ;  /* 0x00000017ff17723e */ /* 0x000fc400020006ff */
[----:B------:R-:W-:Y:S02]  /*1c10*/  F2FP.F16.E4M3.UNPACK_B R54, R54 ;  /* 0x00000036ff36723e */ /* 0x000fe400020006ff */
[----:B------:R-:W-:Y:S01]  /*1c20*/  F2FP.F16.E4M3.UNPACK_B R55, R55 ;  /* 0x00000037ff37723e */ /* 0x000fe200020006ff */
        /* <DEDUP_REMOVED lines=17> */
[----:B------:R-:W-:Y:S02]  /*1d40*/  F2FP.F16.E4M3.UNPACK_B R44, R44 ;  /* 0x0000002cff2c723e */ /* 0x000fe400020006ff */
[----:B------:R-:W-:-:S02]  /*1d50*/  F2FP.F16.E4M3.UNPACK_B R46, R46 ;  /* 0x0000002eff2e723e */ /* 0x000fc400020006ff */
[----:B------:R-:W-:Y:S02]  /*1d60*/  SHF.R.U32.HI R49, RZ, 0x8, R49 ;  /* 0x00000008ff317819 */ /* 0x000fe40000011631 */
[C---:B------:R-:W-:Y:S01]  /*1d70*/  LOP3.LUT R56, R29.reuse, 0xffff, RZ, 0xc0, !PT ;  /* 0x0000ffff1d387812 */ /* 0x040fe200078ec0ff */
[----:B------:R-:W-:Y:S01]  /*1d80*/  HADD2.F32 R44, -RZ, R44.H0_H0 ;  /* 0x2000002cff2c7230 */ /* 0x000fe20000004100 */
[----:B------:R-:W-:Y:S01]  /*1d90*/  F2FP.F16.E4M3.UNPACK_B R49, R49 ;  /* 0x00000031ff31723e */ /* 0x000fe200020006ff */
[----:B------:R-:W-:Y:S01]  /*1da0*/  HADD2.F32 R46, -RZ, R46.H0_H0 ;  /* 0x2000002eff2e7230 */ /* 0x000fe20000004100 */
[----:B------:R-:W-:Y:S02]  /*1db0*/  F2FP.F16.E4M3.UNPACK_B R20, R20 ;  /* 0x00000014ff14723e */ /* 0x000fe400020006ff */
[----:B------:R-:W-:Y:S02]  /*1dc0*/  SHF.R.U32.HI R56, RZ, 0x8, R56 ;  /* 0x00000008ff387819 */ /* 0x000fe40000011638 */
[----:B------:R-:W-:Y:S01]  /*1dd0*/  LOP3.LUT R57, R29, 0xff, RZ, 0xc0, !PT ;  /* 0x000000ff1d397812 */ /* 0x000fe200078ec0ff */
[----:B------:R-:W-:Y:S01]  /*1de0*/  HADD2.F32 R20, -RZ, R20.H0_H0 ;  /* 0x20000014ff147230 */ /* 0x000fe20000004100 */
[----:B------:R-:W-:Y:S01]  /*1df0*/  LOP3.LUT R53, R53, 0xff, RZ, 0xc0, !PT ;  /* 0x000000ff35357812 */ /* 0x000fe200078ec0ff */
[----:B------:R-:W-:Y:S01]  /*1e00*/  HADD2.F32 R49, -RZ, R49.H0_H0 ;  /* 0x20000031ff317230 */ /* 0x000fe20000004100 */
[----:B------:R-:W-:-:S02]  /*1e10*/  F2FP.F16.E4M3.UNPACK_B R56, R56 ;  /* 0x00000038ff38723e */ /* 0x000fc400020006ff */
[----:B------:R-:W-:Y:S02]  /*1e20*/  F2FP.F16.E4M3.UNPACK_B R57, R57 ;  /* 0x00000039ff39723e */ /* 0x000fe400020006ff */
[----:B------:R-:W-:Y:S02]  /*1e30*/  F2FP.BF16.F32.PACK_AB.RZ R44, RZ, R44 ;  /* 0x0000002cff2c723e */ /* 0x000fe400000190ff */
[----:B------:R-:W-:Y:S01]  /*1e40*/  F2FP.BF16.F32.PACK_AB.RZ R46, RZ, R46 ;  /* 0x0000002eff2e723e */ /* 0x000fe200000190ff */
[----:B------:R-:W-:Y:S01]  /*1e50*/  HADD2.F32 R57, -RZ, R57.H0_H0 ;  /* 0x20000039ff397230 */ /* 0x000fe20000004100 */
[----:B------:R-:W-:Y:S01]  /*1e60*/  F2FP.F16.E4M3.UNPACK_B R48, R48 ;  /* 0x00000030ff30723e */ /* 0x000fe200020006ff */
[----:B------:R-:W-:Y:S01]  /*1e70*/  HADD2.F32 R56, -RZ, R56.H0_H0 ;  /* 0x20000038ff387230 */ /* 0x000fe20000004100 */
[----:B------:R-:W-:Y:S02]  /*1e80*/  F2FP.F16.E4M3.UNPACK_B R53, R53 ;  /* 0x00000035ff35723e */ /* 0x000fe400020006ff */
        /* <DEDUP_REMOVED lines=10> */
[----:B------:R-:W-:Y:S01]  /*1f30*/  F2FP.F16.E4M3.UNPACK_B R21, R21 ;  /* 0x00000015ff15723e */ /* 0x000fe200020006ff */
        /* <DEDUP_REMOVED lines=10> */
[----:B------:R-:W-:Y:S02]  /*1fe0*/  F2FP.F16.E4M3.UNPACK_B R38, R38 ;  /* 0x00000026ff26723e */ /* 0x000fe400020006ff */
[----:B------:R-:W-:Y:S02]  /*1ff0*/  SHF.R.U32.HI R58, RZ, 0x18, R29 ;  /* 0x00000018ff3a7819 */ /* 0x000fe4000001161d */
[----:B------:R-:W-:Y:S02]  /*2000*/  LOP3.LUT R59, R59, 0xff, RZ, 0xc0, !PT ;  /* 0x000000ff3b3b7812 */ /* 0x000fe400078ec0ff */
[----:B------:R-:W-:Y:S01]  /*2010*/  LOP3.LUT R52, R31, 0xffff, RZ, 0xc0, !PT ;  /* 0x0000ffff1f347812 */ /* 0x000fe200078ec0ff */
[----:B------:R-:W-:Y:S01]  /*2020*/  HADD2.F32 R49, -RZ, R38.H0_H0 ;  /* 0x20000026ff317230 */ /* 0x000fe20000004100 */
[----:B------:R-:W-:Y:S02]  /*2030*/  F2FP.F16.E4M3.UNPACK_B R58, R58 ;  /* 0x0000003aff3a723e */ /* 0x000fe400020006ff */
[----:B------:R-:W-:-:S02]  /*2040*/  F2FP.F16.E4M3.UNPACK_B R59, R59 ;  /* 0x0000003bff3b723e */ /* 0x000fc400020006ff */
[----:B------:R-:W-:Y:S02]  /*2050*/  SHF.R.U32.HI R52, RZ, 0x8, R52 ;  /* 0x00000008ff347819 */ /* 0x000fe40000011634 */
[----:B------:R-:W-:Y:S01]  /*2060*/  LOP3.LUT R38, R31, 0xff, RZ, 0xc0, !PT ;  /* 0x000000ff1f267812 */ /* 0x000fe200078ec0ff */
[----:B------:R-:W-:Y:S01]  /*2070*/  HADD2.F32 R58, -RZ, R58.H0_H0 ;  /* 0x2000003aff3a7230 */ /* 0x000fe20000004100 */
[----:B------:R-:W-:Y:S01]  /*2080*/  F2FP.F16.E4M3.UNPACK_B R52, R52 ;  /* 0x00000034ff34723e */ /* 0x000fe200020006ff */
[----:B------:R-:W-:Y:S01]  /*2090*/  HADD2.F32 R59, -RZ, R59.H0_H0 ;  /* 0x2000003bff3b7230 */ /* 0x000fe20000004100 */
[----:B------:R-:W-:Y:S01]  /*20a0*/  F2FP.F16.E4M3.UNPACK_B R38, R38 ;  /* 0x00000026ff26723e */ /* 0x000fe200020006ff */
        /* <DEDUP_REMOVED lines=18> */
[----:B------:R-:W-:Y:S02]  /*21d0*/  F2FP.F16.E4M3.UNPACK_B R29, R29 ;  /* 0x0000001dff1d723e */ /* 0x000fe400020006ff */
[----:B------:R-:W-:Y:S02]  /*21e0*/  F2FP.F16.E4M3.UNPACK_B R28, R28 ;  /* 0x0000001cff1c723e */ /* 0x000fe400020006ff */
[----:B------:R-:W-:Y:S01]  /*21f0*/  LOP3.LUT R39, R39, 0xff, RZ, 0xc0, !PT ;  /* 0x000000ff27277812 */ /* 0x000fe200078ec0ff */
[----:B------:R-:W-:Y:S01]  /*2200*/  HADD2.F32 R29, -RZ, R29.H0_H0 ;  /* 0x2000001dff1d7230 */ /* 0x000fe20000004100 */
[----:B------:R-:W-:Y:S01]  /*2210*/  F2FP.F16.E4M3.UNPACK_B R50, R50 ;  /* 0x00000032ff32723e */ /* 0x000fe200020006ff */
[----:B------:R-:W-:Y:S01]  /*2220*/  HADD2.F32 R28, -RZ, R28.H0_H0 ;  /* 0x2000001cff1c7230 */ /* 0x000fe20000004100 */
[----:B------:R-:W-:-:S02]  /*2230*/  SHF.R.U32.HI R51, RZ, 0x18, R30 ;  /* 0x00000018ff337819 */ /* 0x000fc4000001161e */
[----:B------:R-:W-:Y:S02]  /*2240*/  PRMT R30, R30, 0x7632, R30 ;  /* 0x000076321e1e7816 */ /* 0x000fe4000000001e */
[----:B------:R-:W-:Y:S01]  /*2250*/  F2FP.F16.E4M3.UNPACK_B R39, R39 ;  /* 0x00000027ff27723e */ /* 0x000fe200020006ff */
[----:B------:R-:W-:Y:S01]  /*2260*/  HADD2.F32 R50, -RZ, R50.H0_H0 ;  /* 0x20000032ff327230 */ /* 0x000fe20000004100 */
[----:B------:R-:W-:Y:S02]  /*2270*/  LOP3.LUT R43, R43, 0xff, RZ, 0xc0, !PT ;  /* 0x000000ff2b2b7812 */ /* 0x000fe400078ec0ff */
[----:B------:R-:W-:Y:S02]  /*2280*/  F2FP.BF16.F32.PACK_AB.RZ R29, RZ, R29 ;  /* 0x0000001dff1d723e */ /* 0x000fe400000190ff */
[----:B------:R-:W-:Y:S02]  /*2290*/  F2FP.BF16.F32.PACK_AB.RZ R28, RZ, R28 ;  /* 0x0000001cff1c723e */ /* 0x000fe400000190ff */
[----:B------:R-:W-:Y:S01]  /*22a0*/  LOP3.LUT R30, R30, 0xff, RZ, 0xc0, !PT ;  /* 0x000000ff1e1e7812 */ /* 0x000fe200078ec0ff */
[----:B------:R-:W-:Y:S01]  /*22b0*/  HADD2.F32 R39, -RZ, R39.H0_H0 ;  /* 0x20000027ff277230 */ /* 0x000fe20000004100 */
[----:B------:R-:W-:-:S02]  /*22c0*/  SHF.R.U32.HI R40, RZ, 0x8, R40 ;  /* 0x00000008ff287819 */ /* 0x000fc40000011628 */
[----:B------:R-:W-:Y:S02]  /*22d0*/  F2FP.F16.E4M3.UNPACK_B R42, R42 ;  /* 0x0000002aff2a723e */ /* 0x000fe400020006ff */
[----:B------:R-:W-:Y:S02]  /*22e0*/  F2FP.F16.E4M3.UNPACK_B R43, R43 ;  /* 0x0000002bff2b723e */ /* 0x000fe400020006ff */
[----:B------:R-:W-:Y:S02]  /*22f0*/  PRMT R29, R29, 0x5410, R28 ;  /* 0x000054101d1d7816 */ /* 0x000fe4000000001c */
[----:B------:R-:W-:Y:S02]  /*2300*/  F2FP.F16.E4M3.UNPACK_B R51, R51 ;  /* 0x00000033ff33723e */ /* 0x000fe400020006ff */
[----:B------:R-:W-:Y:S02]  /*2310*/  F2FP.F16.E4M3.UNPACK_B R30, R30 ;  /* 0x0000001eff1e723e */ /* 0x000fe400020006ff */
[----:B------:R-:W-:-:S02]  /*2320*/  SHF.R.U32.HI R28, RZ, 0x18, R31 ;  /* 0x00000018ff1c7819 */ /* 0x000fc4000001161f */
[----:B------:R-:W-:Y:S02]  /*2330*/  F2FP.BF16.F32.PACK_AB.RZ R50, RZ, R50 ;  /* 0x00000032ff32723e */ /* 0x000fe400000190ff */
[----:B------:R-:W-:Y:S02]  /*2340*/  F2FP.BF16.F32.PACK_AB.RZ R49, RZ, R49 ;  /* 0x00000031ff31723e */ /* 0x000fe400000190ff */
[----:B------:R-:W-:Y:S01]  /*2350*/  PRMT R31, R31, 0x7632, R31 ;  /* 0x000076321f1f7816 */ /* 0x000fe2000000001f */
[----:B------:R-:W-:Y:S01]  /*2360*/  HADD2.F32 R42, -RZ, R42.H0_H0 ;  /* 0x2000002aff2a7230 */ /* 0x000fe20000004100 */
[----:B------:R-:W-:Y:S01]  /*2370*/  F2FP.F16.E4M3.UNPACK_B R40, R40 ;  /* 0x00000028ff28723e */ /* 0x000fe200020006ff */
[----:B------:R-:W-:Y:S01]  /*2380*/  HADD2.F32 R43, -RZ, R43.H0_H0 ;  /* 0x2000002bff2b7230 */ /* 0x000fe20000004100 */
[----:B------:R-:W-:Y:S01]  /*2390*/  F2FP.F16.E4M3.UNPACK_B R41, R41 ;  /* 0x00000029ff29723e */ /* 0x000fe200020006ff */
        /* <DEDUP_REMOVED lines=9> */
[----:B------:R-:W-:Y:S01]  /*2430*/  F2FP.F16.E4M3.UNPACK_B R28, R28 ;  /* 0x0000001cff1c723e */ /* 0x000fe200020006ff */
[----:B------:R-:W-:Y:S01]  /*2440*/  HFMA2.BF16_V2 R50, R2.H0_H0, R50, RZ.H0_H0 ;  /* 0x0000003202327231 */ /* 0x000fe200002408ff */
[----:B------:R-:W-:Y:S02]  /*2450*/  F2FP.F16.E4M3.UNPACK_B R31, R31 ;  /* 0x0000001fff1f723e */ /* 0x000fe400020006ff */
        /* <DEDUP_REMOVED lines=22> */
[----:B------:R-:W-:Y:S02]  /*25c0*/  F2FP.F16.E4M3.UNPACK_B R29, R29 ;  /* 0x0000001dff1d723e */ /* 0x000fe400020006ff */
[----:B------:R-:W-:Y:S02]  /*25d0*/  F2FP.F16.E4M3.UNPACK_B R43, R43 ;  /* 0x0000002bff2b723e */ /* 0x000fe400020006ff */
[----:B------:R-:W-:Y:S02]  /*25e0*/  SHF.R.U32.HI R42, RZ, 0x18, R24 ;  /* 0x00000018ff2a7819 */ /* 0x000fe40000011618 */
[----:B------:R-:W-:-:S02]  /*25f0*/  LOP3.LUT R30, R30, 0xff, RZ, 0xc0, !PT ;  /* 0x000000ff1e1e7812 */ /* 0x000fc400078ec0ff */
[----:B------:R-:W-:Y:S01]  /*2600*/  PRMT R49, R25, 0x7632, R49 ;  /* 0x0000763219317816 */ /* 0x000fe20000000031 */
[C---:B------:R-:W-:Y:S01]  /*2610*/  HFMA2.BF16_V2 R41, R2.reuse.H0_H0, R41, RZ.H0_H0 ;  /* 0x0000002902297231 */ /* 0x040fe200002408ff */
[----:B------:R-:W-:Y:S01]  /*2620*/  F2FP.F16.E4M3.UNPACK_B R42, R42 ;  /* 0x0000002aff2a723e */ /* 0x000fe200020006ff */
[C---:B------:R-:W-:Y:S01]  /*2630*/  HFMA2.BF16_V2 R40, R2.reuse.H0_H0, R31, R40 ;  /* 0x0000001f02287231 */ /* 0x040fe20000200828 */
[----:B------:R-:W-:Y:S01]  /*2640*/  F2FP.F16.E4M3.UNPACK_B R30, R30 ;  /* 0x0000001eff1e723e */ /* 0x000fe200020006ff */
        /* <DEDUP_REMOVED lines=10> */
[----:B------:R-:W-:-:S02]  /*26f0*/  F2FP.F16.E4M3.UNPACK_B R31, R31 ;  /* 0x0000001fff1f723e */ /* 0x000fc400020006ff */
[----:B------:R-:W-:Y:S02]  /*2700*/  F2FP.F16.E4M3.UNPACK_B R49, R49 ;  /* 0x00000031ff31723e */ /* 0x000fe400020006ff */
[----:B------:R-:W-:Y:S02]  /*2710*/  F2FP.BF16.F32.PACK_AB.RZ R43, RZ, R43 ;  /* 0x0000002bff2b723e */ /* 0x000fe400000190ff */
[----:B------:R-:W-:Y:S02]  /*2720*/  F2FP.BF16.F32.PACK_AB.RZ R29, RZ, R29 ;  /* 0x0000001dff1d723e */ /* 0x000fe400000190ff */
[----:B------:R-:W-:Y:S01]  /*2730*/  F2FP.F16.E4M3.UNPACK_B R50, R50 ;  /* 0x00000032ff32723e */ /* 0x000fe200020006ff */
[----:B------:R-:W-:Y:S01]  /*2740*/  HADD2.F32 R31, -RZ, R31.H0_H0 ;  /* 0x2000001fff1f7230 */ /* 0x000fe20000004100 */
[----:B------:R-:W-:Y:S01]  /*2750*/  F2FP.F16.E4M3.UNPACK_B R41, R41 ;  /* 0x00000029ff29723e */ /* 0x000fe200020006ff */
        /* <DEDUP_REMOVED lines=18> */
[----:B------:R-:W-:Y:S02]  /*2880*/  F2FP.F16.E4M3.UNPACK_B R24, R24 ;  /* 0x00000018ff18723e */ /* 0x000fe400020006ff */
[----:B------:R-:W-:Y:S02]  /*2890*/  F2FP.F16.E4M3.UNPACK_B R28, R28 ;  /* 0x0000001cff1c723e */ /* 0x000fe400020006ff */
[----:B------:R-:W-:Y:S02]  /*28a0*/  LOP3.LUT R27, R27, 0xff, RZ, 0xc0, !PT ;  /* 0x000000ff1b1b7812 */ /* 0x000fe400078ec0ff */
[--C-:B------:R-:W-:Y:S01]  /*28b0*/  SHF.R.U32.HI R25, RZ, 0x18, R26.reuse ;  /* 0x00000018ff197819 */ /* 0x100fe2000001161a */
[----:B------:R-:W-:Y:S01]  /*28c0*/  HFMA2.BF16_V2 R47, R2.H0_H0, R49, R47 ;  /* 0x00000031022f7231 */ /* 0x000fe2000020082f */
[----:B------:R-:W-:Y:S01]  /*28d0*/  PRMT R26, R26, 0x7632, R26 ;  /* 0x000076321a1a7816 */ /* 0x000fe2000000001a */
[----:B------:R-:W-:Y:S01]  /*28e0*/  HADD2.F32 R49, -RZ, R28.H0_H0 ;  /* 0x2000001cff317230 */ /* 0x000fe20000004100 */
[----:B------:R-:W-:Y:S01]  /*28f0*/  F2FP.F16.E4M3.UNPACK_B R43, R43 ;  /* 0x0000002bff2b723e */ /* 0x000fe200020006ff */
[----:B------:R-:W-:Y:S01]  /*2900*/  HADD2.F32 R24, -RZ, R24.H0_H0 ;  /* 0x20000018ff187230 */ /* 0x000fe20000004100 */
[----:B------:R-:W-:-:S02]  /*2910*/  F2FP.F16.E4M3.UNPACK_B R27, R27 ;  /* 0x0000001bff1b723e */ /* 0x000fc400020006ff */
[----:B------:R-:W-:Y:S01]  /*2920*/  LOP3.LUT R26, R26, 0xff, RZ, 0xc0, !PT ;  /* 0x000000ff1a1a7812 */ /* 0x000fe200078ec0ff */
[----:B------:R-:W-:Y:S01]  /*2930*/  HADD2.F32 R43, -RZ, R43.H0_H0 ;  /* 0x2000002bff2b7230 */ /* 0x000fe20000004100 */
[----:B------:R-:W-:Y:S01]  /*2940*/  F2FP.BF16.F32.PACK_AB.RZ R49, RZ, R49 ;  /* 0x00000031ff31723e */ /* 0x000fe200000190ff */
[----:B------:R-:W-:Y:S01]  /*2950*/  HADD2.F32 R27, -RZ, R27.H0_H0 ;  /* 0x2000001bff1b7230 */ /* 0x000fe20000004100 */
[----:B------:R-:W-:Y:S02]  /*2960*/  F2FP.BF16.F32.PACK_AB.RZ R24, RZ, R24 ;  /* 0x00000018ff18723e */ /* 0x000fe400000190ff */
[----:B------:R-:W-:Y:S02]  /*2970*/  F2FP.F16.E4M3.UNPACK_B R25, R25 ;  /* 0x00000019ff19723e */ /* 0x000fe400020006ff */
[----:B------:R-:W-:Y:S01]  /*2980*/  F2FP.F16.E4M3.UNPACK_B R26, R26 ;  /* 0x0000001aff1a723e */ /* 0x000fe200020006ff */
        /* <DEDUP_REMOVED lines=14> */
[----:B------:R-:W-:-:S02]  /*2a70*/  F2FP.F16.E4M3.UNPACK_B R41, R41 ;  /* 0x00000029ff29723e */ /* 0x000fc400020006ff */
[----:B------:R-:W-:Y:S02]  /*2a80*/  F2FP.F16.E4M3.UNPACK_B R42, R42 ;  /* 0x0000002aff2a723e */ /* 0x000fe400020006ff */
        /* <DEDUP_REMOVED lines=10> */
[----:B------:R-:W-:-:S02]  /*2b30*/  F2FP.F16.E4M3.UNPACK_B R27, R27 ;  /* 0x0000001bff1b723e */ /* 0x000fc400020006ff */
[----:B------:R-:W-:Y:S02]  /*2b40*/  F2FP.F16.E4M3.UNPACK_B R49, R49 ;  /* 0x00000031ff31723e */ /* 0x000fe400020006ff */
[----:B------:R-:W-:Y:S02]  /*2b50*/  SHF.R.U32.HI R25, RZ, 0x8, R25 ;  /* 0x00000008ff197819 */ /* 0x000fe40000011619 */
[----:B------:R-:W-:Y:S01]  /*2b60*/  LOP3.LUT R43, R21, 0xff, RZ, 0xc0, !PT ;  /* 0x000000ff152b7812 */ /* 0x000fe200078ec0ff */
[----:B------:R-:W-:Y:S01]  /*2b70*/  HADD2.F32 R27, -RZ, R27.H0_H0 ;  /* 0x2000001bff1b7230 */ /* 0x000fe20000004100 */
[----:B------:R-:W-:Y:S01]  /*2b80*/  LOP3.LUT R24, R20, 0xffff, RZ, 0xc0, !PT ;  /* 0x0000ffff14187812 */ /* 0x000fe200078ec0ff */
[----:B------:R-:W-:Y:S01]  /*2b90*/  HADD2.F32 R49, -RZ, R49.H0_H0 ;  /* 0x20000031ff317230 */ /* 0x000fe20000004100 */
[----:B------:R-:W-:Y:S02]  /*2ba0*/  F2FP.F16.E4M3.UNPACK_B R25, R25 ;  /* 0x00000019ff19723e */ /* 0x000fe400020006ff */
[----:B------:R-:W-:-:S02]  /*2bb0*/  F2FP.F16.E4M3.UNPACK_B R43, R43 ;  /* 0x0000002bff2b723e */ /* 0x000fc400020006ff */
[----:B------:R-:W-:Y:S01]  /*2bc0*/  SHF.R.U32.HI R41, RZ, 0x8, R24 ;  /* 0x00000008ff297819 */ /* 0x000fe20000011618 */
[----:B------:R-:W-:Y:S01]  /*2bd0*/  HADD2.F32 R25, -RZ, R25.H0_H0 ;  /* 0x20000019ff197230 */ /* 0x000fe20000004100 */
[----:B------:R-:W-:Y:S01]  /*2be0*/  F2FP.BF16.F32.PACK_AB.RZ R27, RZ, R27 ;  /* 0x0000001bff1b723e */ /* 0x000fe200000190ff */
[----:B------:R-:W-:Y:S01]  /*2bf0*/  HADD2.F32 R43, -RZ, R43.H0_H0 ;  /* 0x2000002bff2b7230 */ /* 0x000fe20000004100 */
[----:B------:R-:W-:Y:S02]  /*2c00*/  F2FP.BF16.F32.PACK_AB.RZ R49, RZ, R49 ;  /* 0x00000031ff31723e */ /* 0x000fe400000190ff */
[----:B------:R-:W-:Y:S02]  /*2c10*/  LOP3.LUT R24, R22, 0xff, RZ, 0xc0, !PT ;  /* 0x000000ff16187812 */ /* 0x000fe400078ec0ff */
[----:B------:R-:W-:Y:S02]  /*2c20*/  PRMT R49, R49, 0x5410, R27 ;  /* 0x0000541031317816 */ /* 0x000fe4000000001b */
[----:B------:R-:W-:-:S02]  /*2c30*/  F2FP.F16.E4M3.UNPACK_B R24, R24 ;  /* 0x00000018ff18723e */ /* 0x000fc400020006ff */
        /* <DEDUP_REMOVED lines=14> */
[----:B------:R-:W-:Y:S02]  /*2d20*/  F2FP.F16.E4M3.UNPACK_B R42, R42 ;  /* 0x0000002aff2a723e */ /* 0x000fe400020006ff */
[----:B------:R-:W-:Y:S02]  /*2d30*/  F2FP.F16.E4M3.UNPACK_B R26, R26 ;  /* 0x0000001aff1a723e */ /* 0x000fe400020006ff */
[----:B------:R-:W-:Y:S01]  /*2d40*/  PRMT R51, R51, 0x5410, R50 ;  /* 0x0000541033337816 */ /* 0x000fe20000000032 */
[----:B------:R-:W-:Y:S01]  /*2d50*/  HADD2.F32 R42, -RZ, R42.H0_H0 ;  /* 0x2000002aff2a7230 */ /* 0x000fe20000004100 */
[----:B------:R-:W-:Y:S01]  /*2d60*/  LOP3.LUT R50, R20, 0xff, RZ, 0xc0, !PT ;  /* 0x000000ff14327812 */ /* 0x000fe200078ec0ff */
[----:B------:R-:W-:Y:S01]  /*2d70*/  HADD2.F32 R26, -RZ, R26.H0_H0 ;  /* 0x2000001aff1a7230 */ /* 0x000fe20000004100 */
[----:B------:R-:W-:-:S02]  /*2d80*/  F2FP.F16.E4M3.UNPACK_B R41, R41 ;  /* 0x00000029ff29723e */ /* 0x000fc400020006ff */
[----:B------:R-:W-:Y:S02]  /*2d90*/  F2FP.F16.E4M3.UNPACK_B R50, R50 ;  /* 0x00000032ff32723e */ /* 0x000fe400020006ff */
        /* <DEDUP_REMOVED lines=13> */
[----:B------:R-:W-:Y:S02]  /*2e70*/  F2FP.F16.E4M3.UNPACK_B R20, R20 ;  /* 0x00000014ff14723e */ /* 0x000fe400020006ff */
[----:B------:R-:W-:-:S02]  /*2e80*/  LOP3.LUT R23, R23, 0xff, RZ, 0xc0, !PT ;  /* 0x000000ff17177812 */ /* 0x000fc400078ec0ff */
[--C-:B------:R-:W-:Y:S02]  /*2e90*/  SHF.R.U32.HI R21, RZ, 0x18, R22.reuse ;  /* 0x00000018ff157819 */ /* 0x100fe40000011616 */
[----:B------:R-:W-:Y:S01]  /*2ea0*/  PRMT R22, R22, 0x7632, R22 ;  /* 0x0000763216167816 */ /* 0x000fe20000000016 */
[----:B------:R-:W-:Y:S01]  /*2eb0*/  HADD2.F32 R20, -RZ, R20.H0_H0 ;  /* 0x20000014ff147230 */ /* 0x000fe20000004100 */
[----:B------:R-:W-:Y:S02]  /*2ec0*/  F2FP.F16.E4M3.UNPACK_B R43, R43 ;  /* 0x0000002bff2b723e */ /* 0x000fe400020006ff */
[----:B------:R-:W-:Y:S02]  /*2ed0*/  F2FP.F16.E4M3.UNPACK_B R23, R23 ;  /* 0x00000017ff17723e */ /* 0x000fe400020006ff */
[----:B------:R-:W-:Y:S01]  /*2ee0*/  LOP3.LUT R22, R22, 0xff, RZ, 0xc0, !PT ;  /* 0x000000ff16167812 */ /* 0x000fe200078ec0ff */
[----:B------:R-:W-:Y:S01]  /*2ef0*/  HADD2.F32 R43, -RZ, R43.H0_H0 ;  /* 0x2000002bff2b7230 */ /* 0x000fe20000004100 */
[----:B------:R-:W-:Y:S01]  /*2f00*/  F2FP.BF16.F32.PACK_AB.RZ R49, RZ, R49 ;  /* 0x00000031ff31723e */ /* 0x000fe200000190ff */
[----:B------:R-:W-:Y:S01]  /*2f10*/  HADD2.F32 R23, -RZ, R23.H0_H0 ;  /* 0x20000017ff177230 */ /* 0x000fe20000004100 */
[----:B------:R-:W-:-:S02]  /*2f20*/  F2FP.BF16.F32.PACK_AB.RZ R20, RZ, R20 ;  /* 0x00000014ff14723e */ /* 0x000fc400000190ff */
[----:B------:R-:W-:Y:S02]  /*2f30*/  F2FP.F16.E4M3.UNPACK_B R21, R21 ;  /* 0x00000015ff15723e */ /* 0x000fe400020006ff */
[----:B------:R-:W-:Y:S02]  /*2f40*/  F2FP.F16.E4M3.UNPACK_B R22, R22 ;  /* 0x00000016ff16723e */ /* 0x000fe400020006ff */
        /* <DEDUP_REMOVED lines=105> */
[----:B------:R-:W-:Y:S02]  /*35e0*/  F2FP.F16.E4M3.UNPACK_B R41, R41 ;  /* 0x00000029ff29723e */ /* 0x000fe400020006ff */
[----:B------:R-:W-:Y:S02]  /*35f0*/  F2FP.F16.E4M3.UNPACK_B R42, R42 ;  /* 0x0000002aff2a723e */ /* 0x000fe400020006ff */
[----:B------:R-:W-:Y:S02]  /*3600*/  SHF.R.U32.HI R31, RZ, 0x18, R25 ;  /* 0x00000018ff1f7819 */ /* 0x000fe40000011619 */
[----:B------:R-:W-:Y:S02]  /*3610*/  LOP3.LUT R49, R49, 0xff, RZ, 0xc0, !PT ;  /* 0x000000ff31317812 */ /* 0x000fe400078ec0ff */
[----:B------:R-:W-:-:S02]  /*3620*/  PRMT R30, R30, 0x5410, R29 ;  /* 0x000054101e1e7816 */ /* 0x000fc4000000001d */
        /* <DEDUP_REMOVED lines=8> */
[----:B------:R-:W-:Y:S01]  /*36b0*/  F2FP.BF16.F32.PACK_AB.RZ R42, RZ, R42 ;  /* 0x0000002aff2a723e */ /* 0x000fe200000190ff */
[----:B------:R-:W-:Y:S01]  /*36c0*/  HADD2.F32 R49, -RZ, R49.H0_H0 ;  /* 0x20000031ff317230 */ /* 0x000fe20000004100 */
[----:B------:R-:W-:-:S02]  /*36d0*/  F2FP.BF16.F32.PACK_AB.RZ R41, RZ, R41 ;  /* 0x00000029ff29723e */ /* 0x000fc400000190ff */
[----:B------:R-:W-:Y:S02]  /*36e0*/  LOP3.LUT R28, R24, 0xffff, RZ, 0xc0, !PT ;  /* 0x0000ffff181c7812 */ /* 0x000fe400078ec0ff */
[----:B------:R-:W-:Y:S02]  /*36f0*/  F2FP.F16.E4M3.UNPACK_B R29, R29 ;  /* 0x0000001dff1d723e */ /* 0x000fe400020006ff */
[----:B------:R-:W-:Y:S02]  /*3700*/  F2FP.F16.E4M3.UNPACK_B R43, R43 ;  /* 0x0000002bff2b723e */ /* 0x000fe400020006ff */
        /* <DEDUP_REMOVED lines=8> */
[----:B------:R-:W-:Y:S02]  /*3790*/  F2FP.F16.E4M3.UNPACK_B R28, R28 ;  /* 0x0000001cff1c723e */ /* 0x000fe400020006ff */
        /* <DEDUP_REMOVED lines=1102> */
[----:B------:R-:W-:Y:S02]  /*7c80*/  F2FP.F16.E4M3.UNPACK_B R42, R42 ;  /* 0x0000002aff2a723e */ /* 0x000fe400020006ff */
[----:B------:R-:W-:-:S03]  /*7c90*/  F2FP.F16.E4M3.UNPACK_B R30, R30 ;  /* 0x0000001eff1e723e */ /* 0x000fc600020006ff */
        /* <DEDUP_REMOVED lines=13> */
[----:B------:R-:W-:Y:S02]  /*7d70*/  F2FP.F16.E4M3.UNPACK_B R41, R41 ;  /* 0x00000029ff29723e */ /* 0x000fe400020006ff */
[----:B------:R-:W-:Y:S01]  /*7d80*/  F2FP.F16.E4M3.UNPACK_B R50, R50 ;  /* 0x00000032ff32723e */ /* 0x000fe200020006ff */
        /* <DEDUP_REMOVED lines=12> */
[----:B------:R-:W-:-:S02]  /*7e50*/  F2FP.F16.E4M3.UNPACK_B R24, R24 ;  /* 0x00000018ff18723e */ /* 0x000fc400020006ff */
[----:B------:R-:W-:Y:S02]  /*7e60*/  LOP3.LUT R27, R27, 0xff, RZ, 0xc0, !PT ;  /* 0x000000ff1b1b7812 */ /* 0x000fe400078ec0ff */
[----:B------:R-:W-:Y:S01]  /*7e70*/  LOP3.LUT R26, R26, 0xff, RZ, 0xc0, !PT ;  /* 0x000000ff1a1a7812 */ /* 0x000fe200078ec0ff */
[----:B------:R-:W-:Y:S01]  /*7e80*/  HADD2.F32 R24, -RZ, R24.H0_H0 ;  /* 0x20000018ff187230 */ /* 0x000fe20000004100 */
[----:B------:R-:W-:Y:S02]  /*7e90*/  F2FP.F16.E4M3.UNPACK_B R43, R43 ;  /* 0x0000002bff2b723e */ /* 0x000fe400020006ff */
[----:B------:R-:W-:Y:S02]  /*7ea0*/  F2FP.F16.E4M3.UNPACK_B R27, R27 ;  /* 0x0000001bff1b723e */ /* 0x000fe400020006ff */
[----:B------:R-:W-:Y:S02]  /*7eb0*/  F2FP.F16.E4M3.UNPACK_B R25, R25 ;  /* 0x00000019ff19723e */ /* 0x000fe400020006ff */
[----:B------:R-:W-:-:S02]  /*7ec0*/  SHF.R.U32.HI R41, RZ, 0x8, R41 ;  /* 0x00000008ff297819 */ /* 0x000fc40000011629 */
[----:B------:R-:W-:Y:S01]  /*7ed0*/  F2FP.F16.E4M3.UNPACK_B R26, R26 ;  /* 0x0000001aff1a723e */ /* 0x000fe200020006ff */
[----:B------:R-:W-:Y:S01]  /*7ee0*/  HADD2.F32 R43, -RZ, R43.H0_H0 ;  /* 0x2000002bff2b7230 */ /* 0x000fe20000004100 */
[----:B------:R-:W-:Y:S01]  /*7ef0*/  F2FP.BF16.F32.PACK_AB.RZ R49, RZ, R49 ;  /* 0x00000031ff31723e */ /* 0x000fe200000190ff */
[----:B------:R-:W-:Y:S01]  /*7f00*/  HADD2.F32 R27, -RZ, R27.H0_H0 ;  /* 0x2000001bff1b7230 */ /* 0x000fe20000004100 */
        /* <DEDUP_REMOVED lines=25> */
[----:B------:R-:W-:Y:S02]  /*80a0*/  F2FP.F16.E4M3.UNPACK_B R27, R27 ;  /* 0x0000001bff1b723e */ /* 0x000fe400020006ff */
[----:B------:R-:W-:Y:S01]  /*80b0*/  F2FP.F16.E4M3.UNPACK_B R49, R49 ;  /* 0x00000031ff31723e */ /* 0x000fe200020006ff */
        /* <DEDUP_REMOVED lines=8> */
[----:B------:R-:W-:Y:S02]  /*8140*/  F2FP.F16.E4M3.UNPACK_B R25, R25 ;  /* 0x00000019ff19723e */ /* 0x000fe400020006ff */
[----:B------:R-:W-:Y:S02]  /*8150*/  F2FP.F16.E4M3.UNPACK_B R43, R43 ;  /* 0x0000002bff2b723e */ /* 0x000fe400020006ff */
[----:B------:R-:W-:-:S02]  /*8160*/  F2FP.F16.E4M3.UNPACK_B R42, R42 ;  /* 0x0000002aff2a723e */ /* 0x000fc400020006ff */
[----:B------:R-:W-:Y:S01]  /*8170*/  F2FP.F16.E4M3.UNPACK_B R26, R26 ;  /* 0x0000001aff1a723e */ /* 0x000fe200020006ff */
        /* <DEDUP_REMOVED lines=9> */
[----:B------:R-:W-:Y:S02]  /*8210*/  F2FP.F16.E4M3.UNPACK_B R24, R24 ;  /* 0x00000018ff18723e */ /* 0x000fe400020006ff */
        /* <DEDUP_REMOVED lines=66> */
[----:B------:R-:W-:-:S02]  /*8640*/  F2FP.F16.E4M3.UNPACK_B R23, R23 ;  /* 0x00000017ff17723e */ /* 0x000fc400020006ff */
[----:B------:R-:W-:Y:S01]  /*8650*/  F2FP.F16.E4M3.UNPACK_B R49, R49 ;  /* 0x00000031ff31723e */ /* 0x000fe200020006ff */
        /* <DEDUP_REMOVED lines=8> */
[----:B------:R-:W-:-:S02]  /*86e0*/  F2FP.F16.E4M3.UNPACK_B R21, R21 ;  /* 0x00000015ff15723e */ /* 0x000fc400020006ff */
[----:B------:R-:W-:Y:S02]  /*86f0*/  F2FP.F16.E4M3.UNPACK_B R43, R43 ;  /* 0x0000002bff2b723e */ /* 0x000fe400020006ff */
[----:B------:R-:W-:Y:S02]  /*8700*/  F2FP.F16.E4M3.UNPACK_B R42, R42 ;  /* 0x0000002aff2a723e */ /* 0x000fe400020006ff */
        /* <DEDUP_REMOVED lines=82> */
[----:B------:R-:W-:-:S02]  /*8c30*/  F2FP.F16.E4M3.UNPACK_B R31, R31 ;  /* 0x0000001fff1f723e */ /* 0x000fc400020006ff */
[----:B------:R-:W-:Y:S02]  /*8c40*/  F2FP.F16.E4M3.UNPACK_B R49, R49 ;  /* 0x00000031ff31723e */ /* 0x000fe400020006ff */
        /* <DEDUP_REMOVED lines=33> */
[----:B------:R-:W-:Y:S02]  /*8e60*/  F2FP.F16.E4M3.UNPACK_B R41, R41 ;  /* 0x00000029ff29723e */ /* 0x000fe400020006ff */
[----:B------:R-:W-:Y:S02]  /*8e70*/  F2FP.F16.E4M3.UNPACK_B R50, R50 ;  /* 0x00000032ff32723e */ /* 0x000fe400020006ff */
        /* <DEDUP_REMOVED lines=11> */
[----:B------:R-:W-:Y:S02]  /*8f30*/  F2FP.F16.E4M3.UNPACK_B R24, R24 ;  /* 0x00000018ff18723e */ /* 0x000fe400020006ff */
[----:B------:R-:W-:Y:S02]  /*8f40*/  LOP3.LUT R27, R27, 0xff, RZ, 0xc0, !PT ;  /* 0x000000ff1b1b7812 */ /* 0x000fe400078ec0ff */
[----:B------:R-:W-:Y:S01]  /*8f50*/  LOP3.LUT R26, R26, 0xff, RZ, 0xc0, !PT ;  /* 0x000000ff1a1a7812 */ /* 0x000fe200078ec0ff */
[----:B------:R-:W-:Y:S01]  /*8f60*/  HADD2.F32 R24, -RZ, R24.H0_H0 ;  /* 0x20000018ff187230 */ /* 0x000fe20000004100 */
[----:B------:R-:W-:Y:S02]  /*8f70*/  F2FP.F16.E4M3.UNPACK_B R43, R43 ;  /* 0x0000002bff2b723e */ /* 0x000fe400020006ff */
[----:B------:R-:W-:-:S02]  /*8f80*/  F2FP.F16.E4M3.UNPACK_B R27, R27 ;  /* 0x0000001bff1b723e */ /* 0x000fc400020006ff */
[----:B------:R-:W-:Y:S02]  /*8f90*/  F2FP.F16.E4M3.UNPACK_B R25, R25 ;  /* 0x00000019ff19723e */ /* 0x000fe400020006ff */
[----:B------:R-:W-:Y:S02]  /*8fa0*/  SHF.R.U32.HI R41, RZ, 0x8, R41 ;  /* 0x00000008ff297819 */ /* 0x000fe40000011629 */
        /* <DEDUP_REMOVED lines=8> */
[----:B------:R-:W-:-:S02]  /*9030*/  F2FP.F16.E4M3.UNPACK_B R42, R42 ;  /* 0x0000002aff2a723e */ /* 0x000fc400020006ff */
        /* <DEDUP_REMOVED lines=114> */
[----:B------:R-:W-:Y:S02]  /*9760*/  F2FP.F16.E4M3.UNPACK_B R23, R23 ;  /* 0x00000017ff17723e */ /* 0x000fe400020006ff */
        /* <DEDUP_REMOVED lines=34> */
[----:B------:R-:W-:Y:S02]  /*9990*/  F2FP.F16.E4M3.UNPACK_B R41, R41 ;  /* 0x00000029ff29723e */ /* 0x000fe400020006ff */
[----:B------:R-:W-:Y:S02]  /*99a0*/  F2FP.F16.E4M3.UNPACK_B R50, R50 ;  /* 0x00000032ff32723e */ /* 0x000fe400020006ff */
        /* <DEDUP_REMOVED lines=12> */
[----:B------:R-:W-:Y:S02]  /*9a70*/  F2FP.F16.E4M3.UNPACK_B R28, R28 ;  /* 0x0000001cff1c723e */ /* 0x000fe400020006ff */
[----:B------:R-:W-:Y:S02]  /*9a80*/  PRMT R31, R31, 0x7632, R31 ;  /* 0x000076321f1f7816 */ /* 0x000fe4000000001f */
[----:B------:R-:W-:Y:S02]  /*9a90*/  F2FP.F16.E4M3.UNPACK_B R29, R29 ;  /* 0x0000001dff1d723e */ /* 0x000fe400020006ff */
[----:B------:R-:W-:Y:S02]  /*9aa0*/  F2FP.F16.E4M3.UNPACK_B R30, R30 ;  /* 0x0000001eff1e723e */ /* 0x000fe400020006ff */
[----:B------:R-:W-:Y:S01]  /*9ab0*/  SHF.R.U32.HI R41, RZ, 0x8, R41 ;  /* 0x00000008ff297819 */ /* 0x000fe20000011629 */
[----:B------:R-:W-:Y:S01]  /*9ac0*/  HADD2.F32 R28, -RZ, R28.H0_H0 ;  /* 0x2000001cff1c7230 */ /* 0x000fe20000004100 */
[----:B------:R-:W-:Y:S01]  /*9ad0*/  LOP3.LUT R31, R31, 0xff, RZ, 0xc0, !PT ;  /* 0x000000ff1f1f7812 */ /* 0x000fe200078ec0ff */
[----:B------:R-:W-:Y:S01]  /*9ae0*/  HADD2.F32 R29, -RZ, R29.H0_H0 ;  /* 0x2000001dff1d7230 */ /* 0x000fe20000004100 */
[----:B------:R-:W-:Y:S01]  /*9af0*/  F2FP.F16.E4M3.UNPACK_B R41, R41 ;  /* 0x00000029ff29723e */ /* 0x000fe200020006ff */
[----:B------:R-:W-:Y:S01]  /*9b00*/  HADD2.F32 R30, -RZ, R30.H0_H0 ;  /* 0x2000001eff1e7230 */ /* 0x000fe20000004100 */
[----:B------:R-:W-:-:S02]  /*9b10*/  F2FP.F16.E4M3.UNPACK_B R42, R42 ;  /* 0x0000002aff2a723e */ /* 0x000fc400020006ff */
[----:B------:R-:W-:Y:S02]  /*9b20*/  F2FP.F16.E4M3.UNPACK_B R43, R43 ;  /* 0x0000002bff2b723e */ /* 0x000fe400020006ff */
[----:B------:R-:W-:Y:S01]  /*9b30*/  F2FP.F16.E4M3.UNPACK_B R31, R31 ;  /* 0x0000001fff1f723e */ /* 0x000fe200020006ff */
        /* <DEDUP_REMOVED lines=29> */
[----:B------:R-:W-:Y:S01]  /*9d10*/  F2FP.F16.E4M3.UNPACK_B R49, R49 ;  /* 0x00000031ff31723e */ /* 0x000fe200020006ff */
[----:B------:R-:W-:Y:S01]  /*9d20*/  HFMA2.BF16_V2 R40, R2.H0_H0, R31, R40 ;  /* 0x0000001f02287231 */ /* 0x000fe20000200828 */
[----:B------:R-:W-:-:S02]  /*9d30*/  F2FP.F16.E4M3.UNPACK_B R29, R29 ;  /* 0x0000001dff1d723e */ /* 0x000fc400020006ff */
[----:B------:R-:W-:Y:S01]  /*9d40*/  F2FP.F16.E4M3.UNPACK_B R24, R24 ;  /* 0x00000018ff18723e */ /* 0x000fe200020006ff */
        /* <DEDUP_REMOVED lines=12> */
[----:B------:R-:W-:Y:S02]  /*9e10*/  F2FP.F16.E4M3.UNPACK_B R41, R41 ;  /* 0x00000029ff29723e */ /* 0x000fe400020006ff */
[----:B------:R-:W-:Y:S02]  /*9e20*/  F2FP.F16.E4M3.UNPACK_B R30, R30 ;  /* 0x0000001eff1e723e */ /* 0x000fe400020006ff */
[----:B------:R-:W-:Y:S02]  /*9e30*/  LOP3.LUT R25, R25, 0xff, RZ, 0xc0, !PT ;  /* 0x000000ff19197812 */ /* 0x000fe400078ec0ff */
[----:B------:R-:W-:-:S02]  /*9e40*/  F2FP.BF16.F32.PACK_AB.RZ R26, RZ, R26 ;  /* 0x0000001aff1a723e */ /* 0x000fc400000190ff */
[----:B------:R-:W-:Y:S01]  /*9e50*/  F2FP.BF16.F32.PACK_AB.RZ R29, RZ, R29 ;  /* 0x0000001dff1d723e */ /* 0x000fe200000190ff */
[----:B------:R-:W-:Y:S01]  /*9e60*/  HADD2.F32 R41, -RZ, R41.H0_H0 ;  /* 0x20000029ff297230 */ /* 0x000fe20000004100 */
[----:B------:R-:W-:Y:S01]  /*9e70*/  F2FP.F16.E4M3.UNPACK_B R31, R31 ;  /* 0x0000001fff1f723e */ /* 0x000fe200020006ff */
[----:B------:R-:W-:Y:S01]  /*9e80*/  HADD2.F32 R30, -RZ, R30.H0_H0 ;  /* 0x2000001eff1e7230 */ /* 0x000fe20000004100 */
[----:B------:R-:W-:Y:S02]  /*9e90*/  F2FP.F16.E4M3.UNPACK_B R25, R25 ;  /* 0x00000019ff19723e */ /* 0x000fe400020006ff */
[----:B------:R-:W-:Y:S01]  /*9ea0*/  PRMT R26, R26, 0x5410, R29 ;  /* 0x000054101a1a7816 */ /* 0x000fe2000000001d */
[----:B------:R-:W-:Y:S01]  /*9eb0*/  HADD2.F32 R31, -RZ, R31.H0_H0 ;  /* 0x2000001fff1f7230 */ /* 0x000fe20000004100 */
[----:B------:R-:W-:Y:S01]  /*9ec0*/  F2FP.F16.E4M3.UNPACK_B R28, R28 ;  /* 0x0000001cff1c723e */ /* 0x000fe200020006ff */
        /* <DEDUP_REMOVED lines=12> */
[----:B------:R-:W-:-:S05]  /*9f90*/  F2FP.F16.E4M3.UNPACK_B R50, R50 ;  /* 0x00000032ff32723e */ /* 0x000fca00020006ff */
        /* <DEDUP_REMOVED lines=8> */
[----:B------:R-:W-:Y:S02]  /*a020*/  F2FP.F16.E4M3.UNPACK_B R42, R42 ;  /* 0x0000002aff2a723e */ /* 0x000fe400020006ff */
[----:B------:R-:W-:-:S02]  /*a030*/  F2FP.F16.E4M3.UNPACK_B R43, R43 ;  /* 0x0000002bff2b723e */ /* 0x000fc400020006ff */
[----:B------:R-:W-:Y:S02]  /*a040*/  SHF.R.U32.HI R50, RZ, 0x8, R50 ;  /* 0x00000008ff327819 */ /* 0x000fe40000011632 */
[----:B------:R-:W-:Y:S01]  /*a050*/  F2FP.F16.E4M3.UNPACK_B R44, R44 ;  /* 0x0000002cff2c723e */ /* 0x000fe200020006ff */
[----:B------:R-:W-:Y:S01]  /*a060*/  HADD2.F32 R42, -RZ, R42.H0_H0 ;  /* 0x2000002aff2a7230 */ /* 0x000fe20000004100 */
[----:B------:R-:W-:Y:S01]  /*a070*/  F2FP.F16.E4M3.UNPACK_B R50, R50 ;  /* 0x00000032ff32723e */ /* 0x000fe200020006ff */
        /* <DEDUP_REMOVED lines=10> */
[----:B------:R-:W-:Y:S02]  /*a120*/  F2FP.F16.E4M3.UNPACK_B R45, R45 ;  /* 0x0000002dff2d723e */ /* 0x000fe400020006ff */
[----:B------:R-:W-:-:S02]  /*a130*/  PRMT R46, R46, 0x5410, R42 ;  /* 0x000054102e2e7816 */ /* 0x000fc4000000002a */
[----:B------:R-:W-:Y:S02]  /*a140*/  F2FP.F16.E4M3.UNPACK_B R27, R27 ;  /* 0x0000001bff1b723e */ /* 0x000fe400020006ff */
        /* <DEDUP_REMOVED lines=10> */
[----:B------:R-:W-:Y:S02]  /*a1f0*/  F2FP.F16.E4M3.UNPACK_B R49, R49 ;  /* 0x00000031ff31723e */ /* 0x000fe400020006ff */
        /* <DEDUP_REMOVED lines=10> */
[----:B------:R-:W-:Y:S02]  /*a2a0*/  F2FP.F16.E4M3.UNPACK_B R50, R50 ;  /* 0x00000032ff32723e */ /* 0x000fe400020006ff */
[----:B------:R-:W-:Y:S02]  /*a2b0*/  F2FP.F16.E4M3.UNPACK_B R42, R42 ;  /* 0x0000002aff2a723e */ /* 0x000fe400020006ff */
[----:B------:R-:W-:Y:S01]  /*a2c0*/  PRMT R40, R20, 0x7632, R40 ;  /* 0x0000763214287816 */ /* 0x000fe20000000028 */
[----:B------:R-:W-:Y:S01]  /*a2d0*/  HADD2.F32 R51, -RZ, R50.H0_H0 ;  /* 0x20000032ff337230 */ /* 0x000fe20000004100 */
[----:B------:R-:W-:Y:S01]  /*a2e0*/  SHF.R.U32.HI R39, RZ, 0x18, R20 ;  /* 0x00000018ff277819 */ /* 0x000fe20000011614 */
[----:B------:R-:W-:Y:S01]  /*a2f0*/  HADD2.F32 R50, -RZ, R42.H0_H0 ;  /* 0x2000002aff327230 */ /* 0x000fe20000004100 */
[----:B------:R-:W-:-:S02]  /*a300*/  LOP3.LUT R40, R40, 0xff, RZ, 0xc0, !PT ;  /* 0x000000ff28287812 */ /* 0x000fc400078ec0ff */
[C---:B------:R-:W-:Y:S02]  /*a310*/  PRMT R49, R21.reuse, 0x7632, R49 ;  /* 0x0000763215317816 */ /* 0x040fe40000000031 */
[----:B------:R-:W-:Y:S02]  /*a320*/  LOP3.LUT R38, R21, 0xffff, RZ, 0xc0, !PT ;  /* 0x0000ffff15267812 */ /* 0x000fe400078ec0ff */
[----:B------:R-:W-:Y:S02]  /*a330*/  F2FP.F16.E4M3.UNPACK_B R39, R39 ;  /* 0x00000027ff27723e */ /* 0x000fe400020006ff */
[----:B------:R-:W-:Y:S02]  /*a340*/  F2FP.F16.E4M3.UNPACK_B R40, R40 ;  /* 0x00000028ff28723e */ /* 0x000fe400020006ff */
        /* <DEDUP_REMOVED lines=9> */
[----:B------:R-:W-:-:S02]  /*a3e0*/  F2FP.F16.E4M3.UNPACK_B R47, R47 ;  /* 0x0000002fff2f723e */ /* 0x000fc400020006ff */
[----:B------:R-:W-:Y:S02]  /*a3f0*/  F2FP.F16.E4M3.UNPACK_B R49, R49 ;  /* 0x00000031ff31723e */ /* 0x000fe400020006ff */
[----:B------:R-:W-:Y:S02]  /*a400*/  F2FP.F16.E4M3.UNPACK_B R38, R38 ;  /* 0x00000026ff26723e */ /* 0x000fe400020006ff */
[----:B------:R-:W-:Y:S01]  /*a410*/  F2FP.F16.E4M3.UNPACK_B R48, R48 ;  /* 0x00000030ff30723e */ /* 0x000fe200020006ff */
        /* <DEDUP_REMOVED lines=15> */
[----:B------:R-:W-:Y:S01]  /*a510*/  F2FP.F16.E4M3.UNPACK_B R27, R27 ;  /* 0x0000001bff1b723e */ /* 0x000fe200020006ff */
        /* <DEDUP_REMOVED lines=12> */
[----:B------:R-:W-:Y:S02]  /*a5e0*/  F2FP.F16.E4M3.UNPACK_B R20, R20 ;  /* 0x00000014ff14723e */ /* 0x000fe400020006ff */
[----:B------:R-:W-:Y:S02]  /*a5f0*/  LOP3.LUT R23, R23, 0xff, RZ, 0xc0, !PT ;  /* 0x000000ff17177812 */ /* 0x000fe400078ec0ff */
[----:B------:R-:W-:-:S02]  /*a600*/  SHF.R.U32.HI R21, RZ, 0x18, R22 ;  /* 0x00000018ff157819 */ /* 0x000fc40000011616 */
        /* <DEDUP_REMOVED lines=27> */
[----:B------:R-:W-:Y:S02]  /*a7c0*/  F2FP.F16.E4M3.UNPACK_B R23, R23 ;  /* 0x00000017ff17723e */ /* 0x000fe400020006ff */
[----:B------:R-:W-:-:S02]  /*a7d0*/  F2FP.F16.E4M3.UNPACK_B R49, R49 ;  /* 0x00000031ff31723e */ /* 0x000fc400020006ff */
[----:B------:R-:W-:Y:S02]  /*a7e0*/  SHF.R.U32.HI R21, RZ, 0x8, R20 ;  /* 0x00000008ff157819 */ /* 0x000fe40000011614 */
[----:B------:R-:W-:Y:S01]  /*a7f0*/  LOP3.LUT R22, R28, 0xff, RZ, 0xc0, !PT ;  /* 0x000000ff1c167812 */ /* 0x000fe200078ec0ff */
[----:B------:R-:W-:Y:S02]  /*a800*/  HADD2.F32 R23, -RZ, R23.H0_H0 ;  /* 0x20000017ff177230 */ /* 0x000fe40000004100 */
[----:B------:R-:W-:Y:S01]  /*a810*/  HADD2.F32 R49, -RZ, R49.H0_H0 ;  /* 0x20000031ff317230 */ /* 0x000fe20000004100 */
[----:B------:R-:W-:Y:S02]  /*a820*/  F2FP.F16.E4M3.UNPACK_B R21, R21 ;  /* 0x00000015ff15723e */ /* 0x000fe400020006ff */
[----:B------:R-:W-:Y:S02]  /*a830*/  F2FP.F16.E4M3.UNPACK_B R22, R22 ;  /* 0x00000016ff16723e */ /* 0x000fe400020006ff */
[----:B------:R-:W-:-:S02]  /*a840*/  SHF.R.U32.HI R20, RZ, 0x18, R29 ;  /* 0x00000018ff147819 */ /* 0x000fc4000001161d */
[----:B------:R-:W-:Y:S02]  /*a850*/  PRMT R48, R29, 0x7632, R48 ;  /* 0x000076321d307816 */ /* 0x000fe40000000030 */
[----:B------:R-:W-:Y:S02]  /*a860*/  F2FP.BF16.F32.PACK_AB.RZ R23, RZ, R23 ;  /* 0x00000017ff17723e */ /* 0x000fe400000190ff */
[----:B------:R-:W-:Y:S01]  /*a870*/  F2FP.BF16.F32.PACK_AB.RZ R49, RZ, R49 ;  /* 0x00000031ff31723e */ /* 0x000fe200000190ff */
[----:B------:R-:W-:Y:S01]  /*a880*/  HADD2.F32 R22, -RZ, R22.H0_H0 ;  /* 0x20000016ff167230 */ /* 0x000fe20000004100 */
[----:B------:R-:W-:Y:S01]  /*a890*/  F2FP.F16.E4M3.UNPACK_B R20, R20 ;  /* 0x00000014ff14723e */ /* 0x000fe200020006ff */
[----:B------:R-:W-:Y:S01]  /*a8a0*/  HADD2.F32 R21, -RZ, R21.H0_H0 ;  /* 0x20000015ff157230 */ /* 0x000fe20000004100 */
[----:B------:R-:W-:Y:S02]  /*a8b0*/  LOP3.LUT R48, R48, 0xff, RZ, 0xc0, !PT ;  /* 0x000000ff30307812 */ /* 0x000fe400078ec0ff */
[----:B------:R-:W-:Y:S01]  /*a8c0*/  PRMT R49, R49, 0x5410, R23 ;  /* 0x0000541031317816 */ /* 0x000fe20000000017 */
[----:B------:R-:W-:Y:S01]  /*a8d0*/  HADD2.F32 R20, -RZ, R20.H0_H0 ;  /* 0x20000014ff147230 */ /* 0x000fe20000004100 */
[----:B------:R-:W-:-:S02]  /*a8e0*/  F2FP.F16.E4M3.UNPACK_B R48, R48 ;  /* 0x00000030ff30723e */ /* 0x000fc400020006ff */
        /* <DEDUP_REMOVED lines=10> */
[----:B------:R-:W-:Y:S02]  /*a990*/  F2FP.F16.E4M3.UNPACK_B R47, R47 ;  /* 0x0000002fff2f723e */ /* 0x000fe400020006ff */
[----:B------:R-:W-:-:S03]  /*a9a0*/  F2FP.F16.E4M3.UNPACK_B R42, R42 ;  /* 0x0000002aff2a723e */ /* 0x000fc600020006ff */
        /* <DEDUP_REMOVED lines=20> */
[----:B------:R-:W-:Y:S02]  /*aaf0*/  F2FP.F16.E4M3.UNPACK_B R42, R42 ;  /* 0x0000002aff2a723e */ /* 0x000fe400020006ff */
[----:B------:R-:W-:Y:S02]  /*ab00*/  SHF.R.U32.HI R47, RZ, 0x8, R47 ;  /* 0x00000008ff2f7819 */ /* 0x000fe4000001162f */
[----:B------:R-:W-:-:S02]  /*ab10*/  F2FP.F16.E4M3.UNPACK_B R30, R30 ;  /* 0x0000001eff1e723e */ /* 0x000fc400020006ff */
[----:B------:R-:W-:Y:S01]  /*ab20*/  LOP3.LUT R31, R31, 0xff, RZ, 0xc0, !PT ;  /* 0x000000ff1f1f7812 */ /* 0x000fe200078ec0ff */
[----:B------:R-:W-:Y:S01]  /*ab30*/  HADD2.F32 R42, -RZ, R42.H0_H0 ;  /* 0x2000002aff2a7230 */ /* 0x000fe20000004100 */
[----:B------:R-:W-:Y:S01]  /*ab40*/  F2FP.F16.E4M3.UNPACK_B R47, R47 ;  /* 0x0000002fff2f723e */ /* 0x000fe200020006ff */
[----:B------:R-:W-:Y:S01]  /*ab50*/  HADD2.F32 R30, -RZ, R30.H0_H0 ;  /* 0x2000001eff1e7230 */ /* 0x000fe20000004100 */
[----:B------:R-:W-:Y:S02]  /*ab60*/  F2FP.F16.E4M3.UNPACK_B R48, R48 ;  /* 0x00000030ff30723e */ /* 0x000fe400020006ff */
[----:B------:R-:W-:Y:S02]  /*ab70*/  F2FP.F16.E4M3.UNPACK_B R49, R49 ;  /* 0x00000031ff31723e */ /* 0x000fe400020006ff */
[----:B------:R-:W-:Y:S01]  /*ab80*/  F2FP.F16.E4M3.UNPACK_B R31, R31 ;  /* 0x0000001fff1f723e */ /* 0x000fe200020006ff */
        /* <DEDUP_REMOVED lines=11> */
[----:B------:R-:W-:Y:S02]  /*ac40*/  F2FP.F16.E4M3.UNPACK_B R28, R28 ;  /* 0x0000001cff1c723e */ /* 0x000fe400020006ff */
[----:B------:R-:W-:Y:S02]  /*ac50*/  F2FP.F16.E4M3.UNPACK_B R29, R29 ;  /* 0x0000001dff1d723e */ /* 0x000fe400020006ff */
[----:B------:R-:W-:-:S02]  /*ac60*/  F2FP.BF16.F32.PACK_AB.RZ R49, RZ, R49 ;  /* 0x00000031ff31723e */ /* 0x000fc400000190ff */
[----:B------:R-:W-:Y:S01]  /*ac70*/  F2FP.BF16.F32.PACK_AB.RZ R31, RZ, R31 ;  /* 0x0000001fff1f723e */ /* 0x000fe200000190ff */
[C---:B------:R-:W-:Y:S01]  /*ac80*/  HFMA2.BF16_V2 R44, R2.reuse.H0_H0, R30, R44 ;  /* 0x0000001e022c7231 */ /* 0x040fe2000020082c */
[----:B------:R-:W-:Y:S01]  /*ac90*/  PRMT R48, R48, 0x5410, R47 ;  /* 0x0000541030307816 */ /* 0x000fe2000000002f */
[----:B------:R-:W-:Y:S01]  /*aca0*/  HADD2.F32 R29, -RZ, R29.H0_H0 ;  /* 0x2000001dff1d7230 */ /* 0x000fe20000004100 */
[----:B------:R-:W-:Y:S01]  /*acb0*/  F2FP.F16.E4M3.UNPACK_B R50, R50 ;  /* 0x00000032ff32723e */ /* 0x000fe200020006ff */
[----:B------:R-:W-:Y:S01]  /*acc0*/  HADD2.F32 R28, -RZ, R28.H0_H0 ;  /* 0x2000001cff1c7230 */ /* 0x000fe20000004100 */
[----:B------:R-:W-:Y:S02]  /*acd0*/  F2FP.F16.E4M3.UNPACK_B R51, R51 ;  /* 0x00000033ff33723e */ /* 0x000fe400020006ff */
        /* <DEDUP_REMOVED lines=20> */
[----:B------:R-:W-:Y:S02]  /*ae20*/  F2FP.F16.E4M3.UNPACK_B R30, R30 ;  /* 0x0000001eff1e723e */ /* 0x000fe400020006ff */
[----:B------:R-:W-:Y:S02]  /*ae30*/  F2FP.F16.E4M3.UNPACK_B R48, R48 ;  /* 0x00000030ff30723e */ /* 0x000fe400020006ff */
[----:B------:R-:W-:Y:S02]  /*ae40*/  F2FP.F16.E4M3.UNPACK_B R42, R42 ;  /* 0x0000002aff2a723e */ /* 0x000fe400020006ff */
[----:B------:R-:W-:-:S02]  /*ae50*/  F2FP.F16.E4M3.UNPACK_B R49, R49 ;  /* 0x00000031ff31723e */ /* 0x000fc400020006ff */
        /* <DEDUP_REMOVED lines=8> */
[----:B------:R-:W-:-:S02]  /*aee0*/  F2FP.F16.E4M3.UNPACK_B R47, R47 ;  /* 0x0000002fff2f723e */ /* 0x000fc400020006ff */
[----:B------:R-:W-:Y:S02]  /*aef0*/  F2FP.F16.E4M3.UNPACK_B R31, R31 ;  /* 0x0000001fff1f723e */ /* 0x000fe400020006ff */
        /* <DEDUP_REMOVED lines=11> */
[----:B------:R-:W-:Y:S02]  /*afb0*/  F2FP.F16.E4M3.UNPACK_B R28, R28 ;  /* 0x0000001cff1c723e */ /* 0x000fe400020006ff */
[----:B------:R-:W-:Y:S02]  /*afc0*/  F2FP.F16.E4M3.UNPACK_B R29, R29 ;  /* 0x0000001dff1d723e */ /* 0x000fe400020006ff */
        /* <DEDUP_REMOVED lines=18> */
[----:B------:R-:W-:Y:S02]  /*b0f0*/  F2FP.F16.E4M3.UNPACK_B R47, R47 ;  /* 0x0000002fff2f723e */ /* 0x000fe400020006ff */
[----:B------:R-:W-:Y:S02]  /*b100*/  F2FP.F16.E4M3.UNPACK_B R27, R27 ;  /* 0x0000001bff1b723e */ /* 0x000fe400020006ff */
[----:B------:R-:W-:Y:S01]  /*b110*/  LOP3.LUT R25, R25, 0xff, RZ, 0xc0, !PT ;  /* 0x000000ff19197812 */ /* 0x000fe200078ec0ff */
[----:B------:R-:W-:Y:S02]  /*b120*/  HADD2.F32 R47, -RZ, R47.H0_H0 ;  /* 0x2000002fff2f7230 */ /* 0x000fe40000004100 */
[----:B------:R-:W-:Y:S01]  /*b130*/  HADD2.F32 R27, -RZ, R27.H0_H0 ;  /* 0x2000001bff1b7230 */ /* 0x000fe20000004100 */
[----:B------:R-:W-:-:S02]  /*b140*/  F2FP.F16.E4M3.UNPACK_B R24, R24 ;  /* 0x00000018ff18723e */ /* 0x000fc400020006ff */
[----:B------:R-:W-:Y:S02]  /*b150*/  F2FP.F16.E4M3.UNPACK_B R25, R25 ;  /* 0x00000019ff19723e */ /* 0x000fe400020006ff */
[----:B------:R-:W-:Y:S02]  /*b160*/  SHF.R.U32.HI R26, RZ, 0x8, R26 ;  /* 0x00000008ff1a7819 */ /* 0x000fe4000001161a */
[----:B------:R-:W-:Y:S02]  /*b170*/  F2FP.BF16.F32.PACK_AB.RZ R47, RZ, R47 ;  /* 0x0000002fff2f723e */ /* 0x000fe400000190ff */
[----:B------:R-:W-:Y:S01]  /*b180*/  F2FP.BF16.F32.PACK_AB.RZ R27, RZ, R27 ;  /* 0x0000001bff1b723e */ /* 0x000fe200000190ff */
[----:B------:R-:W-:Y:S01]  /*b190*/  HADD2.F32 R24, -RZ, R24.H0_H0 ;  /* 0x20000018ff187230 */ /* 0x000fe20000004100 */
[----:B------:R-:W-:Y:S01]  /*b1a0*/  F2FP.BF16.F32.PACK_AB.RZ R48, RZ, R48 ;  /* 0x00000030ff30723e */ /* 0x000fe200000190ff */
[----:B------:R-:W-:Y:S01]  /*b1b0*/  HADD2.F32 R25, -RZ, R25.H0_H0 ;  /* 0x20000019ff197230 */ /* 0x000fe20000004100 */
[----:B------:R-:W-:-:S02]  /*b1c0*/  F2FP.BF16.F32.PACK_AB.RZ R49, RZ, R49 ;  /* 0x00000031ff31723e */ /* 0x000fc400000190ff */
[----:B------:R-:W-:Y:S02]  /*b1d0*/  F2FP.F16.E4M3.UNPACK_B R26, R26 ;  /* 0x0000001aff1a723e */ /* 0x000fe400020006ff */
[----:B------:R-:W-:Y:S02]  /*b1e0*/  F2FP.F16.E4M3.UNPACK_B R42, R42 ;  /* 0x0000002aff2a723e */ /* 0x000fe400020006ff */
        /* <DEDUP_REMOVED lines=14> */
[----:B------:R-:W-:Y:S02]  /*b2d0*/  F2FP.F16.E4M3.UNPACK_B R27, R27 ;  /* 0x0000001bff1b723e */ /* 0x000fe400020006ff */
[----:B------:R-:W-:Y:S01]  /*b2e0*/  F2FP.F16.E4M3.UNPACK_B R49, R49 ;  /* 0x00000031ff31723e */ /* 0x000fe200020006ff */
[C---:B------:R-:W-:Y:S01]  /*b2f0*/  HFMA2.BF16_V2 R44, R2.reuse.H0_H0, R25, R44 ;  /* 0x00000019022c7231 */ /* 0x040fe2000020082c */
[----:B------:R-:W-:Y:S02]  /*b300*/  PRMT R42, R42, 0x5410, R26 ;  /* 0x000054102a2a7816 */ /* 0x000fe4000000001a */
[----:B------:R-:W-:Y:S02]  /*b310*/  SHF.R.U32.HI R25, RZ, 0x8, R24 ;  /* 0x00000008ff197819 */ /* 0x000fe40000011618 */
[----:B------:R-:W-:Y:S01]  /*b320*/  LOP3.LUT R26, R20, 0xff, RZ, 0xc0, !PT ;  /* 0x000000ff141a7812 */ /* 0x000fe200078ec0ff */
[----:B------:R-:W-:Y:S01]  /*b330*/  HADD2.F32 R27, -RZ, R27.H0_H0 ;  /* 0x2000001bff1b7230 */ /* 0x000fe20000004100 */
[----:B------:R-:W-:Y:S01]  /*b340*/  F2FP.F16.E4M3.UNPACK_B R50, R50 ;  /* 0x00000032ff32723e */ /* 0x000fe200020006ff */
[----:B------:R-:W-:Y:S01]  /*b350*/  HADD2.F32 R49, -RZ, R49.H0_H0 ;  /* 0x20000031ff317230 */ /* 0x000fe20000004100 */
[----:B------:R-:W-:Y:S01]  /*b360*/  F2FP.F16.E4M3.UNPACK_B R51, R51 ;  /* 0x00000033ff33723e */ /* 0x000fe200020006ff */
[----:B------:R-:W-:Y:S01]  /*b370*/  HFMA2.BF16_V2 R46, R2.H0_H0, R48, R46 ;  /* 0x00000030022e7231 */ /* 0x000fe2000020082e */
[----:B------:R-:W-:-:S02]  /*b380*/  F2FP.F16.E4M3.UNPACK_B R25, R25 ;  /* 0x00000019ff19723e */ /* 0x000fc400020006ff */
[----:B------:R-:W-:Y:S02]  /*b390*/  F2FP.F16.E4M3.UNPACK_B R26, R26 ;  /* 0x0000001aff1a723e */ /* 0x000fe400020006ff */
[----:B------:R-:W-:Y:S02]  /*b3a0*/  SHF.R.U32.HI R24, RZ, 0x18, R21 ;  /* 0x00000018ff187819 */ /* 0x000fe40000011615 */
[----:B------:R-:W-:Y:S01]  /*b3b0*/  PRMT R48, R21, 0x7632, R48 ;  /* 0x0000763215307816 */ /* 0x000fe20000000030 */
[----:B------:R-:W-:Y:S01]  /*b3c0*/  HADD2.F32 R51, -RZ, R51.H0_H0 ;  /* 0x20000033ff337230 */ /* 0x000fe20000004100 */
[----:B------:R-:W-:Y:S01]  /*b3d0*/  F2FP.BF16.F32.PACK_AB.RZ R27, RZ, R27 ;  /* 0x0000001bff1b723e */ /* 0x000fe200000190ff */
[----:B------:R-:W-:Y:S01]  /*b3e0*/  HADD2.F32 R50, -RZ, R50.H0_H0 ;  /* 0x20000032ff327230 */ /* 0x000fe20000004100 */
[----:B------:R-:W-:Y:S01]  /*b3f0*/  F2FP.BF16.F32.PACK_AB.RZ R49, RZ, R49 ;  /* 0x00000031ff31723e */ /* 0x000fe200000190ff */
[----:B------:R-:W-:Y:S01]  /*b400*/  HADD2.F32 R26, -RZ, R26.H0_H0 ;  /* 0x2000001aff1a7230 */ /* 0x000fe20000004100 */
[----:B------:R-:W-:Y:S01]  /*b410*/  F2FP.F16.E4M3.UNPACK_B R24, R24 ;  /* 0x00000018ff18723e */ /* 0x000fe200020006ff */
[----:B------:R-:W-:Y:S01]  /*b420*/  HADD2.F32 R25, -RZ, R25.H0_H0 ;  /* 0x20000019ff197230 */ /* 0x000fe20000004100 */
[----:B------:R-:W-:-:S02]  /*b430*/  LOP3.LUT R48, R48, 0xff, RZ, 0xc0, !PT ;  /* 0x000000ff30307812 */ /* 0x000fc400078ec0ff */
[----:B------:R-:W-:Y:S02]  /*b440*/  F2FP.BF16.F32.PACK_AB.RZ R51, RZ, R51 ;  /* 0x00000033ff33723e */ /* 0x000fe400000190ff */
[----:B------:R-:W-:Y:S02]  /*b450*/  F2FP.BF16.F32.PACK_AB.RZ R50, RZ, R50 ;  /* 0x00000032ff32723e */ /* 0x000fe400000190ff */
[----:B------:R-:W-:Y:S01]  /*b460*/  PRMT R49, R49, 0x5410, R27 ;  /* 0x0000541031317816 */ /* 0x000fe2000000001b */
[----:B------:R-:W-:Y:S01]  /*b470*/  HADD2.F32 R24, -RZ, R24.H0_H0 ;  /* 0x20000018ff187230 */ /* 0x000fe20000004100 */
[----:B------:R-:W-:Y:S02]  /*b480*/  F2FP.F16.E4M3.UNPACK_B R48, R48 ;  /* 0x00000030ff30723e */ /* 0x000fe400020006ff */
        /* <DEDUP_REMOVED lines=26> */
[----:B------:R-:W-:Y:S02]  /*b630*/  F2FP.F16.E4M3.UNPACK_B R42, R42 ;  /* 0x0000002aff2a723e */ /* 0x000fe400020006ff */
[----:B------:R-:W-:Y:S02]  /*b640*/  SHF.R.U32.HI R47, RZ, 0x8, R47 ;  /* 0x00000008ff2f7819 */ /* 0x000fe4000001162f */
[----:B------:R-:W-:Y:S02]  /*b650*/  F2FP.F16.E4M3.UNPACK_B R22, R22 ;  /* 0x00000016ff16723e */ /* 0x000fe400020006ff */
        /* <DEDUP_REMOVED lines=92> */
[----:B------:R-:W-:Y:S02]  /*bc20*/  F2FP.F16.E4M3.UNPACK_B R30, R30 ;  /* 0x0000001eff1e723e */ /* 0x000fe400020006ff */
[----:B------:R-:W-:Y:S02]  /*bc30*/  F2FP.F16.E4M3.UNPACK_B R42, R42 ;  /* 0x0000002aff2a723e */ /* 0x000fe400020006ff */
[----:B------:R-:W-:Y:S02]  /*bc40*/  F2FP.F16.E4M3.UNPACK_B R28, R28 ;  /* 0x0000001cff1c723e */ /* 0x000fe400020006ff */
[----:B------:R-:W-:Y:S01]  /*bc50*/  F2FP.F16.E4M3.UNPACK_B R29, R29 ;  /* 0x0000001dff1d723e */ /* 0x000fe200020006ff */
        /* <DEDUP_REMOVED lines=14> */
[----:B------:R-:W-:Y:S02]  /*bd40*/  F2FP.F16.E4M3.UNPACK_B R47, R47 ;  /* 0x0000002fff2f723e */ /* 0x000fe400020006ff */
[----:B------:R-:W-:Y:S01]  /*bd50*/  F2FP.F16.E4M3.UNPACK_B R31, R31 ;  /* 0x0000001fff1f723e */ /* 0x000fe200020006ff */
[C---:B------:R-:W-:Y:S01]  /*bd60*/  HFMA2.BF16_V2 R45, R2.reuse.H0_H0, R42, R45 ;  /* 0x0000002a022d7231 */ /* 0x040fe2000020082d */
[----:B------:R-:W-:Y:S01]  /*bd70*/  SHF.R.U32.HI R42, RZ, 0x8, R28 ;  /* 0x00000008ff2a7819 */ /* 0x000fe2000001161c */
        /* <DEDUP_REMOVED lines=21> */
[----:B------:R-:W-:Y:S02]  /*bed0*/  F2FP.F16.E4M3.UNPACK_B R42, R42 ;  /* 0x0000002aff2a723e */ /* 0x000fe400020006ff */
[----:B------:R-:W-:-:S03]  /*bee0*/  F2FP.F16.E4M3.UNPACK_B R48, R48 ;  /* 0x00000030ff30723e */ /* 0x000fc600020006ff */
[----:B------:R-:W-:Y:S02]  /*bef0*/  HADD2.F32 R3, -RZ, R42.H0_H0 ;  /* 0x2000002aff037230 */ /* 0x000fe40000004100 */
[----:B------:R-:W-:Y:S01]  /*bf00*/  HADD2.F32 R42, -RZ, R48.H0_H0 ;  /* 0x20000030ff2a7230 */ /* 0x000fe20000004100 */
[----:B------:R-:W-:Y:S02]  /*bf10*/  LOP3.LUT R47, R25, 0xffff, RZ, 0xc0, !PT ;  /* 0x0000ffff192f7812 */ /* 0x000fe400078ec0ff */
[----:B------:R-:W-:Y:S02]  /*bf20*/  F2FP.F16.E4M3.UNPACK_B R50, R50 ;  /* 0x00000032ff32723e */ /* 0x000fe400020006ff */
[----:B------:R-:W-:Y:S02]  /*bf30*/  F2FP.F16.E4M3.UNPACK_B R51, R51 ;  /* 0x00000033ff33723e */ /* 0x000fe400020006ff */
        /* <DEDUP_REMOVED lines=8> */
[----:B------:R-:W-:Y:S02]  /*bfc0*/  F2FP.F16.E4M3.UNPACK_B R47, R47 ;  /* 0x0000002fff2f723e */ /* 0x000fe400020006ff */
[----:B------:R-:W-:-:S02]  /*bfd0*/  SHF.R.U32.HI R49, RZ, 0x18, R25 ;  /* 0x00000018ff317819 */ /* 0x000fc40000011619 */
[----:B------:R-:W-:Y:S02]  /*bfe0*/  F2FP.F16.E4M3.UNPACK_B R24, R24 ;  /* 0x00000018ff18723e */ /* 0x000fe400020006ff */
[----:B------:R-:W-:Y:S02]  /*bff0*/  LOP3.LUT R52, R52, 0xff, RZ, 0xc0, !PT ;  /* 0x000000ff34347812 */ /* 0x000fe400078ec0ff */
[----:B------:R-:W-:Y:S02]  /*c000*/  F2FP.BF16.F32.PACK_AB.RZ R54, RZ, R54 ;  /* 0x00000036ff36723e */ /* 0x000fe400000190ff */
[----:B------:R-:W-:Y:S01]  /*c010*/  F2FP.BF16.F32.PACK_AB.RZ R3, RZ, R3 ;  /* 0x00000003ff03723e */ /* 0x000fe200000190ff */
[----:B------:R-:W-:Y:S01]  /*c020*/  HFMA2.BF16_V2 R40, R2.H0_H0, R42, R40 ;  /* 0x0000002a02287231 */ /* 0x000fe20000200828 */
[----:B------:R-:W-:Y:S01]  /*c030*/  F2FP.BF16.F32.PACK_AB.RZ R51, RZ, R51 ;  /* 0x00000033ff33723e */ /* 0x000fe200000190ff */
[----:B------:R-:W-:Y:S01]  /*c040*/  HADD2.F32 R42, -RZ, R47.H0_H0 ;  /* 0x2000002fff2a7230 */ /* 0x000fe20000004100 */
[----:B------:R-:W-:-:S02]  /*c050*/  F2FP.BF16.F32.PACK_AB.RZ R50, RZ, R50 ;  /* 0x00000032ff32723e */ /* 0x000fc400000190ff */
[----:B------:R-:W-:Y:S02]  /*c060*/  F2FP.F16.E4M3.UNPACK_B R49, R49 ;  /* 0x00000031ff31723e */ /* 0x000fe400020006ff */
[----:B------:R-:W-:Y:S02]  /*c070*/  F2FP.F16.E4M3.UNPACK_B R52, R52 ;  /* 0x00000034ff34723e */ /* 0x000fe400020006ff */
        /* <DEDUP_REMOVED lines=24> */
[----:B------:R-:W-:Y:S02]  /*c200*/  F2FP.F16.E4M3.UNPACK_B R50, R50 ;  /* 0x00000032ff32723e */ /* 0x000fe400020006ff */
[----:B------:R-:W-:Y:S02]  /*c210*/  F2FP.F16.E4M3.UNPACK_B R26, R26 ;  /* 0x0000001aff1a723e */ /* 0x000fe400020006ff */
[----:B------:R-:W-:Y:S02]  /*c220*/  F2FP.F16.E4M3.UNPACK_B R53, R53 ;  /* 0x00000035ff35723e */ /* 0x000fe400020006ff */
[----:B------:R-:W-:-:S02]  /*c230*/  F2FP.F16.E4M3.UNPACK_B R24, R24 ;  /* 0x00000018ff18723e */ /* 0x000fc400020006ff */
[----:B------:R-:W-:Y:S02]  /*c240*/  F2FP.F16.E4M3.UNPACK_B R25, R25 ;  /* 0x00000019ff19723e */ /* 0x000fe400020006ff */
[----:B------:R-:W-:Y:S02]  /*c250*/  F2FP.F16.E4M3.UNPACK_B R51, R51 ;  /* 0x00000033ff33723e */ /* 0x000fe400020006ff */
[----:B------:R-:W-:Y:S01]  /*c260*/  LOP3.LUT R27, R27, 0xff, RZ, 0xc0, !PT ;  /* 0x000000ff1b1b7812 */ /* 0x000fe200078ec0ff */
[----:B------:R-:W-:Y:S01]  /*c270*/  HADD2.F32 R50, -RZ, R50.H0_H0 ;  /* 0x20000032ff327230 */ /* 0x000fe20000004100 */
[----:B------:R-:W-:Y:S01]  /*c280*/  F2FP.F16.E4M3.UNPACK_B R38, R38 ;  /* 0x00000026ff26723e */ /* 0x000fe200020006ff */
[----:B------:R-:W-:Y:S01]  /*c290*/  HADD2.F32 R24, -RZ, R24.H0_H0 ;  /* 0x20000018ff187230 */ /* 0x000fe20000004100 */
[----:B------:R-:W-:Y:S01]  /*c2a0*/  F2FP.F16.E4M3.UNPACK_B R27, R27 ;  /* 0x0000001bff1b723e */ /* 0x000fe200020006ff */
        /* <DEDUP_REMOVED lines=29> */
[----:B------:R-:W-:Y:S02]  /*c480*/  F2FP.F16.E4M3.UNPACK_B R42, R42 ;  /* 0x0000002aff2a723e */ /* 0x000fe400020006ff */
        /* <DEDUP_REMOVED lines=26> */
[----:B------:R-:W-:Y:S02]  /*c630*/  F2FP.F16.E4M3.UNPACK_B R38, R38 ;  /* 0x00000026ff26723e */ /* 0x000fe400020006ff */
[----:B------:R-:W-:Y:S02]  /*c640*/  F2FP.F16.E4M3.UNPACK_B R39, R21 ;  /* 0x00000015ff27723e */ /* 0x000fe400020006ff */
        /* <DEDUP_REMOVED lines=9> */
[----:B------:R-:W-:Y:S02]  /*c6e0*/  F2FP.F16.E4M3.UNPACK_B R24, R24 ;  /* 0x00000018ff18723e */ /* 0x000fe400020006ff */
[----:B------:R-:W-:Y:S02]  /*c6f0*/  F2FP.F16.E4M3.UNPACK_B R26, R26 ;  /* 0x0000001aff1a723e */ /* 0x000fe400020006ff */
        /* <DEDUP_REMOVED lines=16> */
[----:B------:R-:W-:Y:S02]  /*c800*/  F2FP.F16.E4M3.UNPACK_B R27, R27 ;  /* 0x0000001bff1b723e */ /* 0x000fe400020006ff */
[----:B------:R-:W-:Y:S02]  /*c810*/  F2FP.F16.E4M3.UNPACK_B R23, R23 ;  /* 0x00000017ff17723e */ /* 0x000fe400020006ff */
[----:B------:R-:W-:Y:S02]  /*c820*/  F2FP.F16.E4M3.UNPACK_B R22, R22 ;  /* 0x00000016ff16723e */ /* 0x000fe400020006ff */
[----:B------:R-:W-:Y:S01]  /*c830*/  F2FP.F16.E4M3.UNPACK_B R26, R26 ;  /* 0x0000001aff1a723e */ /* 0x000fe200020006ff */
[----:B------:R-:W-:-:S02]  /*c840*/  HADD2.F32 R27, -RZ, R27.H0_H0 ;  /* 0x2000001bff1b7230 */ /* 0x000fc40000004100 */
[----:B------:R-:W-:Y:S01]  /*c850*/  HADD2.F32 R23, -RZ, R23.H0_H0 ;  /* 0x20000017ff177230 */ /* 0x000fe20000004100 */
[----:B------:R-:W-:Y:S01]  /*c860*/  F2FP.F16.E4M3.UNPACK_B R25, R25 ;  /* 0x00000019ff19723e */ /* 0x000fe200020006ff */
[----:B------:R-:W-:Y:S01]  /*c870*/  HADD2.F32 R26, -RZ, R26.H0_H0 ;  /* 0x2000001aff1a7230 */ /* 0x000fe20000004100 */
[----:B------:R-:W-:Y:S01]  /*c880*/  F2FP.F16.E4M3.UNPACK_B R38, R38 ;  /* 0x00000026ff26723e */ /* 0x000fe200020006ff */
        /* <DEDUP_REMOVED lines=20> */
[----:B------:R-:W-:Y:S02]  /*c9d0*/  F2FP.F16.E4M3.UNPACK_B R45, R22 ;  /* 0x00000016ff2d723e */ /* 0x000fe400020006ff */
[----:B------:R-:W-:Y:S02]  /*c9e0*/  SHF.R.U32.HI R23, RZ, 0x8, R23 ;  /* 0x00000008ff177819 */ /* 0x000fe40000011617 */
[----:B------:R-:W-:Y:S01]  /*c9f0*/  SHF.R.U32.HI R22, RZ, 0x18, R29 ;  /* 0x00000018ff167819 */ /* 0x000fe2000001161d */
[----:B------:R-:W-:Y:S01]  /*ca00*/  HFMA2.BF16_V2 R25, R2.H0_H0, R25, R44 ;  /* 0x0000001902197231 */ /* 0x000fe2000020082c */
[----:B------:R-:W-:-:S02]  /*ca10*/  F2FP.F16.E4M3.UNPACK_B R46, R46 ;  /* 0x0000002eff2e723e */ /* 0x000fc400020006ff */
[----:B------:R-:W-:Y:S02]  /*ca20*/  PRMT R43, R28, 0x7632, R43 ;  /* 0x000076321c2b7816 */ /* 0x000fe4000000002b */
[----:B------:R-:W-:Y:S02]  /*ca30*/  SHF.R.U32.HI R44, RZ, 0x18, R28 ;  /* 0x00000018ff2c7819 */ /* 0x000fe4000001161c */
[----:B------:R-:W-:Y:S02]  /*ca40*/  F2FP.F16.E4M3.UNPACK_B R23, R23 ;  /* 0x00000017ff17723e */ /* 0x000fe400020006ff */
[----:B------:R-:W-:Y:S02]  /*ca50*/  LOP3.LUT R28, R29, 0xff, RZ, 0xc0, !PT ;  /* 0x000000ff1d1c7812 */ /* 0x000fe400078ec0ff */
[----:B------:R-:W-:Y:S01]  /*ca60*/  F2FP.F16.E4M3.UNPACK_B R22, R22 ;  /* 0x00000016ff16723e */ /* 0x000fe200020006ff */
[----:B------:R-:W-:Y:S01]  /*ca70*/  HADD2.F32 R45, -RZ, R45.H0_H0 ;  /* 0x2000002dff2d7230 */ /* 0x000fe20000004100 */
[----:B------:R-:W-:Y:S01]  /*ca80*/  LOP3.LUT R43, R43, 0xff, RZ, 0xc0, !PT ;  /* 0x000000ff2b2b7812 */ /* 0x000fe200078ec0ff */
[----:B------:R-:W-:Y:S01]  /*ca90*/  HADD2.F32 R46, -RZ, R46.H0_H0 ;  /* 0x2000002eff2e7230 */ /* 0x000fe20000004100 */
[----:B------:R-:W-:Y:S01]  /*caa0*/  F2FP.F16.E4M3.UNPACK_B R28, R28 ;  /* 0x0000001cff1c723e */ /* 0x000fe200020006ff */
[----:B------:R-:W-:-:S02]  /*cab0*/  HADD2.F32 R22, -RZ, R22.H0_H0 ;  /* 0x20000016ff167230 */ /* 0x000fc40000004100 */
[----:B------:R-:W-:Y:S02]  /*cac0*/  HADD2.F32 R23, -RZ, R23.H0_H0 ;  /* 0x20000017ff177230 */ /* 0x000fe40000004100 */
[----:B------:R-:W-:Y:S01]  /*cad0*/  HFMA2.BF16_V2 R21, R2.H0_H0, R21, R40 ;  /* 0x0000001502157231 */ /* 0x000fe20000200828 */
[----:B------:R-:W-:Y:S02]  /*cae0*/  F2FP.F16.E4M3.UNPACK_B R44, R44 ;  /* 0x0000002cff2c723e */ /* 0x000fe400020006ff */
[----:B------:R-:W-:Y:S02]  /*caf0*/  F2FP.F16.E4M3.UNPACK_B R43, R43 ;  /* 0x0000002bff2b723e */ /* 0x000fe400020006ff */
        /* <DEDUP_REMOVED lines=11> */
[----:B------:R-:W-:-:S02]  /*cbb0*/  F2FP.F16.E4M3.UNPACK_B R29, R29 ;  /* 0x0000001dff1d723e */ /* 0x000fc400020006ff */
[----:B------:R-:W-:Y:S02]  /*cbc0*/  F2FP.BF16.F32.PACK_AB.RZ R28, RZ, R28 ;  /* 0x0000001cff1c723e */ /* 0x000fe400000190ff */
[----:B------:R-:W-:Y:S01]  /*cbd0*/  PRMT R23, R23, 0x5410, R22 ;  /* 0x0000541017177816 */ /* 0x000fe20000000016 */
[----:B------:R-:W-:Y:S01]  /*cbe0*/  HFMA2.BF16_V2 R20, R2.H0_H0, R45, R20 ;  /* 0x0000002d02147231 */ /* 0x000fe20000200814 */
[----:B------:R-:W-:Y:S01]  /*cbf0*/  F2FP.F16.E4M3.UNPACK_B R40, R40 ;  /* 0x00000028ff28723e */ /* 0x000fe200020006ff */
        /* <DEDUP_REMOVED lines=21> */
[----:B------:R-:W-:Y:S02]  /*cd50*/  F2FP.F16.E4M3.UNPACK_B R42, R42 ;  /* 0x0000002aff2a723e */ /* 0x000fe400020006ff */
[----:B------:R-:W-:Y:S02]  /*cd60*/  F2FP.F16.E4M3.UNPACK_B R30, R30 ;  /* 0x0000001eff1e723e */ /* 0x000fe400020006ff */
[----:B------:R-:W-:Y:S02]  /*cd70*/  F2FP.F16.E4M3.UNPACK_B R44, R44 ;  /* 0x0000002cff2c723e */ /* 0x000fe400020006ff */
[----:B------:R-:W-:Y:S01]  /*cd80*/  F2FP.F16.E4M3.UNPACK_B R31, R31 ;  /* 0x0000001fff1f723e */ /* 0x000fe200020006ff */
[----:B------:R-:W1:Y:S01]  /*cd90*/  LDC R3, c[0x0][0x370] ;  /* 0x0000dc00ff037b82 */ /* 0x000e620000000800 */
        /* <DEDUP_REMOVED lines=36> */
.L_x_97:
[----:B-1----:R-:W-:Y:S05]  /*cfe0*/  BSYNC.RECONVERGENT B0 ;  /* 0x0000000000007941 */ /* 0x002fea0003800200 */
.L_x_96:
[----:B------:R-:W1:Y:S01]  /*cff0*/  LDCU UR4, c[0x0][0x3d0] ;  /* 0x00007a00ff0477ac */ /* 0x000e620008000800 */
[----:B------:R-:W-:-:S04]  /*d000*/  UIADD3 UR38, UPT, UPT, UR38, 0x1, URZ ;  /* 0x0000000126267890 */ /* 0x000fc8000fffe0ff */
[----:B-1----:R-:W-:-:S09]  /*d010*/  UISETP.NE.AND UP0, UPT, UR38, UR4, UPT ;  /* 0x000000042600728c */ /* 0x002fd2000bf05270 */
[----:B------:R-:W-:Y:S05]  /*d020*/  BRA.U UP0, `(.L_x_100) ;  /* 0xffffff3100ac7547 */ /* 0x000fea000b83ffff */
.L_x_86:
[----:B-1----:R-:W1:Y:S02]  /*d030*/  S2R R0, SR_TID.X ;  /* 0x0000000000007919 */ /* 0x002e640000002100 */
[----:B-1----:R-:W-:-:S13]  /*d040*/  ISETP.NE.OR P0, PT, R0, RZ, !P0 ;  /* 0x000000ff0000720c */ /* 0x002fda0004705670 */
[----:B------:R-:W-:Y:S05]  /*d050*/  @P0 EXIT ;  /* 0x000000000000094d */ /* 0x000fea0003800000 */
[----:B------:R-:W3:Y:S04]  /*d060*/  LDL.LU.64 R4, [R1+0x48] ;  /* 0x0000480001047983 */ /* 0x000ee80000300a00 */
[----:B--2---:R-:W3:Y:S04]  /*d070*/  LDL.LU R3, [R1+0x38] ;  /* 0x0000380001037983 */ /* 0x004ee80000300800 */
[----:B---3--:R-:W-:Y:S01]  /*d080*/  ST.E desc[UR36][R4.64+-0x80], R3 ;  /* 0xffff800304007985 */ /* 0x008fe2000c101924 */
[----:B------:R-:W-:Y:S05]  /*d090*/  EXIT ;  /* 0x000000000000794d */ /* 0x000fea0003800000 */
.L_x_101:
        /* <DEDUP_REMOVED lines=14> */
.L_x_939:


//--------------------- .text._Z53userbuffers_fp16_sum_inplace_gpu_rr_rs_oop_atomic_fp8ILi16E13__nv_fp8_e4m3EviiiiiiiiiiPPviS1_PfS1_iim --------------------------
	.section	.text._Z53userbuffers_fp16_sum_inplace_gpu_rr_rs_oop_atomic_fp8ILi16E13__nv_fp8_e4m3EviiiiiiiiiiPPviS1_PfS1_iim,"ax",@progbits
	.align	128
        .global         _Z53userbuffers_fp16_sum_inplace_gpu_rr_rs_oop_atomic_fp8ILi16E13__nv_fp8_e4m3EviiiiiiiiiiPPviS1_PfS1_iim
        .type           _Z53userbuffers_fp16_sum_inplace_gpu_rr_rs_oop_atomic_fp8ILi16E13__nv_fp8_e4m3EviiiiiiiiiiPPviS1_PfS1_iim,@function
        .size           _Z53userbuffers_fp16_sum_inplace_gpu_rr_rs_oop_atomic_fp8ILi16E13__nv_fp8_e4m3EviiiiiiiiiiPPviS1_PfS1_iim,(.L_x_940 - _Z53userbuffers_fp16_sum_inplace_gpu_rr_rs_oop_atomic_fp8ILi16E13__nv_fp8_e4m3EviiiiiiiiiiPPviS1_PfS1_iim)
        .other          _Z53userbuffers_fp16_sum_inplace_gpu_rr_rs_oop_atomic_fp8ILi16E13__nv_fp8_e4m3EviiiiiiiiiiPPviS1_PfS1_iim,@"STO_CUDA_ENTRY STV_DEFAULT"
_Z53userbuffers_fp16_sum_inplace_gpu_rr_rs_oop_atomic_fp8ILi16E13__nv_fp8_e4m3EviiiiiiiiiiPPviS1_PfS1_iim:
.text._Z53userbuffers_fp16_sum_inplace_gpu_rr_rs_oop_atomic_fp8ILi16E13__nv_fp8_e4m3EviiiiiiiiiiPPviS1_PfS1_iim:
        /* <DEDUP_REMOVED lines=39> */
.L_x_116:
        /* <DEDUP_REMOVED lines=14> */
.L_x_107:
[----:B------:R-:W-:Y:S01]  /*0350*/  CS2R R6, SRZ ;  /* 0x0000000000067805 */ /* 0x000fe2000001ff00 */
[----:B------:R-:W-:Y:S05]  /*0360*/  YIELD ;  /* 0x0000000000007946 */ /* 0x000fea0003800000 */
[----:B------:R-:W2:Y:S02]  /*0370*/  ATOMG.E.CAS.STRONG.GPU PT, R0, [R4], R6, R7 ;  /* 0x00000006040073a9 */ /* 0x000ea400001ee107 */
[----:B--2---:R-:W-:-:S13]  /*0380*/  ISETP.NE.AND P0, PT, R0, RZ, PT ;  /* 0x000000ff0000720c */ /* 0x004fda0003f05270 */
[----:B------:R-:W-:Y:S05]  /*0390*/  @P0 BRA `(.L_x_107) ;  /* 0xfffffffc00ec0947 */ /* 0x000fea000383ffff */
[----:B------:R-:W-:Y:S05]  /*03a0*/  BSYNC B1 ;  /* 0x0000000000017941 */ /* 0x000fea0003800000 */
.L_x_106:
        /* <DEDUP_REMOVED lines=11> */
.L_x_105:
[----:B------:R-:W-:Y:S05]  /*0460*/  BSYNC B0 ;  /* 0x0000000000007941 */ /* 0x000fea0003800000 */
.L_x_104:
[----:B------:R-:W-:-:S13]  /*0470*/  ISETP.NE.AND P0, PT, R24, RZ, PT ;  /* 0x000000ff1800720c */ /* 0x000fda0003f05270 */
[----:B------:R-:W-:Y:S05]  /*0480*/  @!P0 WARPSYNC.ALL ;  /* 0x0000000000008948 */ /* 0x000fea0003800000 */
[----:B------:R-:W-:Y:S06]  /*0490*/  @!P0 BAR.SYNC.DEFER_BLOCKING 0x0 ;  /* 0x0000000000008b1d */ /* 0x000fec0000010000 */
.L_x_103:
        /* <DEDUP_REMOVED lines=16> */
.L_x_109:
        /* <DEDUP_REMOVED lines=37> */
.L_x_108:
        /* <DEDUP_REMOVED lines=14> */
.L_x_111:
[----:B------:R-:W-:Y:S05]  /*08d0*/  BSYNC.RECONVERGENT B0 ;  /* 0x0000000000007941 */ /* 0x000fea0003800200 */
.L_x_110:
        /* <DEDUP_REMOVED lines=72> */
.L_x_115:
        /* <DEDUP_REMOVED lines=59> */
.L_x_114:
        /* <DEDUP_REMOVED lines=65> */
[----:B------:R-:W-:Y:S02]  /*1520*/  F2FP.F16.E4M3.UNPACK_B R46, R46 ;  /* 0x0000002eff2e723e */ /* 0x000fe400020006ff */
[----:B------:R-:W-:Y:S02]  /*1530*/  PRMT R12, R12, 0x7632, R12 ;  /* 0x000076320c0c7816 */ /* 0x000fe4000000000c */
[----:B------:R-:W-:Y:S01]  /*1540*/  LOP3.LUT R53, R25, 0xff, RZ, 0xc0, !PT ;  /* 0x000000ff19357812 */ /* 0x000fe200078ec0ff */
[----:B------:R-:W-:Y:S01]  /*1550*/  HADD2.F32 R46, -RZ, R46.H0_H0 ;  /* 0x2000002eff2e7230 */ /* 0x000fe20000004100 */
[----:B------:R-:W-:-:S02]  /*1560*/  SHF.R.U32.HI R42, RZ, 0x18, R25 ;  /* 0x00000018ff2a7819 */ /* 0x000fc40000011619 */
[C---:B------:R-:W-:Y:S02]  /*1570*/  LOP3.LUT R55, R25.reuse, 0xffff, RZ, 0xc0, !PT ;  /* 0x0000ffff19377812 */ /* 0x040fe400078ec0ff */
[----:B------:R-:W-:Y:S02]  /*1580*/  PRMT R25, R25, 0x7632, R25 ;  /* 0x0000763219197816 */ /* 0x000fe40000000019 */
[----:B------:R-:W-:Y:S02]  /*1590*/  F2FP.F16.E4M3.UNPACK_B R45, R45 ;  /* 0x0000002dff2d723e */ /* 0x000fe400020006ff */
[----:B------:R-:W-:Y:S02]  /*15a0*/  LOP3.LUT R43, R26, 0xffff, RZ, 0xc0, !PT ;  /* 0x0000ffff1a2b7812 */ /* 0x000fe400078ec0ff */
[----:B------:R-:W-:Y:S01]  /*15b0*/  F2FP.F16.E4M3.UNPACK_B R51, R51 ;  /* 0x00000033ff33723e */ /* 0x000fe200020006ff */
[----:B------:R-:W-:Y:S01]  /*15c0*/  HADD2.F32 R58, -RZ, R45.H0_H0 ;  /* 0x2000002dff3a7230 */ /* 0x000fe20000004100 */
[----:B------:R-:W-:-:S02]  /*15d0*/  LOP3.LUT R49, R12, 0xff, RZ, 0xc0, !PT ;  /* 0x000000ff0c317812 */ /* 0x000fc400078ec0ff */
[----:B------:R-:W-:Y:S02]  /*15e0*/  LOP3.LUT R56, R25, 0xff, RZ, 0xc0, !PT ;  /* 0x000000ff19387812 */ /* 0x000fe400078ec0ff */
[----:B------:R-:W-:Y:S02]  /*15f0*/  SHF.R.U32.HI R25, RZ, 0x8, R43 ;  /* 0x00000008ff197819 */ /* 0x000fe4000001162b */
[----:B------:R-:W-:Y:S02]  /*1600*/  F2FP.F16.E4M3.UNPACK_B R52, R52 ;  /* 0x00000034ff34723e */ /* 0x000fe400020006ff */
[----:B------:R-:W-:Y:S02]  /*1610*/  SHF.R.U32.HI R48, RZ, 0x8, R24 ;  /* 0x00000008ff307819 */ /* 0x000fe40000011618 */
[----:B------:R-:W-:Y:S01]  /*1620*/  F2FP.F16.E4M3.UNPACK_B R47, R47 ;  /* 0x0000002fff2f723e */ /* 0x000fe200020006ff */
[----:B------:R-:W-:Y:S01]  /*1630*/  HADD2.F32 R57, -RZ, R52.H0_H0 ;  /* 0x20000034ff397230 */ /* 0x000fe20000004100 */
[----:B------:R-:W-:-:S02]  /*1640*/  F2FP.F16.E4M3.UNPACK_B R49, R49 ;  /* 0x00000031ff31723e */ /* 0x000fc400020006ff */
        /* <DEDUP_REMOVED lines=13> */
[----:B------:R-:W-:Y:S02]  /*1720*/  F2FP.F16.E4M3.UNPACK_B R25, R25 ;  /* 0x00000019ff19723e */ /* 0x000fe400020006ff */
[----:B------:R-:W-:-:S02]  /*1730*/  F2FP.F16.E4M3.UNPACK_B R24, R24 ;  /* 0x00000018ff18723e */ /* 0x000fc400020006ff */
[----:B------:R-:W-:Y:S02]  /*1740*/  F2FP.BF16.F32.PACK_AB.RZ R58, RZ, R58 ;  /* 0x0000003aff3a723e */ /* 0x000fe400000190ff */
[----:B------:R-:W-:Y:S01]  /*1750*/  F2FP.BF16.F32.PACK_AB.RZ R49, RZ, R49 ;  /* 0x00000031ff31723e */ /* 0x000fe200000190ff */
[----:B------:R-:W-:Y:S01]  /*1760*/  HADD2.F32 R61, -RZ, R24.H0_H0 ;  /* 0x20000018ff3d7230 */ /* 0x000fe20000004100 */
[----:B------:R-:W-:Y:S02]  /*1770*/  PRMT R57, R57, 0x5410, R51 ;  /* 0x0000541039397816 */ /* 0x000fe40000000033 */
[----:B------:R-:W-:Y:S01]  /*1780*/  PRMT R51, R49, 0x5410, R58 ;  /* 0x0000541031337816 */ /* 0x000fe2000000003a */
[----:B------:R-:W-:Y:S01]  /*1790*/  HADD2.F32 R58, -RZ, R25.H0_H0 ;  /* 0x20000019ff3a7230 */ /* 0x000fe20000004100 */
[----:B------:R-:W-:Y:S01]  /*17a0*/  F2FP.F16.E4M3.UNPACK_B R50, R50 ;  /* 0x00000032ff32723e */ /* 0x000fe200020006ff */
[----:B------:R-:W2:Y:S01]  /*17b0*/  LDL.64 R24, [R1+0x38] ;  /* 0x0000380001187983 */ /* 0x000ea20000100a00 */
[----:B------:R-:W-:-:S02]  /*17c0*/  F2FP.F16.E4M3.UNPACK_B R48, R48 ;  /* 0x00000030ff30723e */ /* 0x000fc400020006ff */
[----:B------:R-:W-:Y:S01]  /*17d0*/  PRMT R60, R14, 0x7632, R60 ;  /* 0x000076320e3c7816 */ /* 0x000fe2000000003c */
[----:B------:R-:W-:Y:S01]  /*17e0*/  HADD2.F32 R50, -RZ, R50.H0_H0 ;  /* 0x20000032ff327230 */ /* 0x000fe20000004100 */
[----:B------:R-:W-:Y:S02]  /*17f0*/  F2FP.BF16.F32.PACK_AB.RZ R52, RZ, R13 ;  /* 0x0000000dff34723e */ /* 0x000fe400000190ff */
[----:B------:R-:W-:Y:S01]  /*1800*/  LOP3.LUT R47, R60, 0xff, RZ, 0xc0, !PT ;  /* 0x000000ff3c2f7812 */ /* 0x000fe200078ec0ff */
[----:B------:R-:W-:Y:S01]  /*1810*/  HADD2.F32 R60, -RZ, R48.H0_H0 ;  /* 0x20000030ff3c7230 */ /* 0x000fe20000004100 */
[----:B------:R-:W-:Y:S02]  /*1820*/  F2FP.BF16.F32.PACK_AB.RZ R50, RZ, R50 ;  /* 0x00000032ff32723e */ /* 0x000fe400000190ff */
[----:B------:R-:W-:Y:S02]  /*1830*/  F2FP.F16.E4M3.UNPACK_B R53, R53 ;  /* 0x00000035ff35723e */ /* 0x000fe400020006ff */
[----:B------:R-:W-:-:S02]  /*1840*/  F2FP.BF16.F32.PACK_AB.RZ R60, RZ, R60 ;  /* 0x0000003cff3c723e */ /* 0x000fc400000190ff */
[----:B------:R-:W-:Y:S02]  /*1850*/  PRMT R50, R50, 0x5410, R52 ;  /* 0x0000541032327816 */ /* 0x000fe40000000034 */
[----:B------:R-:W-:Y:S02]  /*1860*/  PRMT R26, R26, 0x5410, R60 ;  /* 0x000054101a1a7816 */ /* 0x000fe4000000003c */
[----:B------:R-:W-:Y:S01]  /*1870*/  F2FP.F16.E4M3.UNPACK_B R42, R42 ;  /* 0x0000002aff2a723e */ /* 0x000fe200020006ff */
        /* <DEDUP_REMOVED lines=8> */
[----:B------:R-:W-:-:S02]  /*1900*/  F2FP.F16.E4M3.UNPACK_B R54, R54 ;  /* 0x00000036ff36723e */ /* 0x000fc400020006ff */
[C---:B------:R-:W-:Y:S02]  /*1910*/  LOP3.LUT R48, R27.reuse, 0xffff, RZ, 0xc0, !PT ;  /* 0x0000ffff1b307812 */ /* 0x040fe400078ec0ff */
[C---:B------:R-:W-:Y:S02]  /*1920*/  LOP3.LUT R52, R27.reuse, 0xff, RZ, 0xc0, !PT ;  /* 0x000000ff1b347812 */ /* 0x040fe400078ec0ff */
[----:B------:R-:W-:Y:S02]  /*1930*/  PRMT R27, R27, 0x7632, R27 ;  /* 0x000076321b1b7816 */ /* 0x000fe4000000001b */
[----:B------:R-:W-:Y:S01]  /*1940*/  F2FP.F16.E4M3.UNPACK_B R53, R57 ;  /* 0x00000039ff35723e */ /* 0x000fe200020006ff */
[----:B------:R-:W-:Y:S01]  /*1950*/  HADD2.F32 R57, -RZ, R42.H0_H0 ;  /* 0x2000002aff397230 */ /* 0x000fe20000004100 */
[----:B------:R-:W-:Y:S02]  /*1960*/  F2FP.F16.E4M3.UNPACK_B R55, R55 ;  /* 0x00000037ff37723e */ /* 0x000fe400020006ff */
[----:B------:R-:W-:-:S02]  /*1970*/  F2FP.F16.E4M3.UNPACK_B R59, R59 ;  /* 0x0000003bff3b723e */ /* 0x000fc400020006ff */
[----:B------:R-:W-:Y:S01]  /*1980*/  F2FP.BF16.F32.PACK_AB.RZ R42, RZ, R26 ;  /* 0x0000001aff2a723e */ /* 0x000fe200000190ff */
[----:B------:R-:W-:Y:S01]  /*1990*/  HADD2.F32 R26, -RZ, R54.H0_H0 ;  /* 0x20000036ff1a7230 */ /* 0x000fe20000004100 */
[----:B------:R-:W-:Y:S01]  /*19a0*/  LOP3.LUT R27, R27, 0xff, RZ, 0xc0, !PT ;  /* 0x000000ff1b1b7812 */ /* 0x000fe200078ec0ff */
[----:B------:R-:W-:Y:S01]  /*19b0*/  HADD2.F32 R60, -RZ, R59.H0_H0 ;  /* 0x2000003bff3c7230 */ /* 0x000fe20000004100 */
[----:B------:R-:W-:Y:S01]  /*19c0*/  F2FP.BF16.F32.PACK_AB.RZ R54, RZ, R57 ;  /* 0x00000039ff36723e */ /* 0x000fe200000190ff */
[----:B------:R-:W-:Y:S01]  /*19d0*/  HADD2.F32 R57, -RZ, R55.H0_H0 ;  /* 0x20000037ff397230 */ /* 0x000fe20000004100 */
[----:B------:R-:W-:Y:S02]  /*19e0*/  F2FP.BF16.F32.PACK_AB.RZ R55, RZ, R26 ;  /* 0x0000001aff37723e */ /* 0x000fe400000190ff */
[----:B------:R-:W-:Y:S02]  /*19f0*/  F2FP.F16.E4M3.UNPACK_B R59, R27 ;  /* 0x0000001bff3b723e */ /* 0x000fe400020006ff */
[----:B------:R-:W-:-:S02]  /*1a00*/  F2FP.BF16.F32.PACK_AB.RZ R57, RZ, R57 ;  /* 0x00000039ff39723e */ /* 0x000fc400000190ff */
[----:B------:R-:W-:Y:S02]  /*1a10*/  F2FP.BF16.F32.PACK_AB.RZ R61, RZ, R61 ;  /* 0x0000003dff3d723e */ /* 0x000fe400000190ff */
[----:B------:R-:W-:Y:S02]  /*1a20*/  F2FP.BF16.F32.PACK_AB.RZ R60, RZ, R60 ;  /* 0x0000003cff3c723e */ /* 0x000fe400000190ff */
[----:B------:R-:W-:Y:S02]  /*1a30*/  PRMT R42, R42, 0x5410, R57 ;  /* 0x000054102a2a7816 */ /* 0x000fe40000000039 */
[----:B------:R-:W-:Y:S02]  /*1a40*/  PRMT R61, R61, 0x5410, R60 ;  /* 0x000054103d3d7816 */ /* 0x000fe4000000003c */
[----:B------:R-:W-:Y:S01]  /*1a50*/  LOP3.LUT R43, R43, 0xff, RZ, 0xc0, !PT ;  /* 0x000000ff2b2b7812 */ /* 0x000fe200078ec0ff */
[----:B------:R-:W-:Y:S01]  /*1a60*/  HFMA2.BF16_V2 R42, R17.H0_H0, R42, RZ.H0_H0 ;  /* 0x0000002a112a7231 */ /* 0x000fe200002408ff */
[----:B------:R-:W-:-:S02]  /*1a70*/  F2FP.F16.E4M3.UNPACK_B R12, R12 ;  /* 0x0000000cff0c723e */ /* 0x000fc400020006ff */
[----:B------:R-:W-:Y:S01]  /*1a80*/  F2FP.F16.E4M3.UNPACK_B R43, R43 ;  /* 0x0000002bff2b723e */ /* 0x000fe200020006ff */
[----:B------:R-:W-:Y:S01]  /*1a90*/  HFMA2.BF16_V2 R42, R17.H0_H0, R61, R42 ;  /* 0x0000003d112a7231 */ /* 0x000fe2000020082a */
[----:B------:R-:W-:Y:S01]  /*1aa0*/  LOP3.LUT R44, R14, 0xffff, RZ, 0xc0, !PT ;  /* 0x0000ffff0e2c7812 */ /* 0x000fe200078ec0ff */
[----:B------:R-:W3:Y:S01]  /*1ab0*/  LDL.64 R60, [R1+0x30] ;  /* 0x00003000013c7983 */ /* 0x000ee20000100a00 */
[----:B------:R-:W-:Y:S02]  /*1ac0*/  F2FP.BF16.F32.PACK_AB.RZ R58, RZ, R58 ;  /* 0x0000003aff3a723e */ /* 0x000fe400000190ff */
[----:B------:R-:W-:Y:S02]  /*1ad0*/  LOP3.LUT R46, R46, 0xff, RZ, 0xc0, !PT ;  /* 0x000000ff2e2e7812 */ /* 0x000fe400078ec0ff */
[----:B------:R-:W-:Y:S02]  /*1ae0*/  F2FP.F16.E4M3.UNPACK_B R45, R45 ;  /* 0x0000002dff2d723e */ /* 0x000fe400020006ff */
[----:B------:R-:W-:Y:S01]  /*1af0*/  F2FP.F16.E4M3.UNPACK_B R56, R56 ;  /* 0x00000038ff38723e */ /* 0x000fe200020006ff */
[----:B--2---:R-:W-:Y:S01]  /*1b00*/  IMAD.WIDE R24, R0, 0x10, R24 ;  /* 0x0000001000187825 */ /* 0x004fe200078e0218 */
[----:B------:R-:W-:-:S02]  /*1b10*/  LOP3.LUT R13, R14, 0xff, RZ, 0xc0, !PT ;  /* 0x000000ff0e0d7812 */ /* 0x000fc400078ec0ff */
[----:B------:R-:W-:Y:S01]  /*1b20*/  SHF.R.U32.HI R44, RZ, 0x8, R44 ;  /* 0x00000008ff2c7819 */ /* 0x000fe2000001162c */
[----:B------:R-:W-:Y:S01]  /*1b30*/  HADD2.F32 R12, -RZ, R12.H0_H0 ;  /* 0x2000000cff0c7230 */ /* 0x000fe20000004100 */
[----:B------:R-:W-:Y:S01]  /*1b40*/  F2FP.F16.E4M3.UNPACK_B R13, R13 ;  /* 0x0000000dff0d723e */ /* 0x000fe200020006ff */
[----:B------:R-:W2:Y:S01]  /*1b50*/  LD.E.128 R24, desc[UR36][R24.64] ;  /* 0x0000002418187980 */ /* 0x000ea2000c101d00 */
[----:B------:R-:W-:Y:S01]  /*1b60*/  HADD2.F32 R43, -RZ, R43.H0_H0 ;  /* 0x2000002bff2b7230 */ /* 0x000fe20000004100 */
[----:B------:R-:W-:Y:S02]  /*1b70*/  F2FP.F16.E4M3.UNPACK_B R44, R44 ;  /* 0x0000002cff2c723e */ /* 0x000fe400020006ff */
[----:B------:R-:W-:Y:S02]  /*1b80*/  PRMT R55, R55, 0x5410, R58 ;  /* 0x0000541037377816 */ /* 0x000fe4000000003a */
[----:B------:R-:W-:Y:S01]  /*1b90*/  F2FP.F16.E4M3.UNPACK_B R46, R46 ;  /* 0x0000002eff2e723e */ /* 0x000fe200020006ff */
[----:B------:R-:W-:Y:S01]  /*1ba0*/  HADD2.F32 R45, -RZ, R45.H0_H0 ;  /* 0x2000002dff2d7230 */ /* 0x000fe20000004100 */
[----:B------:R-:W-:-:S02]  /*1bb0*/  F2FP.BF16.F32.PACK_AB.RZ R12, RZ, R12 ;  /* 0x0000000cff0c723e */ /* 0x000fc400000190ff */
[----:B------:R-:W-:Y:S02]  /*1bc0*/  SHF.R.U32.HI R48, RZ, 0x8, R48 ;  /* 0x00000008ff307819 */ /* 0x000fe40000011630 */
[----:B------:R-:W-:Y:S02]  /*1bd0*/  LOP3.LUT R51, R15, 0xffff, RZ, 0xc0, !PT ;  /* 0x0000ffff0f337812 */ /* 0x000fe400078ec0ff */
[----:B------:R-:W-:Y:S02]  /*1be0*/  F2FP.F16.E4M3.UNPACK_B R52, R52 ;  /* 0x00000034ff34723e */ /* 0x000fe400020006ff */
[----:B------:R-:W-:Y:S01]  /*1bf0*/  F2FP.F16.E4M3.UNPACK_B R47, R47 ;  /* 0x0000002fff2f723e */ /* 0x000fe200020006ff */
[----:B------:R-:W-:Y:S01]  /*1c00*/  HADD2.F32 R53, -RZ, R53.H0_H0 ;  /* 0x20000035ff357230 */ /* 0x000fe20000004100 */
[----:B------:R-:W-:Y:S01]  /*1c10*/  F2FP.BF16.F32.PACK_AB.RZ R43, RZ, R43 ;  /* 0x0000002bff2b723e */ /* 0x000fe200000190ff */
[----:B------:R-:W-:Y:S01]  /*1c20*/  HADD2.F32 R59, -RZ, R59.H0_H0 ;  /* 0x2000003bff3b7230 */ /* 0x000fe20000004100 */
[----:B------:R-:W-:Y:S01]  /*1c30*/  SHF.R.U32.HI R14, RZ, 0x18, R14 ;  /* 0x00000018ff0e7819 */ /* 0x000fe2000001160e */
[----:B------:R-:W-:Y:S01]  /*1c40*/  HADD2.F32 R56, -RZ, R56.H0_H0 ;  /* 0x20000038ff387230 */ /* 0x000fe20000004100 */
[----:B------:R-:W-:Y:S01]  /*1c50*/  PRMT R43, R43, 0x5410, R12 ;  /* 0x000054102b2b7816 */ /* 0x000fe2000000000c */
[----:B------:R-:W-:Y:S01]  /*1c60*/  HADD2.F32 R12, -RZ, R13.H0_H0 ;  /* 0x2000000dff0c7230 */ /* 0x000fe20000004100 */
[----:B------:R-:W-:Y:S01]  /*1c70*/  F2FP.F16.E4M3.UNPACK_B R48, R48 ;  /* 0x00000030ff30723e */ /* 0x000fe200020006ff */
[----:B------:R-:W-:Y:S01]  /*1c80*/  HADD2.F32 R13, -RZ, R44.H0_H0 ;  /* 0x2000002cff0d7230 */ /* 0x000fe20000004100 */
[----:B------:R-:W-:-:S02]  /*1c90*/  SHF.R.U32.HI R51, RZ, 0x8, R51 ;  /* 0x00000008ff337819 */ /* 0x000fc40000011633 */
[----:B------:R-:W-:Y:S02]  /*1ca0*/  F2FP.BF16.F32.PACK_AB.RZ R12, RZ, R12 ;  /* 0x0000000cff0c723e */ /* 0x000fe400000190ff */
[----:B------:R-:W-:Y:S01]  /*1cb0*/  F2FP.BF16.F32.PACK_AB.RZ R13, RZ, R13 ;  /* 0x0000000dff0d723e */ /* 0x000fe200000190ff */
[C---:B------:R-:W-:Y:S01]  /*1cc0*/  HFMA2.BF16_V2 R44, R17.reuse.H0_H0, R55, RZ.H0_H0 ;  /* 0x00000037112c7231 */ /* 0x040fe200002408ff */
[----:B------:R-:W-:Y:S02]  /*1cd0*/  F2FP.F16.E4M3.UNPACK_B R14, R14 ;  /* 0x0000000eff0e723e */ /* 0x000fe400020006ff */
[----:B------:R-:W-:Y:S01]  /*1ce0*/  PRMT R12, R12, 0x5410, R13 ;  /* 0x000054100c0c7816 */ /* 0x000fe2000000000d */
[----:B------:R-:W-:Y:S01]  /*1cf0*/  HADD2.F32 R52, -RZ, R52.H0_H0 ;  /* 0x20000034ff347230 */ /* 0x000fe20000004100 */
[----:B------:R-:W-:Y:S01]  /*1d00*/  F2FP.F16.E4M3.UNPACK_B R51, R51 ;  /* 0x00000033ff33723e */ /* 0x000fe200020006ff */
        /* <DEDUP_REMOVED lines=10> */
[----:B------:R-:W-:-:S02]  /*1db0*/  F2FP.F16.E4M3.UNPACK_B R13, R13 ;  /* 0x0000000dff0d723e */ /* 0x000fc400020006ff */
[----:B------:R-:W-:Y:S01]  /*1dc0*/  LOP3.LUT R15, R15, 0xff, RZ, 0xc0, !PT ;  /* 0x000000ff0f0f7812 */ /* 0x000fe200078ec0ff */
[----:B------:R-:W-:Y:S01]  /*1dd0*/  HADD2.F32 R14, -RZ, R14.H0_H0 ;  /* 0x2000000eff0e7230 */ /* 0x000fe20000004100 */
[----:B------:R-:W-:Y:S02]  /*1de0*/  F2FP.F16.E4M3.UNPACK_B R12, R12 ;  /* 0x0000000cff0c723e */ /* 0x000fe400020006ff */
[----:B------:R-:W-:Y:S01]  /*1df0*/  F2FP.F16.E4M3.UNPACK_B R15, R15 ;  /* 0x0000000fff0f723e */ /* 0x000fe200020006ff */
        /* <DEDUP_REMOVED lines=36> */
[----:B------:R-:W-:Y:S02]  /*2040*/  F2FP.F16.E4M3.UNPACK_B R15, R15 ;  /* 0x0000000fff0f723e */ /* 0x000fe400020006ff */
[----:B------:R-:W-:Y:S02]  /*2050*/  F2FP.F16.E4M3.UNPACK_B R14, R14 ;  /* 0x0000000eff0e723e */ /* 0x000fe400020006ff */
[----:B------:R-:W-:Y:S01]  /*2060*/  F2FP.F16.E4M3.UNPACK_B R12, R12 ;  /* 0x0000000cff0c723e */ /* 0x000fe200020006ff */
        /* <DEDUP_REMOVED lines=18> */
[----:B------:R-:W-:-:S05]  /*2190*/  F2FP.F16.E4M3.UNPACK_B R24, R24 ;  /* 0x00000018ff18723e */ /* 0x000fca00020006ff */
        /* <DEDUP_REMOVED lines=11> */
[----:B------:R-:W-:Y:S02]  /*2250*/  F2FP.F16.E4M3.UNPACK_B R24, R24 ;  /* 0x00000018ff18723e */ /* 0x000fe400020006ff */
[----:B------:R-:W-:Y:S02]  /*2260*/  F2FP.BF16.F32.PACK_AB.RZ R55, RZ, R55 ;  /* 0x00000037ff37723e */ /* 0x000fe400000190ff */
[----:B------:R-:W-:Y:S02]  /*2270*/  F2FP.BF16.F32.PACK_AB.RZ R54, RZ, R54 ;  /* 0x00000036ff36723e */ /* 0x000fe400000190ff */
[----:B------:R-:W-:-:S02]  /*2280*/  F2FP.F16.E4M3.UNPACK_B R48, R25 ;  /* 0x00000019ff30723e */ /* 0x000fc400020006ff */
[----:B------:R-:W-:Y:S02]  /*2290*/  F2FP.F16.E4M3.UNPACK_B R51, R51 ;  /* 0x00000033ff33723e */ /* 0x000fe400020006ff */
[----:B------:R-:W-:Y:S02]  /*22a0*/  F2FP.F16.E4M3.UNPACK_B R52, R52 ;  /* 0x00000034ff34723e */ /* 0x000fe400020006ff */
        /* <DEDUP_REMOVED lines=20> */
[----:B------:R-:W-:Y:S02]  /*23f0*/  F2FP.F16.E4M3.UNPACK_B R25, R25 ;  /* 0x00000019ff19723e */ /* 0x000fe400020006ff */
[----:B------:R-:W-:-:S02]  /*2400*/  F2FP.F16.E4M3.UNPACK_B R26, R26 ;  /* 0x0000001aff1a723e */ /* 0x000fc400020006ff */
[----:B------:R-:W-:Y:S02]  /*2410*/  F2FP.F16.E4M3.UNPACK_B R53, R53 ;  /* 0x00000035ff35723e */ /* 0x000fe400020006ff */
[----:B------:R-:W-:Y:S02]  /*2420*/  F2FP.F16.E4M3.UNPACK_B R24, R24 ;  /* 0x00000018ff18723e */ /* 0x000fe400020006ff */
[----:B------:R-:W-:Y:S02]  /*2430*/  F2FP.F16.E4M3.UNPACK_B R48, R48 ;  /* 0x00000030ff30723e */ /* 0x000fe400020006ff */
[----:B------:R-:W-:Y:S01]  /*2440*/  F2FP.F16.E4M3.UNPACK_B R27, R27 ;  /* 0x0000001bff1b723e */ /* 0x000fe200020006ff */
        /* <DEDUP_REMOVED lines=835> */
[----:B------:R-:W-:Y:S02]  /*5880*/  F2FP.F16.E4M3.UNPACK_B R15, R15 ;  /* 0x0000000fff0f723e */ /* 0x000fe400020006ff */
[----:B------:R-:W-:Y:S02]  /*5890*/  F2FP.F16.E4M3.UNPACK_B R14, R14 ;  /* 0x0000000eff0e723e */ /* 0x000fe400020006ff */
[----:B------:R-:W-:Y:S01]  /*58a0*/  F2FP.F16.E4M3.UNPACK_B R12, R12 ;  /* 0x0000000cff0c723e */ /* 0x000fe200020006ff */
[----:B------:R-:W-:Y:S01]  /*58b0*/  HADD2.F32 R15, -RZ, R15.H0_H0 ;  /* 0x2000000fff0f7230 */ /* 0x000fe20000004100 */
[----:B------:R-:W-:Y:S01]  /*58c0*/  F2FP.F16.E4M3.UNPACK_B R47, R47 ;  /* 0x0000002fff2f723e */ /* 0x000fe200020006ff */
        /* <DEDUP_REMOVED lines=9> */
[----:B------:R-:W-:Y:S02]  /*5960*/  F2FP.F16.E4M3.UNPACK_B R12, R12 ;  /* 0x0000000cff0c723e */ /* 0x000fe400020006ff */
[----:B------:R-:W-:Y:S02]  /*5970*/  F2FP.F16.E4M3.UNPACK_B R13, R13 ;  /* 0x0000000dff0d723e */ /* 0x000fe400020006ff */
        /* <DEDUP_REMOVED lines=19> */
[----:B------:R-:W-:Y:S02]  /*5ab0*/  F2FP.F16.E4M3.UNPACK_B R53, R53 ;  /* 0x00000035ff35723e */ /* 0x000fe400020006ff */
[----:B------:R-:W-:Y:S01]  /*5ac0*/  F2FP.F16.E4M3.UNPACK_B R54, R54 ;  /* 0x00000036ff36723e */ /* 0x000fe200020006ff */
[----:B------:R-:W-:Y:S02]  /*5ad0*/  HFMA2.BF16_V2 R47, R17.H0_H0, R55, R42 ;  /* 0x00000037112f7231 */ /* 0x000fe4000020082a */
[----:B------:R-:W-:Y:S02]  /*5ae0*/  HADD2.F32 R53, -RZ, R53.H0_H0 ;  /* 0x20000035ff357230 */ /* 0x000fe40000004100 */
[----:B------:R-:W-:Y:S01]  /*5af0*/  HADD2.F32 R42, -RZ, R54.H0_H0 ;  /* 0x20000036ff2a7230 */ /* 0x000fe20000004100 */
[----:B------:R-:W-:Y:S02]  /*5b00*/  F2FP.F16.E4M3.UNPACK_B R51, R51 ;  /* 0x00000033ff33723e */ /* 0x000fe400020006ff */
[----:B------:R-:W-:-:S02]  /*5b10*/  F2FP.F16.E4M3.UNPACK_B R52, R52 ;  /* 0x00000034ff34723e */ /* 0x000fc400020006ff */
        /* <DEDUP_REMOVED lines=15> */
[----:B------:R-:W-:-:S02]  /*5c10*/  F2FP.F16.E4M3.UNPACK_B R50, R50 ;  /* 0x00000032ff32723e */ /* 0x000fc400020006ff */
[----:B------:R-:W-:Y:S02]  /*5c20*/  F2FP.F16.E4M3.UNPACK_B R42, R42 ;  /* 0x0000002aff2a723e */ /* 0x000fe400020006ff */
[----:B------:R-:W-:Y:S01]  /*5c30*/  PRMT R27, R27, 0x7632, R27 ;  /* 0x000076321b1b7816 */ /* 0x000fe2000000001b */
[----:B------:R-:W-:Y:S01]  /*5c40*/  HADD2.F32 R50, -RZ, R50.H0_H0 ;  /* 0x20000032ff327230 */ /* 0x000fe20000004100 */
[----:B------:R-:W-:Y:S01]  /*5c50*/  F2FP.F16.E4M3.UNPACK_B R49, R49 ;  /* 0x00000031ff31723e */ /* 0x000fe200020006ff */
[----:B------:R-:W-:Y:S01]  /*5c60*/  HADD2.F32 R42, -RZ, R42.H0_H0 ;  /* 0x2000002aff2a7230 */ /* 0x000fe20000004100 */
[----:B------:R-:W-:Y:S02]  /*5c70*/  F2FP.F16.E4M3.UNPACK_B R26, R26 ;  /* 0x0000001aff1a723e */ /* 0x000fe400020006ff */
[----:B------:R-:W-:Y:S01]  /*5c80*/  LOP3.LUT R27, R27, 0xff, RZ, 0xc0, !PT ;  /* 0x000000ff1b1b7812 */ /* 0x000fe200078ec0ff */
[----:B------:R-:W-:Y:S01]  /*5c90*/  HADD2.F32 R49, -RZ, R49.H0_H0 ;  /* 0x20000031ff317230 */ /* 0x000fe20000004100 */
[----:B------:R-:W-:Y:S01]  /*5ca0*/  F2FP.F16.E4M3.UNPACK_B R51, R51 ;  /* 0x00000033ff33723e */ /* 0x000fe200020006ff */
[----:B------:R-:W-:Y:S01]  /*5cb0*/  HADD2.F32 R26, -RZ, R26.H0_H0 ;  /* 0x2000001aff1a7230 */ /* 0x000fe20000004100 */
[----:B------:R-:W-:-:S02]  /*5cc0*/  F2FP.F16.E4M3.UNPACK_B R27, R27 ;  /* 0x0000001bff1b723e */ /* 0x000fc400020006ff */
        /* <DEDUP_REMOVED lines=17> */
[----:B------:R-:W-:Y:S02]  /*5de0*/  F2FP.F16.E4M3.UNPACK_B R26, R26 ;  /* 0x0000001aff1a723e */ /* 0x000fe400020006ff */
[----:B------:R-:W-:-:S02]  /*5df0*/  F2FP.F16.E4M3.UNPACK_B R46, R46 ;  /* 0x0000002eff2e723e */ /* 0x000fc400020006ff */
[----:B------:R-:W-:Y:S02]  /*5e00*/  PRMT R27, R12, 0x7632, R27 ;  /* 0x000076320c1b7816 */ /* 0x000fe4000000001b */
[----:B------:R-:W-:Y:S01]  /*5e10*/  SHF.R.U32.HI R45, RZ, 0x18, R12 ;  /* 0x00000018ff2d7819 */ /* 0x000fe2000001160c */
[----:B------:R-:W-:Y:S02]  /*5e20*/  HADD2.F32 R12, -RZ, R26.H0_H0 ;  /* 0x2000001aff0c7230 */ /* 0x000fe40000004100 */
[----:B------:R-:W-:Y:S01]  /*5e30*/  HADD2.F32 R48, -RZ, R46.H0_H0 ;  /* 0x2000002eff307230 */ /* 0x000fe20000004100 */
[----:B------:R-:W-:Y:S02]  /*5e40*/  LOP3.LUT R42, R27, 0xff, RZ, 0xc0, !PT ;  /* 0x000000ff1b2a7812 */ /* 0x000fe400078ec0ff */
[----:B------:R-:W-:Y:S02]  /*5e50*/  F2FP.BF16.F32.PACK_AB.RZ R12, RZ, R12 ;  /* 0x0000000cff0c723e */ /* 0x000fe400000190ff */
[----:B------:R-:W-:-:S02]  /*5e60*/  F2FP.BF16.F32.PACK_AB.RZ R48, RZ, R48 ;  /* 0x00000030ff30723e */ /* 0x000fc400000190ff */
[----:B------:R-:W-:Y:S02]  /*5e70*/  F2FP.F16.E4M3.UNPACK_B R45, R45 ;  /* 0x0000002dff2d723e */ /* 0x000fe400020006ff */
[----:B------:R-:W-:Y:S02]  /*5e80*/  PRMT R12, R12, 0x5410, R48 ;  /* 0x000054100c0c7816 */ /* 0x000fe40000000030 */
[----:B------:R-:W-:-:S03]  /*5e90*/  F2FP.F16.E4M3.UNPACK_B R42, R42 ;  /* 0x0000002aff2a723e */ /* 0x000fc600020006ff */
        /* <DEDUP_REMOVED lines=13> */
[----:B------:R-:W-:Y:S02]  /*5f70*/  F2FP.F16.E4M3.UNPACK_B R26, R26 ;  /* 0x0000001aff1a723e */ /* 0x000fe400020006ff */
[----:B------:R-:W-:-:S03]  /*5f80*/  F2FP.F16.E4M3.UNPACK_B R27, R27 ;  /* 0x0000001bff1b723e */ /* 0x000fc600020006ff */
        /* <DEDUP_REMOVED lines=12> */
[----:B------:R-:W-:-:S02]  /*6050*/  F2FP.F16.E4M3.UNPACK_B R46, R46 ;  /* 0x0000002eff2e723e */ /* 0x000fc400020006ff */
[----:B------:R-:W-:Y:S02]  /*6060*/  F2FP.F16.E4M3.UNPACK_B R52, R52 ;  /* 0x00000034ff34723e */ /* 0x000fe400020006ff */
[----:B------:R-:W-:Y:S02]  /*6070*/  F2FP.F16.E4M3.UNPACK_B R53, R53 ;  /* 0x00000035ff35723e */ /* 0x000fe400020006ff */
[----:B------:R-:W-:Y:S01]  /*6080*/  LOP3.LUT R48, R13, 0xff, RZ, 0xc0, !PT ;  /* 0x000000ff0d307812 */ /* 0x000fe200078ec0ff */
[----:B------:R-:W-:Y:S02]  /*6090*/  HFMA2.BF16_V2 R45, R17.H0_H0, R55, R47 ;  /* 0x00000037112d7231 */ /* 0x000fe4000020082f */
[----:B------:R-:W-:Y:S01]  /*60a0*/  HADD2.F32 R47, -RZ, R46.H0_H0 ;  /* 0x2000002eff2f7230 */ /* 0x000fe20000004100 */
[----:B------:R-:W-:Y:S01]  /*60b0*/  F2FP.F16.E4M3.UNPACK_B R48, R48 ;  /* 0x00000030ff30723e */ /* 0x000fe200020006ff */
        /* <DEDUP_REMOVED lines=47> */
[----:B------:R-:W-:Y:S02]  /*63b0*/  F2FP.F16.E4M3.UNPACK_B R15, R15 ;  /* 0x0000000fff0f723e */ /* 0x000fe400020006ff */
[----:B------:R-:W-:-:S03]  /*63c0*/  F2FP.F16.E4M3.UNPACK_B R24, R24 ;  /* 0x00000018ff18723e */ /* 0x000fc600020006ff */
        /* <DEDUP_REMOVED lines=8> */
[----:B------:R-:W-:Y:S02]  /*6450*/  F2FP.F16.E4M3.UNPACK_B R24, R49 ;  /* 0x00000031ff18723e */ /* 0x000fe400020006ff */
[C---:B------:R-:W-:Y:S02]  /*6460*/  LOP3.LUT R49, R25.reuse, 0xff, RZ, 0xc0, !PT ;  /* 0x000000ff19317812 */ /* 0x040fe400078ec0ff */
[----:B------:R-:W-:Y:S02]  /*6470*/  SHF.R.U32.HI R50, RZ, 0x18, R25 ;  /* 0x00000018ff327819 */ /* 0x000fe40000011619 */
[----:B------:R-:W-:Y:S01]  /*6480*/  PRMT R51, R25, 0x7632, R51 ;  /* 0x0000763219337816 */ /* 0x000fe20000000033 */
[----:B------:R-:W-:Y:S01]  /*6490*/  HFMA2.BF16_V2 R25, R17.H0_H0, R15, R12 ;  /* 0x0000000f11197231 */ /* 0x000fe2000020080c */
[----:B------:R-:W-:-:S02]  /*64a0*/  F2FP.F16.E4M3.UNPACK_B R13, R13 ;  /* 0x0000000dff0d723e */ /* 0x000fc400020006ff */
[----:B------:R-:W-:Y:S02]  /*64b0*/  LOP3.LUT R12, R27, 0xffff, RZ, 0xc0, !PT ;  /* 0x0000ffff1b0c7812 */ /* 0x000fe400078ec0ff */
[----:B------:R-:W-:Y:S01]  /*64c0*/  F2FP.F16.E4M3.UNPACK_B R14, R14 ;  /* 0x0000000eff0e723e */ /* 0x000fe200020006ff */
[----:B------:R-:W-:Y:S01]  /*64d0*/  HADD2.F32 R57, -RZ, R13.H0_H0 ;  /* 0x2000000dff397230 */ /* 0x000fe20000004100 */
[----:B------:R-:W-:Y:S01]  /*64e0*/  SHF.R.U32.HI R56, RZ, 0x8, R12 ;  /* 0x00000008ff387819 */ /* 0x000fe2000001160c */
[----:B------:R-:W-:-:S04]  /*64f0*/  IMAD.WIDE R12, R0, 0x10, R10 ;  /* 0x00000010000c7825 */ /* 0x000fc800078e020a */
[----:B------:R-:W-:Y:S02]  /*6500*/  HADD2.F32 R55, -RZ, R14.H0_H0 ;  /* 0x2000000eff377230 */ /* 0x000fe40000004100 */
[----:B------:R-:W2:Y:S01]  /*6510*/  LD.E.128 R12, desc[UR36][R12.64] ;  /* 0x000000240c0c7980 */ /* 0x000ea2000c101d00 */
[----:B------:R-:W-:Y:S01]  /*6520*/  F2FP.F16.E4M3.UNPACK_B R49, R49 ;  /* 0x00000031ff31723e */ /* 0x000fe200020006ff */
        /* <DEDUP_REMOVED lines=9> */
[----:B------:R-:W-:Y:S02]  /*65c0*/  F2FP.F16.E4M3.UNPACK_B R50, R50 ;  /* 0x00000032ff32723e */ /* 0x000fe400020006ff */
[----:B------:R-:W-:-:S02]  /*65d0*/  PRMT R54, R26, 0x7632, R54 ;  /* 0x000076321a367816 */ /* 0x000fc40000000036 */
[----:B------:R-:W-:Y:S02]  /*65e0*/  PRMT R27, R27, 0x7632, R27 ;  /* 0x000076321b1b7816 */ /* 0x000fe4000000001b */
[----:B------:R-:W-:Y:S02]  /*65f0*/  F2FP.F16.E4M3.UNPACK_B R52, R52 ;  /* 0x00000034ff34723e */ /* 0x000fe400020006ff */
[C---:B------:R-:W-:Y:S02]  /*6600*/  LOP3.LUT R51, R26.reuse, 0xff, RZ, 0xc0, !PT ;  /* 0x000000ff1a337812 */ /* 0x040fe400078ec0ff */
[----:B------:R-:W-:Y:S01]  /*6610*/  LOP3.LUT R53, R26, 0xffff, RZ, 0xc0, !PT ;  /* 0x0000ffff1a357812 */ /* 0x000fe200078ec0ff */
[----:B------:R-:W-:Y:S01]  /*6620*/  HADD2.F32 R49, -RZ, R50.H0_H0 ;  /* 0x20000032ff317230 */ /* 0x000fe20000004100 */
[----:B------:R-:W-:Y:S02]  /*6630*/  SHF.R.U32.HI R26, RZ, 0x18, R26 ;  /* 0x00000018ff1a7819 */ /* 0x000fe4000001161a */
[----:B------:R-:W-:-:S02]  /*6640*/  LOP3.LUT R54, R54, 0xff, RZ, 0xc0, !PT ;  /* 0x000000ff36367812 */ /* 0x000fc400078ec0ff */
[----:B------:R-:W-:Y:S01]  /*6650*/  LOP3.LUT R27, R27, 0xff, RZ, 0xc0, !PT ;  /* 0x000000ff1b1b7812 */ /* 0x000fe200078ec0ff */
[----:B------:R-:W-:Y:S01]  /*6660*/  HADD2.F32 R50, -RZ, R52.H0_H0 ;  /* 0x20000034ff327230 */ /* 0x000fe20000004100 */
[----:B------:R-:W-:Y:S02]  /*6670*/  F2FP.F16.E4M3.UNPACK_B R56, R56 ;  /* 0x00000038ff38723e */ /* 0x000fe400020006ff */
[----:B------:R-:W-:Y:S02]  /*6680*/  F2FP.F16.E4M3.UNPACK_B R24, R24 ;  /* 0x00000018ff18723e */ /* 0x000fe400020006ff */
[----:B------:R-:W-:Y:S02]  /*6690*/  F2FP.F16.E4M3.UNPACK_B R26, R26 ;  /* 0x0000001aff1a723e */ /* 0x000fe400020006ff */
[----:B------:R-:W-:Y:S02]  /*66a0*/  F2FP.F16.E4M3.UNPACK_B R54, R54 ;  /* 0x00000036ff36723e */ /* 0x000fe400020006ff */
[----:B------:R-:W-:-:S02]  /*66b0*/  F2FP.F16.E4M3.UNPACK_B R45, R45 ;  /* 0x0000002dff2d723e */ /* 0x000fc400020006ff */
[----:B------:R-:W-:Y:S01]  /*66c0*/  F2FP.F16.E4M3.UNPACK_B R27, R27 ;  /* 0x0000001bff1b723e */ /* 0x000fe200020006ff */
        /* <DEDUP_REMOVED lines=10> */
[----:B------:R-:W-:Y:S02]  /*6770*/  F2FP.F16.E4M3.UNPACK_B R51, R51 ;  /* 0x00000033ff33723e */ /* 0x000fe400020006ff */
[----:B------:R-:W-:Y:S02]  /*6780*/  F2FP.F16.E4M3.UNPACK_B R53, R53 ;  /* 0x00000035ff35723e */ /* 0x000fe400020006ff */
        /* <DEDUP_REMOVED lines=27> */
[----:B------:R-:W-:Y:S02]  /*6940*/  F2FP.F16.E4M3.UNPACK_B R26, R26 ;  /* 0x0000001aff1a723e */ /* 0x000fe400020006ff */
        /* <DEDUP_REMOVED lines=9> */
[----:B------:R-:W-:Y:S02]  /*69e0*/  F2FP.F16.E4M3.UNPACK_B R24, R24 ;  /* 0x00000018ff18723e */ /* 0x000fe400020006ff */
[----:B------:R-:W-:Y:S02]  /*69f0*/  F2FP.F16.E4M3.UNPACK_B R27, R27 ;  /* 0x0000001bff1b723e */ /* 0x000fe400020006ff */
[----:B------:R-:W-:Y:S02]  /*6a00*/  F2FP.F16.E4M3.UNPACK_B R45, R45 ;  /* 0x0000002dff2d723e */ /* 0x000fe400020006ff */
[----:B------:R-:W-:Y:S01]  /*6a10*/  LOP3.LUT R13, R13, 0xff, RZ, 0xc0, !PT ;  /* 0x000000ff0d0d7812 */ /* 0x000fe200078ec0ff */
[----:B------:R-:W-:Y:S01]  /*6a20*/  HADD2.F32 R49, -RZ, R24.H0_H0 ;  /* 0x20000018ff317230 */ /* 0x000fe20000004100 */
[----:B------:R-:W-:Y:S01]  /*6a30*/  F2FP.F16.E4M3.UNPACK_B R51, R51 ;  /* 0x00000033ff33723e */ /* 0x000fe200020006ff */
[----:B------:R-:W-:Y:S01]  /*6a40*/  HADD2.F32 R45, -RZ, R45.H0_H0 ;  /* 0x2000002dff2d7230 */ /* 0x000fe20000004100 */
[----:B------:R-:W-:Y:S01]  /*6a50*/  F2FP.F16.E4M3.UNPACK_B R50, R50 ;  /* 0x00000032ff32723e */ /* 0x000fe200020006ff */
[----:B------:R-:W-:Y:S01]  /*6a60*/  HADD2.F32 R27, -RZ, R27.H0_H0 ;  /* 0x2000001bff1b7230 */ /* 0x000fe20000004100 */
[----:B------:R-:W-:-:S02]  /*6a70*/  F2FP.F16.E4M3.UNPACK_B R26, R26 ;  /* 0x0000001aff1a723e */ /* 0x000fc400020006ff */
        /* <DEDUP_REMOVED lines=22> */
[----:B------:R-:W-:Y:S01]  /*6be0*/  F2FP.F16.E4M3.UNPACK_B R12, R12 ;  /* 0x0000000cff0c723e */ /* 0x000fe200020006ff */
[C---:B------:R-:W-:Y:S01]  /*6bf0*/  HFMA2.BF16_V2 R25, R17.reuse.H0_H0, R50, R42 ;  /* 0x0000003211197231 */ /* 0x040fe2000020082a */
[----:B------:R-:W-:Y:S01]  /*6c00*/  SHF.R.U32.HI R42, RZ, 0x18, R14 ;  /* 0x00000018ff2a7819 */ /* 0x000fe2000001160e */
[----:B------:R-:W-:Y:S01]  /*6c10*/  HFMA2.BF16_V2 R27, R17.H0_H0, R13, R43 ;  /* 0x0000000d111b7231 */ /* 0x000fe2000020082b */
[----:B------:R-:W-:-:S02]  /*6c20*/  F2FP.F16.E4M3.UNPACK_B R45, R45 ;  /* 0x0000002dff2d723e */ /* 0x000fc400020006ff */
[----:B------:R-:W-:Y:S02]  /*6c30*/  PRMT R14, R14, 0x7632, R14 ;  /* 0x000076320e0e7816 */ /* 0x000fe4000000000e */
[C---:B------:R-:W-:Y:S01]  /*6c40*/  LOP3.LUT R43, R15.reuse, 0xff, RZ, 0xc0, !PT ;  /* 0x000000ff0f2b7812 */ /* 0x040fe200078ec0ff */
[----:B------:R-:W-:Y:S01]  /*6c50*/  HADD2.F32 R45, -RZ, R45.H0_H0 ;  /* 0x2000002dff2d7230 */ /* 0x000fe20000004100 */
[----:B------:R-:W-:Y:S01]  /*6c60*/  LOP3.LUT R13, R14, 0xff, RZ, 0xc0, !PT ;  /* 0x000000ff0e0d7812 */ /* 0x000fe200078ec0ff */
[----:B------:R-:W-:Y:S01]  /*6c70*/  HADD2.F32 R49, -RZ, R12.H0_H0 ;  /* 0x2000000cff317230 */ /* 0x000fe20000004100 */
[----:B------:R-:W-:Y:S02]  /*6c80*/  LOP3.LUT R0, R15, 0xffff, RZ, 0xc0, !PT ;  /* 0x0000ffff0f007812 */ /* 0x000fe400078ec0ff */
[----:B------:R-:W-:Y:S02]  /*6c90*/  F2FP.F16.E4M3.UNPACK_B R43, R43 ;  /* 0x0000002bff2b723e */ /* 0x000fe400020006ff */
[----:B------:R-:W-:-:S02]  /*6ca0*/  SHF.R.U32.HI R14, RZ, 0x18, R15 ;  /* 0x00000018ff0e7819 */ /* 0x000fc4000001160f */
[----:B------:R-:W-:Y:S01]  /*6cb0*/  PRMT R15, R15, 0x7632, R15 ;  /* 0x000076320f0f7816 */ /* 0x000fe2000000000f */
[----:B------:R-:W-:Y:S01]  /*6cc0*/  HADD2.F32 R43, -RZ, R43.H0_H0 ;  /* 0x2000002bff2b7230 */ /* 0x000fe20000004100 */
[----:B------:R-:W-:Y:S02]  /*6cd0*/  F2FP.BF16.F32.PACK_AB.RZ R12, RZ, R45 ;  /* 0x0000002dff0c723e */ /* 0x000fe400000190ff */
[----:B------:R-:W-:Y:S02]  /*6ce0*/  F2FP.BF16.F32.PACK_AB.RZ R49, RZ, R49 ;  /* 0x00000031ff31723e */ /* 0x000fe400000190ff */
[----:B------:R-:W-:Y:S02]  /*6cf0*/  F2FP.F16.E4M3.UNPACK_B R42, R42 ;  /* 0x0000002aff2a723e */ /* 0x000fe400020006ff */
[----:B------:R-:W-:Y:S02]  /*6d00*/  LOP3.LUT R15, R15, 0xff, RZ, 0xc0, !PT ;  /* 0x000000ff0f0f7812 */ /* 0x000fe400078ec0ff */
[----:B------:R-:W-:-:S02]  /*6d10*/  SHF.R.U32.HI R0, RZ, 0x8, R0 ;  /* 0x00000008ff007819 */ /* 0x000fc40000011600 */
[----:B------:R-:W-:Y:S01]  /*6d20*/  PRMT R12, R12, 0x5410, R49 ;  /* 0x000054100c0c7816 */ /* 0x000fe20000000031 */
[----:B------:R-:W-:Y:S01]  /*6d30*/  HADD2.F32 R45, -RZ, R42.H0_H0 ;  /* 0x2000002aff2d7230 */ /* 0x000fe20000004100 */
[----:B------:R-:W-:Y:S02]  /*6d40*/  F2FP.F16.E4M3.UNPACK_B R49, R15 ;  /* 0x0000000fff31723e */ /* 0x000fe400020006ff */
[----:B------:R-:W-:Y:S02]  /*6d50*/  F2FP.BF16.F32.PACK_AB.RZ R15, RZ, R43 ;  /* 0x0000002bff0f723e */ /* 0x000fe400000190ff */
[----:B------:R-:W-:Y:S01]  /*6d60*/  F2FP.F16.E4M3.UNPACK_B R0, R0 ;  /* 0x00000000ff00723e */ /* 0x000fe200020006ff */
[----:B------:R-:W1:Y:S01]  /*6d70*/  LDC.64 R42, c[0x0][0x3b8] ;  /* 0x0000ee00ff2a7b82 */ /* 0x000e620000000a00 */
[----:B------:R-:W-:Y:S01]  /*6d80*/  F2FP.F16.E4M3.UNPACK_B R14, R14 ;  /* 0x0000000eff0e723e */ /* 0x000fe200020006ff */
[----:B------:R-:W-:Y:S01]  /*6d90*/  HFMA2.BF16_V2 R12, R17.H0_H0, R12, R44 ;  /* 0x0000000c110c7231 */ /* 0x000fe2000020082c */
[----:B------:R-:W-:Y:S01]  /*6da0*/  F2FP.F16.E4M3.UNPACK_B R13, R13 ;  /* 0x0000000dff0d723e */ /* 0x000fe200020006ff */
        /* <DEDUP_REMOVED lines=23> */
.L_x_113:
[----:B0-----:R-:W-:Y:S05]  /*6f20*/  BSYNC.RECONVERGENT B0 ;  /* 0x0000000000007941 */ /* 0x001fea0003800200 */
.L_x_112:
[----:B------:R-:W0:Y:S01]  /*6f30*/  LDCU UR4, c[0x0][0x3d0] ;  /* 0x00007a00ff0477ac */ /* 0x000e220008000800 */
[----:B------:R-:W-:-:S04]  /*6f40*/  UIADD3 UR38, UPT, UPT, UR38, 0x1, URZ ;  /* 0x0000000126267890 */ /* 0x000fc8000fffe0ff */
[----:B0-----:R-:W-:-:S09]  /*6f50*/  UISETP.NE.AND UP0, UPT, UR38, UR4, UPT ;  /* 0x000000042600728c */ /* 0x001fd2000bf05270 */
[----:B------:R-:W-:Y:S05]  /*6f60*/  BRA.U UP0, `(.L_x_116) ;  /* 0xffffff9100c07547 */ /* 0x000fea000b83ffff */
.L_x_102:
[----:B------:R-:W0:Y:S02]  /*6f70*/  S2R R0, SR_TID.X ;  /* 0x0000000000007919 */ /* 0x000e240000002100 */
[----:B0-----:R-:W-:-:S13]  /*6f80*/  ISETP.NE.OR P0, PT, R0, RZ, !P0 ;  /* 0x000000ff0000720c */ /* 0x001fda0004705670 */
[----:B------:R-:W-:Y:S05]  /*6f90*/  @P0 EXIT ;  /* 0x000000000000094d */ /* 0x000fea0003800000 */
[----:B-----5:R-:W-:Y:S01]  /*6fa0*/  ST.E desc[UR36][R18.64+-0x80], R2 ;  /* 0xffff800212007985 */ /* 0x020fe2000c101924 */
[----:B------:R-:W-:Y:S05]  /*6fb0*/  EXIT ;  /* 0x000000000000794d */ /* 0x000fea0003800000 */
.L_x_117:
        /* <DEDUP_REMOVED lines=12> */
.L_x_940:


//--------------------- .text._Z53userbuffers_fp16_sum_inplace_gpu_rr_rs_oop_atomic_fp8ILi8E13__nv_fp8_e4m3EviiiiiiiiiiPPviS1_PfS1_iim --------------------------
	.section	.text._Z53userbuffers_fp16_sum_inplace_gpu_rr_rs_oop_atomic_fp8ILi8E13__nv_fp8_e4m3EviiiiiiiiiiPPviS1_PfS1_iim,"ax",@progbits
	.align	128
        .global         _Z53userbuffers_fp16_sum_inplace_gpu_rr_rs_oop_atomic_fp8ILi8E13__nv_fp8_e4m3EviiiiiiiiiiPPviS1_PfS1_iim
        .type           _Z53userbuffers_fp16_sum_inplace_gpu_rr_rs_oop_atomic_fp8ILi8E13__nv_fp8_e4m3EviiiiiiiiiiPPviS1_PfS1_iim,@function
        .size           _Z53userbuffers_fp16_sum_inplace_gpu_rr_rs_oop_atomic_fp8ILi8E13__nv_fp8_e4m3EviiiiiiiiiiPPviS1_PfS1_iim,(.L_x_941 - _Z53userbuffers_fp16_sum_inplace_gpu_rr_rs_oop_atomic_fp8ILi8E13__nv_fp8_e4m3EviiiiiiiiiiPPviS1_PfS1_iim)
        .other          _Z53userbuffers_fp16_sum_inplace_gpu_rr_rs_oop_atomic_fp8ILi8E13__nv_fp8_e4m3EviiiiiiiiiiPPviS1_PfS1_iim,@"STO_CUDA_ENTRY STV_DEFAULT"
_Z53userbuffers_fp16_sum_inplace_gpu_rr_rs_oop_atomic_fp8ILi8E13__nv_fp8_e4m3EviiiiiiiiiiPPviS1_PfS1_iim:
.text._Z53userbuffers_fp16_sum_inplace_gpu_rr_rs_oop_atomic_fp8ILi8E13__nv_fp8_e4m3EviiiiiiiiiiPPviS1_PfS1_iim:
        /* <DEDUP_REMOVED lines=40> */
.L_x_132:
        /* <DEDUP_REMOVED lines=14> */
.L_x_123:
[----:B------:R-:W-:Y:S01]  /*0360*/  CS2R R6, SRZ ;  /* 0x0000000000067805 */ /* 0x000fe2000001ff00 */
[----:B------:R-:W-:Y:S05]  /*0370*/  YIELD ;  /* 0x0000000000007946 */ /* 0x000fea0003800000 */
[----:B------:R-:W2:Y:S02]  /*0380*/  ATOMG.E.CAS.STRONG.GPU PT, R0, [R4], R6, R7 ;  /* 0x00000006040073a9 */ /* 0x000ea400001ee107 */
[----:B--2---:R-:W-:-:S13]  /*0390*/  ISETP.NE.AND P0, PT, R0, RZ, PT ;  /* 0x000000ff0000720c */ /* 0x004fda0003f05270 */
[----:B------:R-:W-:Y:S05]  /*03a0*/  @P0 BRA `(.L_x_123) ;  /* 0xfffffffc00ec0947 */ /* 0x000fea000383ffff */
[----:B------:R-:W-:Y:S05]  /*03b0*/  BSYNC B1 ;  /* 0x0000000000017941 */ /* 0x000fea0003800000 */
.L_x_122:
        /* <DEDUP_REMOVED lines=11> */
.L_x_121:
[----:B------:R-:W-:Y:S05]  /*0470*/  BSYNC B0 ;  /* 0x0000000000007941 */ /* 0x000fea0003800000 */
.L_x_120:
[----:B------:R-:W-:-:S13]  /*0480*/  ISETP.NE.AND P0, PT, R26, RZ, PT ;  /* 0x000000ff1a00720c */ /* 0x000fda0003f05270 */
[----:B------:R-:W-:Y:S05]  /*0490*/  @!P0 WARPSYNC.ALL ;  /* 0x0000000000008948 */ /* 0x000fea0003800000 */
[----:B------:R-:W-:Y:S06]  /*04a0*/  @!P0 BAR.SYNC.DEFER_BLOCKING 0x0 ;  /* 0x0000000000008b1d */ /* 0x000fec0000010000 */
.L_x_119:
        /* <DEDUP_REMOVED lines=16> */
.L_x_125:
        /* <DEDUP_REMOVED lines=36> */
.L_x_124:
        /* <DEDUP_REMOVED lines=14> */
.L_x_127:
[----:B------:R-:W-:Y:S05]  /*08d0*/  BSYNC.RECONVERGENT B0 ;  /* 0x0000000000007941 */ /* 0x000fea0003800200 */
.L_x_126:
        /* <DEDUP_REMOVED lines=43> */
.L_x_131:
        /* <DEDUP_REMOVED lines=58> */
.L_x_130:
        /* <DEDUP_REMOVED lines=61> */
[----:B------:R-:W-:Y:S02]  /*1300*/  F2FP.F16.E4M3.UNPACK_B R32, R32 ;  /* 0x00000020ff20723e */ /* 0x000fe400020006ff */
[----:B------:R-:W-:Y:S02]  /*1310*/  F2FP.F16.E4M3.UNPACK_B R44, R44 ;  /* 0x0000002cff2c723e */ /* 0x000fe400020006ff */
        /* <DEDUP_REMOVED lines=8> */
[----:B------:R-:W-:Y:S01]  /*13a0*/  F2FP.F16.E4M3.UNPACK_B R13, R12 ;  /* 0x0000000cff0d723e */ /* 0x000fe200020006ff */
        /* <DEDUP_REMOVED lines=18> */
[----:B------:R-:W-:Y:S01]  /*14d0*/  F2FP.F16.E4M3.UNPACK_B R47, R44 ;  /* 0x0000002cff2f723e */ /* 0x000fe200020006ff */
[----:B------:R-:W-:Y:S01]  /*14e0*/  HFMA2.BF16_V2 R12, R17.H0_H0, R48, R12 ;  /* 0x00000030110c7231 */ /* 0x000fe2000020080c */
[----:B------:R-:W-:Y:S02]  /*14f0*/  F2FP.F16.E4M3.UNPACK_B R45, R28 ;  /* 0x0000001cff2d723e */ /* 0x000fe400020006ff */
[----:B------:R-:W-:Y:S01]  /*1500*/  F2FP.F16.E4M3.UNPACK_B R35, R35 ;  /* 0x00000023ff23723e */ /* 0x000fe200020006ff */
[----:B------:R-:W-:Y:S01]  /*1510*/  HADD2.F32 R47, -RZ, R47.H0_H0 ;  /* 0x2000002fff2f7230 */ /* 0x000fe20000004100 */
[----:B------:R-:W-:Y:S01]  /*1520*/  F2FP.F16.E4M3.UNPACK_B R42, R42 ;  /* 0x0000002aff2a723e */ /* 0x000fe200020006ff */
[----:B------:R-:W-:Y:S01]  /*1530*/  HADD2.F32 R45, -RZ, R45.H0_H0 ;  /* 0x2000002dff2d7230 */ /* 0x000fe20000004100 */
[----:B------:R-:W-:Y:S01]  /*1540*/  LOP3.LUT R44, R29, 0xff, RZ, 0xc0, !PT ;  /* 0x000000ff1d2c7812 */ /* 0x000fe200078ec0ff */
[----:B------:R-:W-:Y:S01]  /*1550*/  HADD2.F32 R48, -RZ, R35.H0_H0 ;  /* 0x20000023ff307230 */ /* 0x000fe20000004100 */
[----:B------:R-:W-:Y:S01]  /*1560*/  SHF.R.U32.HI R46, RZ, 0x8, R46 ;  /* 0x00000008ff2e7819 */ /* 0x000fe2000001162e */
        /* <DEDUP_REMOVED lines=19> */
[----:B------:R-:W-:Y:S02]  /*16a0*/  F2FP.F16.E4M3.UNPACK_B R34, R34 ;  /* 0x00000022ff22723e */ /* 0x000fe400020006ff */
        /* <DEDUP_REMOVED lines=8> */
[----:B------:R-:W-:Y:S01]  /*1730*/  F2FP.F16.E4M3.UNPACK_B R47, R47 ;  /* 0x0000002fff2f723e */ /* 0x000fe200020006ff */
[----:B------:R-:W-:Y:S01]  /*1740*/  HADD2.F32 R48, -RZ, R34.H0_H0 ;  /* 0x20000022ff307230 */ /* 0x000fe20000004100 */
[----:B------:R-:W-:Y:S01]  /*1750*/  LOP3.LUT R49, R15, 0xff, RZ, 0xc0, !PT ;  /* 0x000000ff0f317812 */ /* 0x000fe200078ec0ff */
[----:B------:R-:W-:Y:S01]  /*1760*/  HFMA2.BF16_V2 R14, R17.H0_H0, R50, R14 ;  /* 0x00000032110e7231 */ /* 0x000fe2000020080e */
[----:B------:R-:W-:-:S02]  /*1770*/  F2FP.F16.E4M3.UNPACK_B R32, R32 ;  /* 0x00000020ff20723e */ /* 0x000fc400020006ff */
[----:B------:R-:W-:Y:S02]  /*1780*/  F2FP.F16.E4M3.UNPACK_B R28, R28 ;  /* 0x0000001cff1c723e */ /* 0x000fe400020006ff */
[----:B------:R-:W-:Y:S01]  /*1790*/  PRMT R13, R13, 0x5410, R43 ;  /* 0x000054100d0d7816 */ /* 0x000fe2000000002b */
[----:B------:R-:W-:Y:S01]  /*17a0*/  HADD2.F32 R32, -RZ, R32.H0_H0 ;  /* 0x20000020ff207230 */ /* 0x000fe20000004100 */
[----:B------:R-:W-:Y:S01]  /*17b0*/  F2FP.F16.E4M3.UNPACK_B R33, R33 ;  /* 0x00000021ff21723e */ /* 0x000fe200020006ff */
[----:B------:R-:W-:Y:S01]  /*17c0*/  HADD2.F32 R28, -RZ, R28.H0_H0 ;  /* 0x2000001cff1c7230 */ /* 0x000fe20000004100 */
[----:B------:R-:W-:Y:S01]  /*17d0*/  LOP3.LUT R29, R29, 0xff, RZ, 0xc0, !PT ;  /* 0x000000ff1d1d7812 */ /* 0x000fe200078ec0ff */
[C---:B------:R-:W-:Y:S01]  /*17e0*/  HFMA2.BF16_V2 R13, R17.reuse.H0_H0, R13, RZ.H0_H0 ;  /* 0x0000000d110d7231 */ /* 0x040fe200002408ff */
[----:B------:R-:W-:Y:S01]  /*17f0*/  F2FP.F16.E4M3.UNPACK_B R34, R49 ;  /* 0x00000031ff22723e */ /* 0x000fe200020006ff */
[----:B------:R-:W-:Y:S01]  /*1800*/  HADD2.F32 R49, -RZ, R47.H0_H0 ;  /* 0x2000002fff317230 */ /* 0x000fe20000004100 */
[----:B------:R-:W-:Y:S01]  /*1810*/  F2FP.F16.E4M3.UNPACK_B R29, R29 ;  /* 0x0000001dff1d723e */ /* 0x000fe200020006ff */
        /* <DEDUP_REMOVED lines=11> */
[----:B------:R-:W-:Y:S02]  /*18d0*/  F2FP.F16.E4M3.UNPACK_B R43, R43 ;  /* 0x0000002bff2b723e */ /* 0x000fe400020006ff */
[----:B------:R-:W-:Y:S02]  /*18e0*/  F2FP.F16.E4M3.UNPACK_B R45, R45 ;  /* 0x0000002dff2d723e */ /* 0x000fe400020006ff */
        /* <DEDUP_REMOVED lines=13> */
[----:B------:R-:W-:-:S02]  /*19c0*/  F2FP.F16.E4M3.UNPACK_B R42, R42 ;  /* 0x0000002aff2a723e */ /* 0x000fc400020006ff */
[----:B------:R-:W-:Y:S02]  /*19d0*/  F2FP.BF16.F32.PACK_AB.RZ R45, RZ, R45 ;  /* 0x0000002dff2d723e */ /* 0x000fe400000190ff */
[----:B------:R-:W-:Y:S01]  /*19e0*/  F2FP.BF16.F32.PACK_AB.RZ R49, RZ, R49 ;  /* 0x00000031ff31723e */ /* 0x000fe200000190ff */
[----:B------:R-:W-:Y:S01]  /*19f0*/  HADD2.F32 R42, -RZ, R42.H0_H0 ;  /* 0x2000002aff2a7230 */ /* 0x000fe20000004100 */
[----:B------:R-:W-:Y:S02]  /*1a00*/  F2FP.F16.E4M3.UNPACK_B R35, R35 ;  /* 0x00000023ff23723e */ /* 0x000fe400020006ff */
[----:B------:R-:W-:Y:S02]  /*1a10*/  LOP3.LUT R32, R31, 0xff, RZ, 0xc0, !PT ;  /* 0x000000ff1f207812 */ /* 0x000fe400078ec0ff */
[----:B------:R-:W-:Y:S01]  /*1a20*/  PRMT R45, R45, 0x5410, R49 ;  /* 0x000054102d2d7816 */ /* 0x000fe20000000031 */
[----:B------:R-:W-:Y:S01]  /*1a30*/  HADD2.F32 R35, -RZ, R35.H0_H0 ;  /* 0x20000023ff237230 */ /* 0x000fe20000004100 */
[----:B------:R-:W-:Y:S01]  /*1a40*/  F2FP.F16.E4M3.UNPACK_B R49, R32 ;  /* 0x00000020ff31723e */ /* 0x000fe200020006ff */
        /* <DEDUP_REMOVED lines=9> */
[----:B------:R-:W-:Y:S02]  /*1ae0*/  F2FP.F16.E4M3.UNPACK_B R44, R44 ;  /* 0x0000002cff2c723e */ /* 0x000fe400020006ff */
[----:B------:R-:W-:Y:S02]  /*1af0*/  SHF.R.U32.HI R46, RZ, 0x8, R46 ;  /* 0x00000008ff2e7819 */ /* 0x000fe4000001162e */
[----:B------:R-:W-:Y:S01]  /*1b00*/  F2FP.F16.E4M3.UNPACK_B R43, R43 ;  /* 0x0000002bff2b723e */ /* 0x000fe200020006ff */
[----:B------:R-:W-:Y:S01]  /*1b10*/  HADD2.F32 R44, -RZ, R44.H0_H0 ;  /* 0x2000002cff2c7230 */ /* 0x000fe20000004100 */
[----:B------:R-:W-:Y:S01]  /*1b20*/  F2FP.F16.E4M3.UNPACK_B R46, R46 ;  /* 0x0000002eff2e723e */ /* 0x000fe200020006ff */
        /* <DEDUP_REMOVED lines=13> */
[----:B------:R-:W-:Y:S02]  /*1c00*/  F2FP.F16.E4M3.UNPACK_B R44, R44 ;  /* 0x0000002cff2c723e */ /* 0x000fe400020006ff */
[----:B------:R-:W-:Y:S02]  /*1c10*/  F2FP.F16.E4M3.UNPACK_B R15, R15 ;  /* 0x0000000fff0f723e */ /* 0x000fe400020006ff */
[----:B------:R-:W-:Y:S01]  /*1c20*/  LOP3.LUT R31, R31, 0xff, RZ, 0xc0, !PT ;  /* 0x000000ff1f1f7812 */ /* 0x000fe200078ec0ff */
[----:B------:R-:W-:Y:S01]  /*1c30*/  HADD2.F32 R44, -RZ, R44.H0_H0 ;  /* 0x2000002cff2c7230 */ /* 0x000fe20000004100 */
[----:B------:R-:W-:Y:S01]  /*1c40*/  F2FP.F16.E4M3.UNPACK_B R43, R43 ;  /* 0x0000002bff2b723e */ /* 0x000fe200020006ff */
[----:B------:R-:W-:Y:S01]  /*1c50*/  HADD2.F32 R15, -RZ, R15.H0_H0 ;  /* 0x2000000fff0f7230 */ /* 0x000fe20000004100 */
[----:B------:R-:W-:-:S02]  /*1c60*/  F2FP.F16.E4M3.UNPACK_B R31, R31 ;  /* 0x0000001fff1f723e */ /* 0x000fc400020006ff */
        /* <DEDUP_REMOVED lines=12> */
[----:B------:R-:W-:Y:S01]  /*1d30*/  F2FP.F16.E4M3.UNPACK_B R30, R30 ;  /* 0x0000001eff1e723e */ /* 0x000fe200020006ff */
[C---:B------:R-:W-:Y:S01]  /*1d40*/  HFMA2.BF16_V2 R31, R17.reuse.H0_H0, R43, R31 ;  /* 0x0000002b111f7231 */ /* 0x040fe2000020081f */
[C---:B--2---:R-:W-:Y:S02]  /*1d50*/  LOP3.LUT R15, R32.reuse, 0xff, RZ, 0xc0, !PT ;  /* 0x000000ff200f7812 */ /* 0x044fe400078ec0ff */
[----:B------:R-:W-:Y:S01]  /*1d60*/  LOP3.LUT R44, R33, 0xffff, RZ, 0xc0, !PT ;  /* 0x0000ffff212c7812 */ /* 0x000fe200078ec0ff */
[----:B------:R-:W-:Y:S01]  /*1d70*/  HFMA2.BF16_V2 R42, R17.H0_H0, R42, RZ.H0_H0 ;  /* 0x0000002a112a7231 */ /* 0x000fe200002408ff */
[----:B------:R-:W-:Y:S01]  /*1d80*/  LOP3.LUT R43, R32, 0xffff, RZ, 0xc0, !PT ;  /* 0x0000ffff202b7812 */ /* 0x000fe200078ec0ff */
[----:B------:R-:W-:-:S03]  /*1d90*/  HADD2.F32 R30, -RZ, R30.H0_H0 ;  /* 0x2000001eff1e7230 */ /* 0x000fc60000004100 */
[----:B------:R-:W-:Y:S02]  /*1da0*/  SHF.R.U32.HI R43, RZ, 0x8, R43 ;  /* 0x00000008ff2b7819 */ /* 0x000fe4000001162b */
[----:B------:R-:W-:Y:S02]  /*1db0*/  F2FP.F16.E4M3.UNPACK_B R15, R15 ;  /* 0x0000000fff0f723e */ /* 0x000fe400020006ff */
[----:B------:R-:W-:Y:S02]  /*1dc0*/  F2FP.F16.E4M3.UNPACK_B R43, R43 ;  /* 0x0000002bff2b723e */ /* 0x000fe400020006ff */
        /* <DEDUP_REMOVED lines=12> */
[----:B------:R-:W-:Y:S02]  /*1e90*/  F2FP.F16.E4M3.UNPACK_B R12, R12 ;  /* 0x0000000cff0c723e */ /* 0x000fe400020006ff */
[----:B------:R-:W-:Y:S02]  /*1ea0*/  LOP3.LUT R15, R33, 0xff, RZ, 0xc0, !PT ;  /* 0x000000ff210f7812 */ /* 0x000fe400078ec0ff */
[----:B------:R-:W-:Y:S01]  /*1eb0*/  F2FP.F16.E4M3.UNPACK_B R32, R32 ;  /* 0x00000020ff20723e */ /* 0x000fe200020006ff */
[----:B------:R-:W-:Y:S01]  /*1ec0*/  HADD2.F32 R12, -RZ, R12.H0_H0 ;  /* 0x2000000cff0c7230 */ /* 0x000fe20000004100 */
[----:B------:R-:W-:Y:S02]  /*1ed0*/  F2FP.F16.E4M3.UNPACK_B R15, R15 ;  /* 0x0000000fff0f723e */ /* 0x000fe400020006ff */
[----:B------:R-:W-:Y:S01]  /*1ee0*/  F2FP.F16.E4M3.UNPACK_B R44, R44 ;  /* 0x0000002cff2c723e */ /* 0x000fe200020006ff */
        /* <DEDUP_REMOVED lines=11> */
[----:B------:R-:W-:Y:S01]  /*1fa0*/  F2FP.F16.E4M3.UNPACK_B R45, R12 ;  /* 0x0000000cff2d723e */ /* 0x000fe200020006ff */
[----:B---3--:R-:W-:-:S04]  /*1fb0*/  IMAD.WIDE R12, R21, 0x10, R26 ;  /* 0x00000010150c7825 */ /* 0x008fc800078e021a */
[----:B------:R-:W-:Y:S02]  /*1fc0*/  HFMA2.BF16_V2 R32, R17.H0_H0, R15, R14 ;  /* 0x0000000f11207231 */ /* 0x000fe4000020080e */
[----:B------:R-:W2:Y:S01]  /*1fd0*/  LD.E.128 R12, desc[UR36][R12.64] ;  /* 0x000000240c0c7980 */ /* 0x000ea2000c101d00 */
[----:B------:R-:W-:-:S04]  /*1fe0*/  PRMT R33, R33, 0x7632, R33 ;  /* 0x0000763221217816 */ /* 0x000fc80000000021 */
[----:B------:R-:W-:-:S04]  /*1ff0*/  LOP3.LUT R33, R33, 0xff, RZ, 0xc0, !PT ;  /* 0x000000ff21217812 */ /* 0x000fc800078ec0ff */
[----:B------:R-:W-:Y:S01]  /*2000*/  F2FP.F16.E4M3.UNPACK_B R33, R33 ;  /* 0x00000021ff21723e */ /* 0x000fe200020006ff */
        /* <DEDUP_REMOVED lines=9> */
[----:B------:R-:W-:Y:S02]  /*20a0*/  F2FP.F16.E4M3.UNPACK_B R29, R29 ;  /* 0x0000001dff1d723e */ /* 0x000fe400020006ff */
[----:B------:R-:W-:-:S03]  /*20b0*/  F2FP.F16.E4M3.UNPACK_B R45, R45 ;  /* 0x0000002dff2d723e */ /* 0x000fc600020006ff */
        /* <DEDUP_REMOVED lines=46> */
[----:B------:R-:W-:Y:S02]  /*23a0*/  F2FP.F16.E4M3.UNPACK_B R28, R28 ;  /* 0x0000001cff1c723e */ /* 0x000fe400020006ff */
[----:B------:R-:W-:-:S03]  /*23b0*/  F2FP.F16.E4M3.UNPACK_B R29, R29 ;  /* 0x0000001dff1d723e */ /* 0x000fc600020006ff */
        /* <DEDUP_REMOVED lines=102> */
[----:B------:R-:W-:-:S02]  /*2a20*/  F2FP.F16.E4M3.UNPACK_B R12, R12 ;  /* 0x0000000cff0c723e */ /* 0x000fc400020006ff */
[----:B------:R-:W-:Y:S02]  /*2a30*/  F2FP.F16.E4M3.UNPACK_B R28, R28 ;  /* 0x0000001cff1c723e */ /* 0x000fe400020006ff */
[----:B------:R-:W-:Y:S02]  /*2a40*/  F2FP.F16.E4M3.UNPACK_B R13, R13 ;  /* 0x0000000dff0d723e */ /* 0x000fe400020006ff */
[----:B------:R-:W-:Y:S01]  /*2a50*/  F2FP.F16.E4M3.UNPACK_B R14, R14 ;  /* 0x0000000eff0e723e */ /* 0x000fe200020006ff */
        /* <DEDUP_REMOVED lines=13> */
[----:B------:R-:W-:Y:S01]  /*2b30*/  F2FP.F16.E4M3.UNPACK_B R28, R12 ;  /* 0x0000000cff1c723e */ /* 0x000fe200020006ff */
[----:B------:R-:W-:-:S06]  /*2b40*/  IMAD.WIDE R12, R21, 0x10, R6 ;  /* 0x00000010150c7825 */ /* 0x000fcc00078e0206 */
        /* <DEDUP_REMOVED lines=168> */
[----:B------:R-:W-:Y:S02]  /*35d0*/  F2FP.F16.E4M3.UNPACK_B R14, R14 ;  /* 0x0000000eff0e723e */ /* 0x000fe400020006ff */
[----:B------:R-:W-:-:S03]  /*35e0*/  F2FP.F16.E4M3.UNPACK_B R13, R13 ;  /* 0x0000000dff0d723e */ /* 0x000fc600020006ff */
        /* <DEDUP_REMOVED lines=9> */
[----:B------:R-:W-:Y:S02]  /*3680*/  F2FP.F16.E4M3.UNPACK_B R12, R29 ;  /* 0x0000001dff0c723e */ /* 0x000fe400020006ff */
[----:B------:R-:W-:Y:S02]  /*3690*/  F2FP.F16.E4M3.UNPACK_B R15, R15 ;  /* 0x0000000fff0f723e */ /* 0x000fe400020006ff */
        /* <DEDUP_REMOVED lines=13> */
[----:B------:R-:W-:-:S02]  /*3770*/  F2FP.F16.E4M3.UNPACK_B R47, R47 ;  /* 0x0000002fff2f723e */ /* 0x000fc400020006ff */
[----:B------:R-:W-:Y:S02]  /*3780*/  F2FP.F16.E4M3.UNPACK_B R29, R29 ;  /* 0x0000001dff1d723e */ /* 0x000fe400020006ff */
[----:B------:R-:W-:Y:S01]  /*3790*/  F2FP.F16.E4M3.UNPACK_B R44, R44 ;  /* 0x0000002cff2c723e */ /* 0x000fe200020006ff */
[----:B------:R-:W-:Y:S01]  /*37a0*/  HADD2.F32 R47, -RZ, R47.H0_H0 ;  /* 0x2000002fff2f7230 */ /* 0x000fe20000004100 */
[----:B------:R-:W-:Y:S01]  /*37b0*/  F2FP.F16.E4M3.UNPACK_B R30, R30 ;  /* 0x0000001eff1e723e */ /* 0x000fe200020006ff */
        /* <DEDUP_REMOVED lines=16> */
[----:B------:R-:W-:Y:S02]  /*38c0*/  F2FP.F16.E4M3.UNPACK_B R28, R28 ;  /* 0x0000001cff1c723e */ /* 0x000fe400020006ff */
[----:B------:R-:W-:-:S02]  /*38d0*/  F2FP.F16.E4M3.UNPACK_B R29, R29 ;  /* 0x0000001dff1d723e */ /* 0x000fc400020006ff */
        /* <DEDUP_REMOVED lines=26> */
[----:B------:R-:W-:Y:S02]  /*3a80*/  F2FP.F16.E4M3.UNPACK_B R28, R28 ;  /* 0x0000001cff1c723e */ /* 0x000fe400020006ff */
[C---:B------:R-:W-:Y:S02]  /*3a90*/  LOP3.LUT R30, R13.reuse, 0xff, RZ, 0xc0, !PT ;  /* 0x000000ff0d1e7812 */ /* 0x040fe400078ec0ff */
[----:B------:R-:W-:Y:S01]  /*3aa0*/  LOP3.LUT R46, R13, 0xffff, RZ, 0xc0, !PT ;  /* 0x0000ffff0d2e7812 */ /* 0x000fe200078ec0ff */
[----:B------:R-:W-:Y:S01]  /*3ab0*/  HADD2.F32 R28, -RZ, R28.H0_H0 ;  /* 0x2000001cff1c7230 */ /* 0x000fe20000004100 */
[----:B------:R-:W-:Y:S01]  /*3ac0*/  F2FP.F16.E4M3.UNPACK_B R44, R30 ;  /* 0x0000001eff2c723e */ /* 0x000fe200020006ff */
[----:B------:R-:W-:Y:S01]  /*3ad0*/  HADD2.F32 R30, -RZ, R29.H0_H0 ;  /* 0x2000001dff1e7230 */ /* 0x000fe20000004100 */
[----:B------:R-:W-:-:S02]  /*3ae0*/  SHF.R.U32.HI R46, RZ, 0x8, R46 ;  /* 0x00000008ff2e7819 */ /* 0x000fc4000001162e */
[----:B------:R-:W-:Y:S02]  /*3af0*/  F2FP.BF16.F32.PACK_AB.RZ R28, RZ, R28 ;  /* 0x0000001cff1c723e */ /* 0x000fe400000190ff */
[----:B------:R-:W-:Y:S02]  /*3b00*/  F2FP.BF16.F32.PACK_AB.RZ R30, RZ, R30 ;  /* 0x0000001eff1e723e */ /* 0x000fe400000190ff */
[----:B------:R-:W-:Y:S02]  /*3b10*/  F2FP.F16.E4M3.UNPACK_B R29, R46 ;  /* 0x0000002eff1d723e */ /* 0x000fe400020006ff */
[--C-:B------:R-:W-:Y:S02]  /*3b20*/  SHF.R.U32.HI R46, RZ, 0x18, R13.reuse ;  /* 0x00000018ff2e7819 */ /* 0x100fe4000001160d */
[----:B------:R-:W-:Y:S02]  /*3b30*/  PRMT R28, R28, 0x5410, R30 ;  /* 0x000054101c1c7816 */ /* 0x000fe4000000001e */
[----:B------:R-:W-:-:S02]  /*3b40*/  PRMT R13, R13, 0x7632, R13 ;  /* 0x000076320d0d7816 */ /* 0x000fc4000000000d */
[----:B------:R-:W-:Y:S01]  /*3b50*/  F2FP.F16.E4M3.UNPACK_B R31, R31 ;  /* 0x0000001fff1f723e */ /* 0x000fe200020006ff */
[----:B------:R-:W-:Y:S01]  /*3b60*/  HFMA2.BF16_V2 R28, R17.H0_H0, R28, R43 ;  /* 0x0000001c111c7231 */ /* 0x000fe2000020082b */
[----:B------:R-:W-:Y:S02]  /*3b70*/  F2FP.F16.E4M3.UNPACK_B R46, R46 ;  /* 0x0000002eff2e723e */ /* 0x000fe400020006ff */
[----:B------:R-:W-:Y:S01]  /*3b80*/  LOP3.LUT R30, R13, 0xff, RZ, 0xc0, !PT ;  /* 0x000000ff0d1e7812 */ /* 0x000fe200078ec0ff */
[----:B------:R-:W-:Y:S01]  /*3b90*/  HADD2.F32 R13, -RZ, R31.H0_H0 ;  /* 0x2000001fff0d7230 */ /* 0x000fe20000004100 */
[----:B------:R-:W-:Y:S01]  /*3ba0*/  LOP3.LUT R43, R14, 0xffff, RZ, 0xc0, !PT ;  /* 0x0000ffff0e2b7812 */ /* 0x000fe200078ec0ff */
[----:B------:R-:W-:Y:S01]  /*3bb0*/  HADD2.F32 R31, -RZ, R44.H0_H0 ;  /* 0x2000002cff1f7230 */ /* 0x000fe20000004100 */
[----:B------:R-:W-:Y:S01]  /*3bc0*/  F2FP.F16.E4M3.UNPACK_B R30, R30 ;  /* 0x0000001eff1e723e */ /* 0x000fe200020006ff */
[----:B------:R-:W-:Y:S01]  /*3bd0*/  HADD2.F32 R44, -RZ, R46.H0_H0 ;  /* 0x2000002eff2c7230 */ /* 0x000fe20000004100 */
[----:B------:R-:W-:Y:S01]  /*3be0*/  SHF.R.U32.HI R46, RZ, 0x8, R43 ;  /* 0x00000008ff2e7819 */ /* 0x000fe2000001162b */
[----:B------:R-:W-:-:S02]  /*3bf0*/  HADD2.F32 R43, -RZ, R12.H0_H0 ;  /* 0x2000000cff2b7230 */ /* 0x000fc40000004100 */
[----:B------:R-:W-:Y:S01]  /*3c00*/  HADD2.F32 R30, -RZ, R30.H0_H0 ;  /* 0x2000001eff1e7230 */ /* 0x000fe20000004100 */
[----:B------:R-:W-:Y:S01]  /*3c10*/  F2FP.BF16.F32.PACK_AB.RZ R13, RZ, R13 ;  /* 0x0000000dff0d723e */ /* 0x000fe200000190ff */
[----:B------:R-:W-:Y:S01]  /*3c20*/  HADD2.F32 R29, -RZ, R29.H0_H0 ;  /* 0x2000001dff1d7230 */ /* 0x000fe20000004100 */
[----:B------:R-:W-:Y:S02]  /*3c30*/  F2FP.BF16.F32.PACK_AB.RZ R47, RZ, R43 ;  /* 0x0000002bff2f723e */ /* 0x000fe400000190ff */
[----:B------:R-:W-:Y:S02]  /*3c40*/  F2FP.F16.E4M3.UNPACK_B R12, R46 ;  /* 0x0000002eff0c723e */ /* 0x000fe400020006ff */
[----:B------:R-:W-:Y:S02]  /*3c50*/  LOP3.LUT R46, R14, 0xff, RZ, 0xc0, !PT ;  /* 0x000000ff0e2e7812 */ /* 0x000fe400078ec0ff */
[----:B------:R-:W-:Y:S02]  /*3c60*/  F2FP.BF16.F32.PACK_AB.RZ R48, RZ, R30 ;  /* 0x0000001eff30723e */ /* 0x000fe400000190ff */
[----:B------:R-:W-:-:S02]  /*3c70*/  F2FP.BF16.F32.PACK_AB.RZ R31, RZ, R31 ;  /* 0x0000001fff1f723e */ /* 0x000fc400000190ff */
[----:B------:R-:W-:Y:S02]  /*3c80*/  F2FP.BF16.F32.PACK_AB.RZ R29, RZ, R29 ;  /* 0x0000001dff1d723e */ /* 0x000fe400000190ff */
[----:B------:R-:W-:Y:S02]  /*3c90*/  LOP3.LUT R30, R15, 0xffff, RZ, 0xc0, !PT ;  /* 0x0000ffff0f1e7812 */ /* 0x000fe400078ec0ff */
[----:B------:R-:W-:Y:S02]  /*3ca0*/  PRMT R47, R47, 0x5410, R13 ;  /* 0x000054102f2f7816 */ /* 0x000fe4000000000d */
[----:B------:R-:W-:Y:S02]  /*3cb0*/  F2FP.BF16.F32.PACK_AB.RZ R44, RZ, R44 ;  /* 0x0000002cff2c723e */ /* 0x000fe400000190ff */
[----:B------:R-:W-:Y:S02]  /*3cc0*/  F2FP.F16.E4M3.UNPACK_B R46, R46 ;  /* 0x0000002eff2e723e */ /* 0x000fe400020006ff */
[----:B------:R-:W-:-:S02]  /*3cd0*/  SHF.R.U32.HI R30, RZ, 0x8, R30 ;  /* 0x00000008ff1e7819 */ /* 0x000fc4000001161e */
[----:B------:R-:W-:Y:S01]  /*3ce0*/  PRMT R31, R31, 0x5410, R29 ;  /* 0x000054101f1f7816 */ /* 0x000fe2000000001d */
[C---:B------:R-:W-:Y:S01]  /*3cf0*/  HFMA2.BF16_V2 R29, R17.reuse.H0_H0, R47, R32 ;  /* 0x0000002f111d7231 */ /* 0x040fe20000200820 */
[----:B------:R-:W-:Y:S01]  /*3d00*/  PRMT R48, R48, 0x5410, R44 ;  /* 0x0000541030307816 */ /* 0x000fe2000000002c */
[----:B------:R-:W-:Y:S01]  /*3d10*/  HADD2.F32 R46, -RZ, R46.H0_H0 ;  /* 0x2000002eff2e7230 */ /* 0x000fe20000004100 */
[----:B------:R-:W-:Y:S01]  /*3d20*/  SHF.R.U32.HI R32, RZ, 0x18, R15 ;  /* 0x00000018ff207819 */ /* 0x000fe2000001160f */
[----:B------:R-:W-:Y:S01]  /*3d30*/  HADD2.F32 R12, -RZ, R12.H0_H0 ;  /* 0x2000000cff0c7230 */ /* 0x000fe20000004100 */
[----:B------:R-:W-:Y:S01]  /*3d40*/  F2FP.F16.E4M3.UNPACK_B R13, R30 ;  /* 0x0000001eff0d723e */ /* 0x000fe200020006ff */
[C---:B------:R-:W-:Y:S01]  /*3d50*/  HFMA2.BF16_V2 R30, R17.reuse.H0_H0, R31, R33 ;  /* 0x0000001f111e7231 */ /* 0x040fe20000200821 */
[----:B------:R-:W-:Y:S01]  /*3d60*/  F2FP.F16.E4M3.UNPACK_B R32, R32 ;  /* 0x00000020ff20723e */ /* 0x000fe200020006ff */
        /* <DEDUP_REMOVED lines=12> */
[----:B------:R-:W-:Y:S01]  /*3e30*/  F2FP.F16.E4M3.UNPACK_B R43, R43 ;  /* 0x0000002bff2b723e */ /* 0x000fe200020006ff */
[----:B------:R-:W-:Y:S01]  /*3e40*/  HFMA2.BF16_V2 R12, R17.H0_H0, R46, R45 ;  /* 0x0000002e110c7231 */ /* 0x000fe2000020082d */
[----:B------:R-:W-:Y:S02]  /*3e50*/  F2FP.F16.E4M3.UNPACK_B R14, R14 ;  /* 0x0000000eff0e723e */ /* 0x000fe400020006ff */
[----:B------:R-:W-:Y:S01]  /*3e60*/  F2FP.F16.E4M3.UNPACK_B R15, R15 ;  /* 0x0000000fff0f723e */ /* 0x000fe200020006ff */
[----:B------:R-:W0:Y:S01]  /*3e70*/  LDC R45, c[0x0][0x370] ;  /* 0x0000dc00ff2d7b82 */ /* 0x000e220000000800 */
[----:B------:R-:W-:Y:S01]  /*3e80*/  F2FP.F16.E4M3.UNPACK_B R21, R21 ;  /* 0x00000015ff15723e */ /* 0x000fe200020006ff */
        /* <DEDUP_REMOVED lines=24> */
.L_x_129:
[----:B0-----:R-:W-:Y:S05]  /*4010*/  BSYNC.RECONVERGENT B0 ;  /* 0x0000000000007941 */ /* 0x001fea0003800200 */
.L_x_128:
[----:B------:R-:W0:Y:S01]  /*4020*/  LDCU UR4, c[0x0][0x3d0] ;  /* 0x00007a00ff0477ac */ /* 0x000e220008000800 */
[----:B------:R-:W-:-:S04]  /*4030*/  UIADD3 UR38, UPT, UPT, UR38, 0x1, URZ ;  /* 0x0000000126267890 */ /* 0x000fc8000fffe0ff */
[----:B0-----:R-:W-:-:S09]  /*4040*/  UISETP.NE.AND UP0, UPT, UR38, UR4, UPT ;  /* 0x000000042600728c */ /* 0x001fd2000bf05270 */
[----:B------:R-:W-:Y:S05]  /*4050*/  BRA.U UP0, `(.L_x_132) ;  /* 0xffffffc100887547 */ /* 0x000fea000b83ffff */
.L_x_118:
[----:B------:R-:W0:Y:S02]  /*4060*/  S2R R0, SR_TID.X ;  /* 0x0000000000007919 */ /* 0x000e240000002100 */
[----:B0-----:R-:W-:-:S13]  /*4070*/  ISETP.NE.OR P0, PT, R0, RZ, !P0 ;  /* 0x000000ff0000720c */ /* 0x001fda0004705670 */
[----:B------:R-:W-:Y:S05]  /*4080*/  @P0 EXIT ;  /* 0x000000000000094d */ /* 0x000fea0003800000 */
[----:B-----5:R-:W-:Y:S01]  /*4090*/  ST.E desc[UR36][R18.64+-0x80], R2 ;  /* 0xffff800212007985 */ /* 0x020fe2000c101924 */
[----:B------:R-:W-:Y:S05]  /*40a0*/  EXIT ;  /* 0x000000000000794d */ /* 0x000fea0003800000 */
.L_x_133:
        /* <DEDUP_REMOVED lines=13> */
.L_x_941:


//--------------------- .text._Z53userbuffers_fp16_sum_inplace_gpu_rr_rs_oop_atomic_fp8ILi4E13__nv_fp8_e4m3EviiiiiiiiiiPPviS1_PfS1_iim --------------------------
	.section	.text._Z53userbuffers_fp16_sum_inplace_gpu_rr_rs_oop_atomic_fp8ILi4E13__nv_fp8_e4m3EviiiiiiiiiiPPviS1_PfS1_iim,"ax",@progbits
	.align	128
        .global         _Z53userbuffers_fp16_sum_inplace_gpu_rr_rs_oop_atomic_fp8ILi4E13__nv_fp8_e4m3EviiiiiiiiiiPPviS1_PfS1_iim
        .type           _Z53userbuffers_fp16_sum_inplace_gpu_rr_rs_oop_atomic_fp8ILi4E13__nv_fp8_e4m3EviiiiiiiiiiPPviS1_PfS1_iim,@function
        .size           _Z53userbuffers_fp16_sum_inplace_gpu_rr_rs_oop_atomic_fp8ILi4E13__nv_fp8_e4m3EviiiiiiiiiiPPviS1_PfS1_iim,(.L_x_942 - _Z53userbuffers_fp16_sum_inplace_gpu_rr_rs_oop_atomic_fp8ILi4E13__nv_fp8_e4m3EviiiiiiiiiiPPviS1_PfS1_iim)
        .other          _Z53userbuffers_fp16_sum_inplace_gpu_rr_rs_oop_atomic_fp8ILi4E13__nv_fp8_e4m3EviiiiiiiiiiPPviS1_PfS1_iim,@"STO_CUDA_ENTRY STV_DEFAULT"
_Z53userbuffers_fp16_sum_inplace_gpu_rr_rs_oop_atomic_fp8ILi4E13__nv_fp8_e4m3EviiiiiiiiiiPPviS1_PfS1_iim:
.text._Z53userbuffers_fp16_sum_inplace_gpu_rr_rs_oop_atomic_fp8ILi4E13__nv_fp8_e4m3EviiiiiiiiiiPPviS1_PfS1_iim:
        /* <DEDUP_REMOVED lines=80> */
.L_x_148:
        /* <DEDUP_REMOVED lines=12> */
.L_x_139:
[----:B------:R-:W-:Y:S01]  /*05c0*/  CS2R R6, SRZ ;  /* 0x0000000000067805 */ /* 0x000fe2000001ff00 */
[----:B------:R-:W-:Y:S05]  /*05d0*/  YIELD ;  /* 0x0000000000007946 */ /* 0x000fea0003800000 */
[----:B------:R-:W2:Y:S02]  /*05e0*/  ATOMG.E.CAS.STRONG.GPU PT, R0, [R4], R6, R7 ;  /* 0x00000006040073a9 */ /* 0x000ea400001ee107 */
[----:B--2---:R-:W-:-:S13]  /*05f0*/  ISETP.NE.AND P0, PT, R0, RZ, PT ;  /* 0x000000ff0000720c */ /* 0x004fda0003f05270 */
[----:B------:R-:W-:Y:S05]  /*0600*/  @P0 BRA `(.L_x_139) ;  /* 0xfffffffc00ec0947 */ /* 0x000fea000383ffff */
[----:B------:R-:W-:Y:S05]  /*0610*/  BSYNC B1 ;  /* 0x0000000000017941 */ /* 0x000fea0003800000 */
.L_x_138:
        /* <DEDUP_REMOVED lines=11> */
.L_x_137:
[----:B------:R-:W-:Y:S05]  /*06d0*/  BSYNC B0 ;  /* 0x0000000000007941 */ /* 0x000fea0003800000 */
.L_x_136:
[----:B------:R-:W-:-:S13]  /*06e0*/  ISETP.NE.AND P0, PT, R16, RZ, PT ;  /* 0x000000ff1000720c */ /* 0x000fda0003f05270 */
[----:B------:R-:W-:Y:S05]  /*06f0*/  @!P0 WARPSYNC.ALL ;  /* 0x0000000000008948 */ /* 0x000fea0003800000 */
[----:B------:R-:W-:Y:S06]  /*0700*/  @!P0 BAR.SYNC.DEFER_BLOCKING 0x0 ;  /* 0x0000000000008b1d */ /* 0x000fec0000010000 */
.L_x_135:
        /* <DEDUP_REMOVED lines=16> */
.L_x_141:
        /* <DEDUP_REMOVED lines=36> */
.L_x_140:
        /* <DEDUP_REMOVED lines=14> */
.L_x_143:
[----:B------:R-:W-:Y:S05]  /*0b30*/  BSYNC.RECONVERGENT B0 ;  /* 0x0000000000007941 */ /* 0x000fea0003800200 */
.L_x_142:
        /* <DEDUP_REMOVED lines=38> */
.L_x_147:
        /* <DEDUP_REMOVED lines=55> */
.L_x_146:
        /* <DEDUP_REMOVED lines=39> */
[----:B------:R-:W-:Y:S02]  /*1380*/  F2FP.F16.E4M3.UNPACK_B R32, R32 ;  /* 0x00000020ff20723e */ /* 0x000fe400020006ff */
[----:B------:R-:W-:Y:S02]  /*1390*/  LOP3.LUT R35, R8, 0xff, RZ, 0xc0, !PT ;  /* 0x000000ff08237812 */ /* 0x000fe400078ec0ff */
[----:B------:R-:W-:Y:S01]  /*13a0*/  F2FP.F16.E4M3.UNPACK_B R34, R34 ;  /* 0x00000022ff22723e */ /* 0x000fe200020006ff */
[----:B------:R-:W-:Y:S01]  /*13b0*/  HADD2.F32 R32, -RZ, R32.H0_H0 ;  /* 0x20000020ff207230 */ /* 0x000fe20000004100 */
[----:B------:R-:W-:-:S02]  /*13c0*/  SHF.R.U32.HI R36, RZ, 0x8, R36 ;  /* 0x00000008ff247819 */ /* 0x000fc40000011624 */
[----:B------:R-:W-:Y:S01]  /*13d0*/  F2FP.F16.E4M3.UNPACK_B R35, R35 ;  /* 0x00000023ff23723e */ /* 0x000fe200020006ff */
[----:B------:R-:W-:Y:S01]  /*13e0*/  HADD2.F32 R34, -RZ, R34.H0_H0 ;  /* 0x20000022ff227230 */ /* 0x000fe20000004100 */
[----:B------:R-:W-:Y:S02]  /*13f0*/  F2FP.F16.E4M3.UNPACK_B R36, R36 ;  /* 0x00000024ff24723e */ /* 0x000fe400020006ff */
        /* <DEDUP_REMOVED lines=11> */
[----:B------:R-:W-:Y:S01]  /*14b0*/  F2FP.F16.E4M3.UNPACK_B R34, R34 ;  /* 0x00000022ff22723e */ /* 0x000fe200020006ff */
[----:B------:R-:W-:Y:S01]  /*14c0*/  HFMA2.BF16_V2 R32, R26.H0_H0, R35, R32 ;  /* 0x000000231a207231 */ /* 0x000fe20000200820 */
[--C-:B------:R-:W-:Y:S02]  /*14d0*/  SHF.R.U32.HI R35, RZ, 0x18, R8.reuse ;  /* 0x00000018ff237819 */ /* 0x100fe40000011608 */
[----:B------:R-:W-:Y:S01]  /*14e0*/  LOP3.LUT R4, R4, 0xff, RZ, 0xc0, !PT ;  /* 0x000000ff04047812 */ /* 0x000fe200078ec0ff */
[----:B------:R-:W-:Y:S01]  /*14f0*/  HADD2.F32 R34, -RZ, R34.H0_H0 ;  /* 0x20000022ff227230 */ /* 0x000fe20000004100 */
[----:B------:R-:W-:Y:S02]  /*1500*/  PRMT R8, R8, 0x7632, R8 ;  /* 0x0000763208087816 */ /* 0x000fe40000000008 */
[----:B------:R-:W-:Y:S02]  /*1510*/  F2FP.F16.E4M3.UNPACK_B R4, R4 ;  /* 0x00000004ff04723e */ /* 0x000fe400020006ff */
[----:B------:R-:W-:-:S02]  /*1520*/  LOP3.LUT R8, R8, 0xff, RZ, 0xc0, !PT ;  /* 0x000000ff08087812 */ /* 0x000fc400078ec0ff */
[----:B------:R-:W-:Y:S01]  /*1530*/  F2FP.F16.E4M3.UNPACK_B R35, R35 ;  /* 0x00000023ff23723e */ /* 0x000fe200020006ff */
[----:B------:R-:W-:Y:S01]  /*1540*/  HADD2.F32 R4, -RZ, R4.H0_H0 ;  /* 0x20000004ff047230 */ /* 0x000fe20000004100 */
[----:B------:R-:W-:Y:S02]  /*1550*/  F2FP.F16.E4M3.UNPACK_B R8, R8 ;  /* 0x00000008ff08723e */ /* 0x000fe400020006ff */
        /* <DEDUP_REMOVED lines=15> */
[----:B------:R-:W-:Y:S02]  /*1650*/  F2FP.F16.E4M3.UNPACK_B R34, R34 ;  /* 0x00000022ff22723e */ /* 0x000fe400020006ff */
[----:B------:R-:W-:Y:S02]  /*1660*/  F2FP.F16.E4M3.UNPACK_B R8, R8 ;  /* 0x00000008ff08723e */ /* 0x000fe400020006ff */
[----:B------:R-:W-:Y:S01]  /*1670*/  SHF.R.U32.HI R36, RZ, 0x8, R36 ;  /* 0x00000008ff247819 */ /* 0x000fe20000011624 */
[----:B------:R-:W-:Y:S01]  /*1680*/  HADD2.F32 R34, -RZ, R34.H0_H0 ;  /* 0x20000022ff227230 */ /* 0x000fe20000004100 */
        /* <DEDUP_REMOVED lines=19> */
[----:B------:R-:W-:Y:S02]  /*17c0*/  F2FP.F16.E4M3.UNPACK_B R8, R8 ;  /* 0x00000008ff08723e */ /* 0x000fe400020006ff */
[----:B------:R-:W-:-:S02]  /*17d0*/  F2FP.F16.E4M3.UNPACK_B R5, R5 ;  /* 0x00000005ff05723e */ /* 0x000fc400020006ff */
[----:B------:R-:W-:Y:S01]  /*17e0*/  LOP3.LUT R9, R9, 0xff, RZ, 0xc0, !PT ;  /* 0x000000ff09097812 */ /* 0x000fe200078ec0ff */
[----:B------:R-:W-:Y:S01]  /*17f0*/  HADD2.F32 R8, -RZ, R8.H0_H0 ;  /* 0x20000008ff087230 */ /* 0x000fe20000004100 */
[----:B------:R-:W-:Y:S01]  /*1800*/  F2FP.F16.E4M3.UNPACK_B R35, R35 ;  /* 0x00000023ff23723e */ /* 0x000fe200020006ff */
[----:B------:R-:W-:Y:S01]  /*1810*/  HADD2.F32 R5, -RZ, R5.H0_H0 ;  /* 0x20000005ff057230 */ /* 0x000fe20000004100 */
[----:B------:R-:W-:Y:S02]  /*1820*/  F2FP.F16.E4M3.UNPACK_B R9, R9 ;  /* 0x00000009ff09723e */ /* 0x000fe400020006ff */
        /* <DEDUP_REMOVED lines=12> */
[----:B------:R-:W-:Y:S01]  /*18f0*/  F2FP.F16.E4M3.UNPACK_B R8, R8 ;  /* 0x00000008ff08723e */ /* 0x000fe200020006ff */
[----:B------:R-:W-:Y:S01]  /*1900*/  HFMA2.BF16_V2 R5, R26.H0_H0, R9, R5 ;  /* 0x000000091a057231 */ /* 0x000fe20000200805 */
[----:B------:R-:W-:Y:S02]  /*1910*/  LOP3.LUT R9, R6, 0xffff, RZ, 0xc0, !PT ;  /* 0x0000ffff06097812 */ /* 0x000fe400078ec0ff */
[----:B------:R-:W-:Y:S01]  /*1920*/  F2FP.F16.E4M3.UNPACK_B R35, R35 ;  /* 0x00000023ff23723e */ /* 0x000fe200020006ff */
[----:B------:R-:W-:Y:S01]  /*1930*/  HADD2.F32 R8, -RZ, R8.H0_H0 ;  /* 0x20000008ff087230 */ /* 0x000fe20000004100 */
[----:B------:R-:W-:Y:S02]  /*1940*/  SHF.R.U32.HI R9, RZ, 0x8, R9 ;  /* 0x00000008ff097819 */ /* 0x000fe40000011609 */
[----:B------:R-:W-:Y:S01]  /*1950*/  F2FP.F16.E4M3.UNPACK_B R36, R36 ;  /* 0x00000024ff24723e */ /* 0x000fe200020006ff */
[----:B------:R-:W-:Y:S01]  /*1960*/  HADD2.F32 R35, -RZ, R35.H0_H0 ;  /* 0x20000023ff237230 */ /* 0x000fe20000004100 */
[----:B------:R-:W-:-:S02]  /*1970*/  F2FP.F16.E4M3.UNPACK_B R9, R9 ;  /* 0x00000009ff09723e */ /* 0x000fc400020006ff */
        /* <DEDUP_REMOVED lines=17> */
[----:B------:R-:W-:Y:S02]  /*1a90*/  F2FP.F16.E4M3.UNPACK_B R8, R8 ;  /* 0x00000008ff08723e */ /* 0x000fe400020006ff */
[----:B------:R-:W-:Y:S02]  /*1aa0*/  F2FP.F16.E4M3.UNPACK_B R6, R6 ;  /* 0x00000006ff06723e */ /* 0x000fe400020006ff */
[----:B------:R-:W-:Y:S01]  /*1ab0*/  F2FP.F16.E4M3.UNPACK_B R9, R9 ;  /* 0x00000009ff09723e */ /* 0x000fe200020006ff */
[----:B------:R-:W-:Y:S01]  /*1ac0*/  HADD2.F32 R8, -RZ, R8.H0_H0 ;  /* 0x20000008ff087230 */ /* 0x000fe20000004100 */
[----:B------:R-:W-:Y:S01]  /*1ad0*/  F2FP.F16.E4M3.UNPACK_B R10, R10 ;  /* 0x0000000aff0a723e */ /* 0x000fe200020006ff */
        /* <DEDUP_REMOVED lines=38> */
[----:B------:R-:W-:Y:S02]  /*1d40*/  F2FP.F16.E4M3.UNPACK_B R8, R8 ;  /* 0x00000008ff08723e */ /* 0x000fe400020006ff */
[----:B------:R-:W-:-:S02]  /*1d50*/  F2FP.F16.E4M3.UNPACK_B R7, R7 ;  /* 0x00000007ff07723e */ /* 0x000fc400020006ff */
[----:B------:R-:W-:Y:S01]  /*1d60*/  F2FP.F16.E4M3.UNPACK_B R9, R9 ;  /* 0x00000009ff09723e */ /* 0x000fe200020006ff */
[----:B------:R-:W-:Y:S01]  /*1d70*/  HADD2.F32 R8, -RZ, R8.H0_H0 ;  /* 0x20000008ff087230 */ /* 0x000fe20000004100 */
[----:B------:R-:W-:Y:S01]  /*1d80*/  F2FP.F16.E4M3.UNPACK_B R11, R11 ;  /* 0x0000000bff0b723e */ /* 0x000fe200020006ff */
        /* <DEDUP_REMOVED lines=16> */
[----:B------:R-:W-:-:S02]  /*1e90*/  F2FP.F16.E4M3.UNPACK_B R7, R7 ;  /* 0x00000007ff07723e */ /* 0x000fc400020006ff */
[----:B------:R-:W-:-:S03]  /*1ea0*/  F2FP.F16.E4M3.UNPACK_B R38, R38 ;  /* 0x00000026ff26723e */ /* 0x000fc600020006ff */
        /* <DEDUP_REMOVED lines=54> */
[----:B------:R-:W-:Y:S02]  /*2210*/  F2FP.F16.E4M3.UNPACK_B R10, R10 ;  /* 0x0000000aff0a723e */ /* 0x000fe400020006ff */
[----:B------:R-:W-:Y:S02]  /*2220*/  F2FP.F16.E4M3.UNPACK_B R4, R4 ;  /* 0x00000004ff04723e */ /* 0x000fe400020006ff */
[----:B------:R-:W-:Y:S01]  /*2230*/  SHF.R.U32.HI R5, RZ, 0x8, R5 ;  /* 0x00000008ff057819 */ /* 0x000fe20000011605 */
[----:B------:R-:W-:-:S02]  /*2240*/  HADD2.F32 R10, -RZ, R10.H0_H0 ;  /* 0x2000000aff0a7230 */ /* 0x000fc40000004100 */
[----:B------:R-:W-:Y:S01]  /*2250*/  HADD2.F32 R4, -RZ, R4.H0_H0 ;  /* 0x20000004ff047230 */ /* 0x000fe20000004100 */
[----:B------:R-:W-:Y:S02]  /*2260*/  F2FP.F16.E4M3.UNPACK_B R5, R5 ;  /* 0x00000005ff05723e */ /* 0x000fe400020006ff */
[----:B------:R-:W-:Y:S02]  /*2270*/  F2FP.BF16.F32.PACK_AB.RZ R10, RZ, R10 ;  /* 0x0000000aff0a723e */ /* 0x000fe400000190ff */
[----:B------:R-:W-:Y:S01]  /*2280*/  F2FP.BF16.F32.PACK_AB.RZ R4, RZ, R4 ;  /* 0x00000004ff04723e */ /* 0x000fe200000190ff */
[----:B------:R-:W-:-:S03]  /*2290*/  HADD2.F32 R5, -RZ, R5.H0_H0 ;  /* 0x20000005ff057230 */ /* 0x000fc60000004100 */
[----:B------:R-:W-:Y:S02]  /*22a0*/  PRMT R4, R4, 0x5410, R10 ;  /* 0x0000541004047816 */ /* 0x000fe4000000000a */
[----:B------:R-:W-:-:S03]  /*22b0*/  F2FP.BF16.F32.PACK_AB.RZ R5, RZ, R5 ;  /* 0x00000005ff05723e */ /* 0x000fc600000190ff */
[----:B------:R-:W-:Y:S01]  /*22c0*/  HFMA2.BF16_V2 R40, R26.H0_H0, R4, R6 ;  /* 0x000000041a287231 */ /* 0x000fe20000200806 */
[----:B------:R-:W-:-:S04]  /*22d0*/  LOP3.LUT R4, R11, 0xff, RZ, 0xc0, !PT ;  /* 0x000000ff0b047812 */ /* 0x000fc800078ec0ff */
[----:B------:R-:W-:-:S05]  /*22e0*/  F2FP.F16.E4M3.UNPACK_B R4, R4 ;  /* 0x00000004ff04723e */ /* 0x000fca00020006ff */
[----:B------:R-:W-:-:S05]  /*22f0*/  HADD2.F32 R4, -RZ, R4.H0_H0 ;  /* 0x20000004ff047230 */ /* 0x000fca0000004100 */
[----:B------:R-:W-:-:S04]  /*2300*/  F2FP.BF16.F32.PACK_AB.RZ R4, RZ, R4 ;  /* 0x00000004ff04723e */ /* 0x000fc800000190ff */
[----:B------:R-:W-:-:S05]  /*2310*/  PRMT R4, R4, 0x5410, R5 ;  /* 0x0000541004047816 */ /* 0x000fca0000000005 */
[----:B------:R-:W-:Y:S01]  /*2320*/  HFMA2.BF16_V2 R36, R26.H0_H0, R4, R36 ;  /* 0x000000041a247231 */ /* 0x000fe20000200824 */
[----:B------:R-:W-:-:S04]  /*2330*/  SHF.R.U32.HI R4, RZ, 0x18, R11 ;  /* 0x00000018ff047819 */ /* 0x000fc8000001160b */
[----:B------:R-:W-:Y:S01]  /*2340*/  F2FP.F16.E4M3.UNPACK_B R8, R4 ;  /* 0x00000004ff08723e */ /* 0x000fe200020006ff */
[----:B------:R-:W-:-:S06]  /*2350*/  IMAD.WIDE R4, R33, 0x10, R28 ;  /* 0x0000001021047825 */ /* 0x000fcc00078e021c */
[----:B------:R-:W2:Y:S01]  /*2360*/  LD.E.128 R4, desc[UR36][R4.64] ;  /* 0x0000002404047980 */ /* 0x000ea2000c101d00 */
[----:B------:R-:W-:Y:S01]  /*2370*/  PRMT R11, R11, 0x7632, R11 ;  /* 0x000076320b0b7816 */ /* 0x000fe2000000000b */
[----:B------:R-:W-:Y:S02]  /*2380*/  HADD2.F32 R8, -RZ, R8.H0_H0 ;  /* 0x20000008ff087230 */ /* 0x000fe40000004100 */
[----:B------:R-:W-:Y:S01]  /*2390*/  VIADD R3, R3, UR43 ;  /* 0x0000002b03037c36 */ /* 0x000fe20008000000 */
[----:B------:R-:W-:Y:S02]  /*23a0*/  LOP3.LUT R11, R11, 0xff, RZ, 0xc0, !PT ;  /* 0x000000ff0b0b7812 */ /* 0x000fe400078ec0ff */
[----:B------:R-:W-:Y:S02]  /*23b0*/  F2FP.BF16.F32.PACK_AB.RZ R8, RZ, R8 ;  /* 0x00000008ff08723e */ /* 0x000fe400000190ff */
[----:B------:R-:W-:Y:S02]  /*23c0*/  F2FP.F16.E4M3.UNPACK_B R11, R11 ;  /* 0x0000000bff0b723e */ /* 0x000fe400020006ff */
        /* <DEDUP_REMOVED lines=8> */
[----:B------:R-:W-:Y:S02]  /*2450*/  F2FP.F16.E4M3.UNPACK_B R8, R8 ;  /* 0x00000008ff08723e */ /* 0x000fe400020006ff */
[----:B------:R-:W-:Y:S02]  /*2460*/  F2FP.F16.E4M3.UNPACK_B R9, R9 ;  /* 0x00000009ff09723e */ /* 0x000fe400020006ff */
[----:B------:R-:W-:Y:S01]  /*2470*/  LOP3.LUT R10, R5, 0xffff, RZ, 0xc0, !PT ;  /* 0x0000ffff050a7812 */ /* 0x000fe200078ec0ff */
[----:B------:R-:W-:-:S02]  /*2480*/  HADD2.F32 R8, -RZ, R8.H0_H0 ;  /* 0x20000008ff087230 */ /* 0x000fc40000004100 */
[----:B------:R-:W-:Y:S01]  /*2490*/  HADD2.F32 R9, -RZ, R9.H0_H0 ;  /* 0x20000009ff097230 */ /* 0x000fe20000004100 */
[----:B------:R-:W-:Y:S02]  /*24a0*/  SHF.R.U32.HI R10, RZ, 0x8, R10 ;  /* 0x00000008ff0a7819 */ /* 0x000fe4000001160a */
[----:B------:R-:W-:Y:S02]  /*24b0*/  F2FP.BF16.F32.PACK_AB.RZ R8, RZ, R8 ;  /* 0x00000008ff08723e */ /* 0x000fe400000190ff */
[----:B------:R-:W-:Y:S02]  /*24c0*/  F2FP.BF16.F32.PACK_AB.RZ R9, RZ, R9 ;  /* 0x00000009ff09723e */ /* 0x000fe400000190ff */
[----:B------:R-:W-:Y:S02]  /*24d0*/  F2FP.F16.E4M3.UNPACK_B R10, R10 ;  /* 0x0000000aff0a723e */ /* 0x000fe400020006ff */
[--C-:B------:R-:W-:Y:S02]  /*24e0*/  PRMT R8, R8, 0x5410, R9.reuse ;  /* 0x0000541008087816 */ /* 0x100fe40000000009 */
[----:B------:R-:W-:Y:S01]  /*24f0*/  PRMT R9, R4, 0x7632, R9 ;  /* 0x0000763204097816 */ /* 0x000fe20000000009 */
[----:B------:R-:W-:Y:S01]  /*2500*/  HADD2.F32 R10, -RZ, R10.H0_H0 ;  /* 0x2000000aff0a7230 */ /* 0x000fe20000004100 */
[----:B------:R-:W-:Y:S01]  /*2510*/  SHF.R.U32.HI R4, RZ, 0x18, R4 ;  /* 0x00000018ff047819 */ /* 0x000fe20000011604 */
[----:B------:R-:W-:Y:S01]  /*2520*/  HFMA2.BF16_V2 R8, R26.H0_H0, R8, R32 ;  /* 0x000000081a087231 */ /* 0x000fe20000200820 */
[----:B------:R-:W-:Y:S01]  /*2530*/  LOP3.LUT R9, R9, 0xff, RZ, 0xc0, !PT ;  /* 0x000000ff09097812 */ /* 0x000fe200078ec0ff */
[----:B------:R-:W0:Y:S01]  /*2540*/  LDC.64 R32, c[0x0][0x3b8] ;  /* 0x0000ee00ff207b82 */ /* 0x000e220000000a00 */
[----:B------:R-:W-:-:S02]  /*2550*/  F2FP.F16.E4M3.UNPACK_B R4, R4 ;  /* 0x00000004ff04723e */ /* 0x000fc400020006ff */
[----:B------:R-:W-:Y:S02]  /*2560*/  F2FP.F16.E4M3.UNPACK_B R9, R9 ;  /* 0x00000009ff09723e */ /* 0x000fe400020006ff */
        /* <DEDUP_REMOVED lines=8> */
[----:B------:R-:W-:Y:S02]  /*25f0*/  F2FP.F16.E4M3.UNPACK_B R4, R4 ;  /* 0x00000004ff04723e */ /* 0x000fe400020006ff */
[----:B------:R-:W-:-:S03]  /*2600*/  LOP3.LUT R38, R7, 0xff, RZ, 0xc0, !PT ;  /* 0x000000ff07267812 */ /* 0x000fc600078ec0ff */
[----:B------:R-:W-:Y:S01]  /*2610*/  HADD2.F32 R4, -RZ, R4.H0_H0 ;  /* 0x20000004ff047230 */ /* 0x000fe20000004100 */
[----:B------:R-:W-:-:S04]  /*2620*/  F2FP.F16.E4M3.UNPACK_B R38, R38 ;  /* 0x00000026ff26723e */ /* 0x000fc800020006ff */
        /* <DEDUP_REMOVED lines=25> */
[----:B------:R-:W-:-:S05]  /*27c0*/  F2FP.F16.E4M3.UNPACK_B R39, R39 ;  /* 0x00000027ff27723e */ /* 0x000fca00020006ff */
[----:B------:R-:W-:-:S05]  /*27d0*/  HADD2.F32 R39, -RZ, R39.H0_H0 ;  /* 0x20000027ff277230 */ /* 0x000fca0000004100 */
[----:B------:R-:W-:Y:S02]  /*27e0*/  F2FP.BF16.F32.PACK_AB.RZ R39, RZ, R39 ;  /* 0x00000027ff27723e */ /* 0x000fe400000190ff */
[----:B0-----:R-:W-:Y:S02]  /*27f0*/  F2FP.F16.E4M3.UNPACK_B R5, R31 ;  /* 0x0000001fff05723e */ /* 0x001fe400020006ff */
        /* <DEDUP_REMOVED lines=8> */
[----:B------:R-:W-:Y:S02]  /*2880*/  F2FP.F16.E4M3.UNPACK_B R31, R31 ;  /* 0x0000001fff1f723e */ /* 0x000fe400020006ff */
[----:B------:R-:W-:Y:S02]  /*2890*/  F2FP.F16.E4M3.UNPACK_B R6, R6 ;  /* 0x00000006ff06723e */ /* 0x000fe400020006ff */
[----:B------:R-:W-:Y:S01]  /*28a0*/  F2FP.F16.E4M3.UNPACK_B R4, R4 ;  /* 0x00000004ff04723e */ /* 0x000fe200020006ff */
[----:B------:R-:W-:Y:S01]  /*28b0*/  HADD2.F32 R31, -RZ, R31.H0_H0 ;  /* 0x2000001fff1f7230 */ /* 0x000fe20000004100 */
[----:B------:R-:W-:Y:S01]  /*28c0*/  F2FP.F16.E4M3.UNPACK_B R7, R7 ;  /* 0x00000007ff07723e */ /* 0x000fe200020006ff */
        /* <DEDUP_REMOVED lines=19> */
.L_x_145:
[----:B------:R-:W-:Y:S05]  /*2a00*/  BSYNC.RECONVERGENT B0 ;  /* 0x0000000000007941 */ /* 0x000fea0003800200 */
.L_x_144:
[----:B------:R-:W1:Y:S01]  /*2a10*/  LDCU UR4, c[0x0][0x3d0] ;  /* 0x00007a00ff0477ac */ /* 0x000e620008000800 */
[----:B------:R-:W-:-:S04]  /*2a20*/  UIADD3 UR38, UPT, UPT, UR38, 0x1, URZ ;  /* 0x0000000126267890 */ /* 0x000fc8000fffe0ff */
[----:B-1----:R-:W-:-:S09]  /*2a30*/  UISETP.NE.AND UP0, UPT, UR38, UR4, UPT ;  /* 0x000000042600728c */ /* 0x002fd2000bf05270 */
[----:B------:R-:W-:Y:S05]  /*2a40*/  BRA.U UP0, `(.L_x_148) ;  /* 0xffffffd900ac7547 */ /* 0x000fea000b83ffff */
.L_x_134:
[----:B------:R-:W-:-:S13]  /*2a50*/  ISETP.NE.OR P0, PT, R17, RZ, !P0 ;  /* 0x000000ff1100720c */ /* 0x000fda0004705670 */
[----:B------:R-:W-:Y:S05]  /*2a60*/  @P0 EXIT ;  /* 0x000000000000094d */ /* 0x000fea0003800000 */
[----:B-----5:R-:W-:Y:S01]  /*2a70*/  ST.E desc[UR36][R18.64+-0x80], R2 ;  /* 0xffff800212007985 */ /* 0x020fe2000c101924 */
[----:B------:R-:W-:Y:S05]  /*2a80*/  EXIT ;  /* 0x000000000000794d */ /* 0x000fea0003800000 */
.L_x_149:
        /* <DEDUP_REMOVED lines=15> */
.L_x_942:


//--------------------- .text._Z53userbuffers_fp16_sum_inplace_gpu_rr_rs_oop_atomic_fp8ILi2E13__nv_fp8_e4m3EviiiiiiiiiiPPviS1_PfS1_iim --------------------------
	.section	.text._Z53userbuffers_fp16_sum_inplace_gpu_rr_rs_oop_atomic_fp8ILi2E13__nv_fp8_e4m3EviiiiiiiiiiPPviS1_PfS1_iim,"ax",@progbits
	.align	128
        .global         _Z53userbuffers_fp16_sum_inplace_gpu_rr_rs_oop_atomic_fp8ILi2E13__nv_fp8_e4m3EviiiiiiiiiiPPviS1_PfS1_iim
        .type           _Z53userbuffers_fp16_sum_inplace_gpu_rr_rs_oop_atomic_fp8ILi2E13__nv_fp8_e4m3EviiiiiiiiiiPPviS1_PfS1_iim,@function
        .size           _Z53userbuffers_fp16_sum_inplace_gpu_rr_rs_oop_atomic_fp8ILi2E13__nv_fp8_e4m3EviiiiiiiiiiPPviS1_PfS1_iim,(.L_x_943 - _Z53userbuffers_fp16_sum_inplace_gpu_rr_rs_oop_atomic_fp8ILi2E13__nv_fp8_e4m3EviiiiiiiiiiPPviS1_PfS1_iim)
        .other          _Z53userbuffers_fp16_sum_inplace_gpu_rr_rs_oop_atomic_fp8ILi2E13__nv_fp8_e4m3EviiiiiiiiiiPPviS1_PfS1_iim,@"STO_CUDA_ENTRY STV_DEFAULT"
_Z53userbuffers_fp16_sum_inplace_gpu_rr_rs_oop_atomic_fp8ILi2E13__nv_fp8_e4m3EviiiiiiiiiiPPviS1_PfS1_iim:
.text._Z53userbuffers_fp16_sum_inplace_gpu_rr_rs_oop_atomic_fp8ILi2E13__nv_fp8_e4m3EviiiiiiiiiiPPviS1_PfS1_iim:
        /* <DEDUP_REMOVED lines=84> */
.L_x_164:
        /* <DEDUP_REMOVED lines=11> */
.L_x_155:
[----:B------:R-:W-:Y:S01]  /*05f0*/  CS2R R6, SRZ ;  /* 0x0000000000067805 */ /* 0x000fe2000001ff00 */
[----:B------:R-:W-:Y:S05]  /*0600*/  YIELD ;  /* 0x0000000000007946 */ /* 0x000fea0003800000 */
[----:B------:R-:W2:Y:S02]  /*0610*/  ATOMG.E.CAS.STRONG.GPU PT, R0, [R4], R6, R7 ;  /* 0x00000006040073a9 */ /* 0x000ea400001ee107 */
[----:B--2---:R-:W-:-:S13]  /*0620*/  ISETP.NE.AND P0, PT, R0, RZ, PT ;  /* 0x000000ff0000720c */ /* 0x004fda0003f05270 */
[----:B------:R-:W-:Y:S05]  /*0630*/  @P0 BRA `(.L_x_155) ;  /* 0xfffffffc00ec0947 */ /* 0x000fea000383ffff */
[----:B------:R-:W-:Y:S05]  /*0640*/  BSYNC B1 ;  /* 0x0000000000017941 */ /* 0x000fea0003800000 */
.L_x_154:
        /* <DEDUP_REMOVED lines=11> */
.L_x_153:
[----:B------:R-:W-:Y:S05]  /*0700*/  BSYNC B0 ;  /* 0x0000000000007941 */ /* 0x000fea0003800000 */
.L_x_152:
[----:B------:R-:W-:-:S13]  /*0710*/  ISETP.NE.AND P0, PT, R16, RZ, PT ;  /* 0x000000ff1000720c */ /* 0x000fda0003f05270 */
[----:B------:R-:W-:Y:S05]  /*0720*/  @!P0 WARPSYNC.ALL ;  /* 0x0000000000008948 */ /* 0x000fea0003800000 */
[----:B------:R-:W-:Y:S06]  /*0730*/  @!P0 BAR.SYNC.DEFER_BLOCKING 0x0 ;  /* 0x0000000000008b1d */ /* 0x000fec0000010000 */
.L_x_151:
        /* <DEDUP_REMOVED lines=13> */
.L_x_157:
        /* <DEDUP_REMOVED lines=34> */
.L_x_156:
        /* <DEDUP_REMOVED lines=14> */
.L_x_159:
[----:B------:R-:W-:Y:S05]  /*0b10*/  BSYNC.RECONVERGENT B0 ;  /* 0x0000000000007941 */ /* 0x000fea0003800200 */
.L_x_158:
        /* <DEDUP_REMOVED lines=21> */
.L_x_163:
        /* <DEDUP_REMOVED lines=30> */
.L_x_162:
        /* <DEDUP_REMOVED lines=68> */
[----:B------:R-:W-:Y:S02]  /*1290*/  F2FP.F16.E4M3.UNPACK_B R43, R43 ;  /* 0x0000002bff2b723e */ /* 0x000fe400020006ff */
[----:B------:R-:W-:Y:S02]  /*12a0*/  F2FP.F16.E4M3.UNPACK_B R44, R7 ;  /* 0x00000007ff2c723e */ /* 0x000fe400020006ff */
[----:B---3--:R-:W-:Y:S01]  /*12b0*/  LOP3.LUT R7, R13, 0xff, RZ, 0xc0, !PT ;  /* 0x000000ff0d077812 */ /* 0x008fe200078ec0ff */
[----:B------:R-:W-:Y:S01]  /*12c0*/  HADD2.F32 R43, -RZ, R43.H0_H0 ;  /* 0x2000002bff2b7230 */ /* 0x000fe20000004100 */
[----:B------:R-:W-:Y:S01]  /*12d0*/  SHF.R.U32.HI R46, RZ, 0x18, R13 ;  /* 0x00000018ff2e7819 */ /* 0x000fe2000001160d */
[----:B------:R-:W-:Y:S01]  /*12e0*/  HADD2.F32 R44, -RZ, R44.H0_H0 ;  /* 0x2000002cff2c7230 */ /* 0x000fe20000004100 */
[----:B------:R-:W-:-:S02]  /*12f0*/  LOP3.LUT R6, R6, 0xff, RZ, 0xc0, !PT ;  /* 0x000000ff06067812 */ /* 0x000fc400078ec0ff */
[C---:B------:R-:W-:Y:S02]  /*1300*/  LOP3.LUT R47, R13.reuse, 0xffff, RZ, 0xc0, !PT ;  /* 0x0000ffff0d2f7812 */ /* 0x040fe400078ec0ff */
[----:B------:R-:W-:Y:S02]  /*1310*/  PRMT R13, R13, 0x7632, R13 ;  /* 0x000076320d0d7816 */ /* 0x000fe4000000000d */
[----:B------:R-:W-:Y:S02]  /*1320*/  F2FP.F16.E4M3.UNPACK_B R45, R7 ;  /* 0x00000007ff2d723e */ /* 0x000fe400020006ff */
[----:B------:R-:W-:Y:S02]  /*1330*/  F2FP.F16.E4M3.UNPACK_B R7, R46 ;  /* 0x0000002eff07723e */ /* 0x000fe400020006ff */
[----:B------:R-:W-:Y:S01]  /*1340*/  F2FP.F16.E4M3.UNPACK_B R6, R6 ;  /* 0x00000006ff06723e */ /* 0x000fe200020006ff */
[----:B------:R-:W-:Y:S01]  /*1350*/  HADD2.F32 R45, -RZ, R45.H0_H0 ;  /* 0x2000002dff2d7230 */ /* 0x000fe20000004100 */
[----:B------:R-:W-:Y:S01]  /*1360*/  SHF.R.U32.HI R46, RZ, 0x8, R47 ;  /* 0x00000008ff2e7819 */ /* 0x000fe2000001162f */
[----:B------:R-:W-:Y:S01]  /*1370*/  HADD2.F32 R7, -RZ, R7.H0_H0 ;  /* 0x20000007ff077230 */ /* 0x000fe20000004100 */
[----:B------:R-:W-:Y:S01]  /*1380*/  F2FP.F16.E4M3.UNPACK_B R42, R42 ;  /* 0x0000002aff2a723e */ /* 0x000fe200020006ff */
[----:B------:R-:W-:Y:S01]  /*1390*/  HADD2.F32 R6, -RZ, R6.H0_H0 ;  /* 0x20000006ff067230 */ /* 0x000fe20000004100 */
[----:B------:R-:W-:-:S02]  /*13a0*/  LOP3.LUT R47, R13, 0xff, RZ, 0xc0, !PT ;  /* 0x000000ff0d2f7812 */ /* 0x000fc400078ec0ff */
[----:B------:R-:W-:Y:S01]  /*13b0*/  F2FP.BF16.F32.PACK_AB.RZ R43, RZ, R43 ;  /* 0x0000002bff2b723e */ /* 0x000fe200000190ff */
[----:B------:R-:W-:Y:S01]  /*13c0*/  HADD2.F32 R13, -RZ, R42.H0_H0 ;  /* 0x2000002aff0d7230 */ /* 0x000fe20000004100 */
[----:B------:R-:W-:Y:S02]  /*13d0*/  F2FP.BF16.F32.PACK_AB.RZ R44, RZ, R44 ;  /* 0x0000002cff2c723e */ /* 0x000fe400000190ff */
[----:B------:R-:W-:Y:S02]  /*13e0*/  F2FP.F16.E4M3.UNPACK_B R47, R47 ;  /* 0x0000002fff2f723e */ /* 0x000fe400020006ff */
[----:B------:R-:W-:Y:S02]  /*13f0*/  PRMT R43, R43, 0x5410, R44 ;  /* 0x000054102b2b7816 */ /* 0x000fe4000000002c */
[----:B------:R-:W-:Y:S01]  /*1400*/  SHF.R.U32.HI R41, RZ, 0x8, R41 ;  /* 0x00000008ff297819 */ /* 0x000fe20000011629 */
[----:B------:R-:W-:Y:S01]  /*1410*/  HADD2.F32 R47, -RZ, R47.H0_H0 ;  /* 0x2000002fff2f7230 */ /* 0x000fe20000004100 */
[----:B------:R-:W-:Y:S01]  /*1420*/  F2FP.BF16.F32.PACK_AB.RZ R42, RZ, R6 ;  /* 0x00000006ff2a723e */ /* 0x000fe200000190ff */
[----:B------:R-:W-:Y:S01]  /*1430*/  HFMA2.BF16_V2 R6, R36.H0_H0, R43, RZ.H0_H0 ;  /* 0x0000002b24067231 */ /* 0x000fe200002408ff */
[----:B------:R-:W-:-:S02]  /*1440*/  F2FP.F16.E4M3.UNPACK_B R4, R4 ;  /* 0x00000004ff04723e */ /* 0x000fc400020006ff */
[----:B------:R-:W-:Y:S02]  /*1450*/  F2FP.F16.E4M3.UNPACK_B R41, R41 ;  /* 0x00000029ff29723e */ /* 0x000fe400020006ff */
[----:B------:R-:W-:Y:S01]  /*1460*/  F2FP.BF16.F32.PACK_AB.RZ R13, RZ, R13 ;  /* 0x0000000dff0d723e */ /* 0x000fe200000190ff */
[----:B------:R-:W-:Y:S01]  /*1470*/  HADD2.F32 R4, -RZ, R4.H0_H0 ;  /* 0x20000004ff047230 */ /* 0x000fe20000004100 */
[----:B------:R-:W-:Y:S01]  /*1480*/  LOP3.LUT R43, R12, 0xffff, RZ, 0xc0, !PT ;  /* 0x0000ffff0c2b7812 */ /* 0x000fe200078ec0ff */
[----:B------:R-:W-:Y:S01]  /*1490*/  HADD2.F32 R41, -RZ, R41.H0_H0 ;  /* 0x20000029ff297230 */ /* 0x000fe20000004100 */
[----:B------:R-:W-:Y:S02]  /*14a0*/  F2FP.F16.E4M3.UNPACK_B R46, R46 ;  /* 0x0000002eff2e723e */ /* 0x000fe400020006ff */
        /* <DEDUP_REMOVED lines=8> */
[----:B------:R-:W-:Y:S02]  /*1530*/  F2FP.F16.E4M3.UNPACK_B R44, R13 ;  /* 0x0000000dff2c723e */ /* 0x000fe400020006ff */
[----:B------:R-:W-:Y:S01]  /*1540*/  LOP3.LUT R42, R10, 0xff, RZ, 0xc0, !PT ;  /* 0x000000ff0a2a7812 */ /* 0x000fe200078ec0ff */
[----:B------:R-:W-:Y:S01]  /*1550*/  HFMA2.BF16_V2 R7, R36.H0_H0, R47, R7 ;  /* 0x0000002f24077231 */ /* 0x000fe20000200807 */
[----:B------:R-:W-:Y:S01]  /*1560*/  SHF.R.U32.HI R13, RZ, 0x18, R10 ;  /* 0x00000018ff0d7819 */ /* 0x000fe2000001160a */
[----:B------:R-:W-:Y:S01]  /*1570*/  HADD2.F32 R44, -RZ, R44.H0_H0 ;  /* 0x2000002cff2c7230 */ /* 0x000fe20000004100 */
[----:B------:R-:W-:-:S02]  /*1580*/  F2FP.F16.E4M3.UNPACK_B R43, R43 ;  /* 0x0000002bff2b723e */ /* 0x000fc400020006ff */
        /* <DEDUP_REMOVED lines=15> */
[----:B------:R-:W-:-:S02]  /*1680*/  F2FP.F16.E4M3.UNPACK_B R5, R5 ;  /* 0x00000005ff05723e */ /* 0x000fc400020006ff */
[----:B------:R-:W-:Y:S02]  /*1690*/  F2FP.F16.E4M3.UNPACK_B R9, R9 ;  /* 0x00000009ff09723e */ /* 0x000fe400020006ff */
[----:B------:R-:W-:Y:S01]  /*16a0*/  LOP3.LUT R12, R12, 0xff, RZ, 0xc0, !PT ;  /* 0x000000ff0c0c7812 */ /* 0x000fe200078ec0ff */
[----:B------:R-:W-:Y:S01]  /*16b0*/  HADD2.F32 R5, -RZ, R5.H0_H0 ;  /* 0x20000005ff057230 */ /* 0x000fe20000004100 */
[----:B------:R-:W-:Y:S01]  /*16c0*/  PRMT R45, R43, 0x5410, R44 ;  /* 0x000054102b2d7816 */ /* 0x000fe2000000002c */
[----:B------:R-:W-:Y:S01]  /*16d0*/  HADD2.F32 R9, -RZ, R9.H0_H0 ;  /* 0x20000009ff097230 */ /* 0x000fe20000004100 */
[----:B------:R-:W-:Y:S02]  /*16e0*/  F2FP.F16.E4M3.UNPACK_B R43, R10 ;  /* 0x0000000aff2b723e */ /* 0x000fe400020006ff */
[----:B------:R-:W-:Y:S01]  /*16f0*/  F2FP.F16.E4M3.UNPACK_B R12, R12 ;  /* 0x0000000cff0c723e */ /* 0x000fe200020006ff */
        /* <DEDUP_REMOVED lines=9> */
[----:B------:R-:W-:Y:S02]  /*1790*/  F2FP.F16.E4M3.UNPACK_B R8, R8 ;  /* 0x00000008ff08723e */ /* 0x000fe400020006ff */
[----:B------:R-:W-:Y:S01]  /*17a0*/  F2FP.F16.E4M3.UNPACK_B R42, R42 ;  /* 0x0000002aff2a723e */ /* 0x000fe200020006ff */
[----:B------:R-:W-:Y:S01]  /*17b0*/  HFMA2.BF16_V2 R5, R36.H0_H0, R5, RZ.H0_H0 ;  /* 0x0000000524057231 */ /* 0x000fe200002408ff */
[----:B------:R-:W-:Y:S01]  /*17c0*/  SHF.R.U32.HI R44, RZ, 0x8, R44 ;  /* 0x00000008ff2c7819 */ /* 0x000fe2000001162c */
[----:B------:R-:W-:Y:S01]  /*17d0*/  HADD2.F32 R8, -RZ, R8.H0_H0 ;  /* 0x20000008ff087230 */ /* 0x000fe20000004100 */
[----:B------:R-:W-:Y:S01]  /*17e0*/  LOP3.LUT R9, R14, 0xff, RZ, 0xc0, !PT ;  /* 0x000000ff0e097812 */ /* 0x000fe200078ec0ff */
[----:B------:R-:W-:Y:S01]  /*17f0*/  HADD2.F32 R42, -RZ, R42.H0_H0 ;  /* 0x2000002aff2a7230 */ /* 0x000fe20000004100 */
[----:B------:R-:W-:-:S02]  /*1800*/  PRMT R12, R12, 0x5410, R43 ;  /* 0x000054100c0c7816 */ /* 0x000fc4000000002b */
[----:B------:R-:W-:Y:S02]  /*1810*/  F2FP.F16.E4M3.UNPACK_B R44, R44 ;  /* 0x0000002cff2c723e */ /* 0x000fe400020006ff */
[----:B------:R-:W-:Y:S01]  /*1820*/  F2FP.F16.E4M3.UNPACK_B R43, R9 ;  /* 0x00000009ff2b723e */ /* 0x000fe200020006ff */
        /* <DEDUP_REMOVED lines=12> */
[----:B------:R-:W-:Y:S02]  /*18f0*/  F2FP.F16.E4M3.UNPACK_B R12, R12 ;  /* 0x0000000cff0c723e */ /* 0x000fe400020006ff */
[----:B------:R-:W-:Y:S01]  /*1900*/  F2FP.F16.E4M3.UNPACK_B R9, R9 ;  /* 0x00000009ff09723e */ /* 0x000fe200020006ff */
[----:B------:R-:W-:Y:S01]  /*1910*/  HFMA2.BF16_V2 R8, R36.H0_H0, R43, R8 ;  /* 0x0000002b24087231 */ /* 0x000fe20000200808 */
[----:B------:R-:W-:-:S02]  /*1920*/  F2FP.F16.E4M3.UNPACK_B R13, R13 ;  /* 0x0000000dff0d723e */ /* 0x000fc400020006ff */
[----:B------:R-:W-:Y:S02]  /*1930*/  F2FP.F16.E4M3.UNPACK_B R41, R41 ;  /* 0x00000029ff29723e */ /* 0x000fe400020006ff */
        /* <DEDUP_REMOVED lines=9> */
[----:B------:R-:W-:Y:S02]  /*19d0*/  F2FP.F16.E4M3.UNPACK_B R44, R43 ;  /* 0x0000002bff2c723e */ /* 0x000fe400020006ff */
[----:B------:R-:W-:Y:S02]  /*19e0*/  F2FP.BF16.F32.PACK_AB.RZ R41, RZ, R12 ;  /* 0x0000000cff29723e */ /* 0x000fe400000190ff */
[----:B------:R-:W-:Y:S01]  /*19f0*/  F2FP.BF16.F32.PACK_AB.RZ R13, RZ, R13 ;  /* 0x0000000dff0d723e */ /* 0x000fe200000190ff */
[----:B------:R-:W-:Y:S01]  /*1a00*/  HADD2.F32 R44, -RZ, R44.H0_H0 ;  /* 0x2000002cff2c7230 */ /* 0x000fe20000004100 */
[----:B------:R-:W-:Y:S02]  /*1a10*/  F2FP.F16.E4M3.UNPACK_B R43, R42 ;  /* 0x0000002aff2b723e */ /* 0x000fe400020006ff */
        /* <DEDUP_REMOVED lines=8> */
[----:B------:R-:W-:Y:S02]  /*1aa0*/  F2FP.F16.E4M3.UNPACK_B R45, R12 ;  /* 0x0000000cff2d723e */ /* 0x000fe400020006ff */
[----:B------:R-:W-:-:S02]  /*1ab0*/  PRMT R9, R9, 0x5410, R13 ;  /* 0x0000541009097816 */ /* 0x000fc4000000000d */
[----:B------:R-:W-:Y:S01]  /*1ac0*/  F2FP.F16.E4M3.UNPACK_B R11, R11 ;  /* 0x0000000bff0b723e */ /* 0x000fe200020006ff */
[----:B------:R-:W0:Y:S01]  /*1ad0*/  LDC.64 R12, c[0x0][0x3b8] ;  /* 0x0000ee00ff0c7b82 */ /* 0x000e220000000a00 */
[----:B------:R-:W-:Y:S01]  /*1ae0*/  LOP3.LUT R15, R15, 0xff, RZ, 0xc0, !PT ;  /* 0x000000ff0f0f7812 */ /* 0x000fe200078ec0ff */
[----:B------:R-:W-:Y:S01]  /*1af0*/  HADD2.F32 R45, -RZ, R45.H0_H0 ;  /* 0x2000002dff2d7230 */ /* 0x000fe20000004100 */
[----:B------:R-:W-:Y:S01]  /*1b00*/  F2FP.F16.E4M3.UNPACK_B R10, R10 ;  /* 0x0000000aff0a723e */ /* 0x000fe200020006ff */
[----:B------:R-:W-:Y:S01]  /*1b10*/  HADD2.F32 R11, -RZ, R11.H0_H0 ;  /* 0x2000000bff0b7230 */ /* 0x000fe20000004100 */
[----:B------:R-:W-:Y:S01]  /*1b20*/  SHF.R.U32.HI R42, RZ, 0x8, R42 ;  /* 0x00000008ff2a7819 */ /* 0x000fe2000001162a */
[----:B------:R-:W-:Y:S01]  /*1b30*/  HFMA2.BF16_V2 R9, R36.H0_H0, R9, RZ.H0_H0 ;  /* 0x0000000924097231 */ /* 0x000fe200002408ff */
        /* <DEDUP_REMOVED lines=31> */
.L_x_161:
[----:B------:R-:W-:Y:S05]  /*1d30*/  BSYNC.RECONVERGENT B0 ;  /* 0x0000000000007941 */ /* 0x000fea0003800200 */
.L_x_160:
[----:B------:R-:W1:Y:S01]  /*1d40*/  LDCU UR4, c[0x0][0x3d0] ;  /* 0x00007a00ff0477ac */ /* 0x000e620008000800 */
[----:B------:R-:W-:-:S05]  /*1d50*/  VIADD R33, R33, 0x1 ;  /* 0x0000000121217836 */ /* 0x000fca0000000000 */
[----:B-1----:R-:W-:-:S13]  /*1d60*/  ISETP.NE.AND P1, PT, R33, UR4, PT ;  /* 0x0000000421007c0c */ /* 0x002fda000bf25270 */
[----:B------:R-:W-:Y:S05]  /*1d70*/  @P1 BRA `(.L_x_164) ;  /* 0xffffffe400f01947 */ /* 0x000fea000383ffff */
.L_x_150:
[----:B------:R-:W-:-:S13]  /*1d80*/  ISETP.NE.OR P0, PT, R17, RZ, !P0 ;  /* 0x000000ff1100720c */ /* 0x000fda0004705670 */
[----:B------:R-:W-:Y:S05]  /*1d90*/  @P0 EXIT ;  /* 0x000000000000094d */ /* 0x000fea0003800000 */
[----:B-----5:R-:W-:Y:S01]  /*1da0*/  ST.E desc[UR36][R22.64+-0x80], R2 ;  /* 0xffff800216007985 */ /* 0x020fe2000c101924 */
[----:B------:R-:W-:Y:S05]  /*1db0*/  EXIT ;  /* 0x000000000000794d */ /* 0x000fea0003800000 */
.L_x_165:
        /* <DEDUP_REMOVED lines=12> */
.L_x_943:


//--------------------- .text._Z46userbuffers_fp16_sum_inplace_gpu_rr_rs_oop_fp8ILi32E13__nv_fp8_e4m3EviiiiiiiiiPPviS1_Pfm --------------------------
	.section	.text._Z46userbuffers_fp16_sum_inplace_gpu_rr_rs_oop_fp8ILi32E13__nv_fp8_e4m3EviiiiiiiiiPPviS1_Pfm,"ax",@progbits
	.align	128
        .global         _Z46userbuffers_fp16_sum_inplace_gpu_rr_rs_oop_fp8ILi32E13__nv_fp8_e4m3EviiiiiiiiiPPviS1_Pfm
        .type           _Z46userbuffers_fp16_sum_inplace_gpu_rr_rs_oop_fp8ILi32E13__nv_fp8_e4m3EviiiiiiiiiPPviS1_Pfm,@function
        .size           _Z46userbuffers_fp16_sum_inplace_gpu_rr_rs_oop_fp8ILi32E13__nv_fp8_e4m3EviiiiiiiiiPPviS1_Pfm,(.L_x_944 - _Z46userbuffers_fp16_sum_inplace_gpu_rr_rs_oop_fp8ILi32E13__nv_fp8_e4m3EviiiiiiiiiPPviS1_Pfm)
        .other          _Z46userbuffers_fp16_sum_inplace_gpu_rr_rs_oop_fp8ILi32E13__nv_fp8_e4m3EviiiiiiiiiPPviS1_Pfm,@"STO_CUDA_ENTRY STV_DEFAULT"
_Z46userbuffers_fp16_sum_inplace_gpu_rr_rs_oop_fp8ILi32E13__nv_fp8_e4m3EviiiiiiiiiPPviS1_Pfm:
.text._Z46userbuffers_fp16_sum_inplace_gpu_rr_rs_oop_fp8ILi32E13__nv_fp8_e4m3EviiiiiiiiiPPviS1_Pfm:
[----:B------:R-:W0:Y:S08]  /*0000*/  LDC R1, c[0x0][0x37c] ;  /* 0x0000df00ff017b82 */ /* 0x000e300000000800 */
[----:B------:R-:W1:Y:S01]  /*0010*/  LDC.64 R4, c[0x0][0x3c0] ;  /* 0x0000f000ff047b82 */ /* 0x000e620000000a00 */
[----:B------:R-:W1:Y:S01]  /*0020*/  LDCU.64 UR36, c[0x0][0x358] ;  /* 0x00006b00ff2477ac */ /* 0x000e620008000a00 */
[----:B------:R-:W2:Y:S01]  /*0030*/  S2R R17, SR_TID.X ;  /* 0x0000000000117919 */ /* 0x000ea20000002100 */
[----:B0-----:R-:W-:Y:S01]  /*0040*/  VIADD R1, R1, 0xffffff28 ;  /* 0xffffff2801017836 */ /* 0x001fe20000000000 */
[----:B------:R-:W0:Y:S01]  /*0050*/  LDCU UR4, c[0x0][0x2f8] ;  /* 0x00005f00ff0477ac */ /* 0x000e220008000800 */
[----:B------:R-:W3:Y:S01]  /*0060*/  LDCU UR5, c[0x0][0x2fc] ;  /* 0x00005f80ff0577ac */ /* 0x000ee20008000800 */
[----:B------:R-:W4:Y:S01]  /*0070*/  LDCU.64 UR38, c[0x0][0x3c8] ;  /* 0x00007900ff2677ac */ /* 0x000f220008000a00 */
[----:B-1----:R-:W5:Y:S01]  /*0080*/  LDG.E R2, desc[UR36][R4.64] ;  /* 0x0000002404027981 */ /* 0x002f62000c1e1900 */
[----:B0-----:R-:W-:-:S05]  /*0090*/  IADD3 R6, P1, PT, R1, UR4, RZ ;  /* 0x0000000401067c10 */ /* 0x001fca000ff3e0ff */
[----:B---3--:R-:W-:Y:S01]  /*00a0*/  IMAD.X R7, RZ, RZ, UR5, P1 ;  /* 0x00000005ff077e24 */ /* 0x008fe200088e06ff */
[----:B--2---:R-:W-:Y:S02]  /*00b0*/  ISETP.GT.U32.AND P0, PT, R17, 0x1f, PT ;  /* 0x0000001f1100780c */ /* 0x004fe40003f04070 */
[----:B-----5:R-:W-:-:S11]  /*00c0*/  F2FP.BF16.F32.PACK_AB R2, RZ, R2 ;  /* 0x00000002ff02723e */ /* 0x020fd600000010ff */
[----:B----4-:R-:W-:Y:S05]  /*00d0*/  @P0 BRA `(.L_x_166) ;  /* 0x0000000400080947 */ /* 0x010fea0003800000 */
[----:B------:R-:W0:Y:S01]  /*00e0*/  LDC.64 R10, c[0x0][0x388] ;  /* 0x0000e200ff0a7b82 */ /* 0x000e220000000a00 */
[----:B------:R-:W0:Y:S07]  /*00f0*/  LDCU UR4, c[0x0][0x390] ;  /* 0x00007200ff0477ac */ /* 0x000e2e0008000800 */
[----:B------:R-:W1:Y:S01]  /*0100*/  LDC.64 R8, c[0x0][0x3a8] ;  /* 0x0000ea00ff087b82 */ /* 0x000e620000000a00 */
[----:B------:R-:W2:Y:S07]  /*0110*/  S2R R16, SR_CTAID.X ;  /* 0x0000000000107919 */ /* 0x000eae0000002500 */
[----:B------:R-:W3:Y:S01]  /*0120*/  LDC R13, c[0x0][0x384] ;  /* 0x0000e100ff0d7b82 */ /* 0x000ee20000000800 */
[----:B0-----:R-:W-:-:S07]  /*0130*/  IMAD R3, R11, UR4, R10 ;  /* 0x000000040b037c24 */ /* 0x001fce000f8e020a */
[----:B------:R-:W0:Y:S01]  /*0140*/  LDC R19, c[0x0][0x3b0] ;  /* 0x0000ec00ff137b82 */ /* 0x000e220000000800 */
[----:B-1----:R-:W-:-:S06]  /*0150*/  IMAD.WIDE R4, R3, 0x8, R8 ;  /* 0x0000000803047825 */ /* 0x002fcc00078e0208 */
[----:B------:R-:W3:Y:S01]  /*0160*/  LDG.E.64 R4, desc[UR36][R4.64] ;  /* 0x0000002404047981 */ /* 0x000ee2000c1e1b00 */
[----:B------:R-:W-:Y:S01]  /*0170*/  IMAD R15, R17, UR4, R10 ;  /* 0x00000004110f7c24 */ /* 0x000fe2000f8e020a */
[----:B--2---:R-:W-:-:S03]  /*0180*/  ISETP.NE.AND P0, PT, R16, RZ, PT ;  /* 0x000000ff1000720c */ /* 0x004fc60003f05270 */
[----:B------:R-:W-:-:S10]  /*0190*/  IMAD.WIDE R8, R15, 0x8, R8 ;  /* 0x000000080f087825 */ /* 0x000fd400078e0208 */
[----:B------:R-:W2:Y:S01]  /*01a0*/  @!P0 LDG.E.64 R10, desc[UR36][R8.64] ;  /* 0x00000024080a8981 */ /* 0x000ea2000c1e1b00 */
[----:B---3--:R-:W-:-:S05]  /*01b0*/  IMAD.WIDE R20, R13, 0x4, R4 ;  /* 0x000000040d147825 */ /* 0x008fca00078e0204 */
[----:B------:R-:W3:Y:S01]  /*01c0*/  LD.E R0, desc[UR36][R20.64+-0x80] ;  /* 0xffff802414007980 */ /* 0x000ee2000c101900 */
[----:B------:R-:W-:Y:S02]  /*01d0*/  SHF.R.S32.HI R12, RZ, 0x1f, R13 ;  /* 0x0000001fff0c7819 */ /* 0x000fe4000001140d */
[C---:B------:R-:W-:Y:S01]  /*01e0*/  @!P0 IADD3 R5, P1, PT, R3.reuse, R13, RZ ;  /* 0x0000000d03058210 */ /* 0x040fe20007f3e0ff */
[----:B------:R-:W1:Y:S01]  /*01f0*/  S2UR UR5, SR_CgaCtaId ;  /* 0x00000000000579c3 */ /* 0x000e620000008800 */
[----:B------:R-:W-:Y:S01]  /*0200*/  UMOV UR4, 0x400 ;  /* 0x0000040000047882 */ /* 0x000fe20000000000 */
[----:B------:R4:W-:Y:S01]  /*0210*/  STL.64 [R1+0xd0], R20 ;  /* 0x0000d01401007387 */ /* 0x0009e20000100a00 */
[----:B------:R-:W-:Y:S02]  /*0220*/  @!P0 LEA.HI.X.SX32 R3, R3, R12, 0x1, P1 ;  /* 0x0000000c03038211 */ /* 0x000fe400008f0eff */
[----:B--2---:R-:W-:-:S04]  /*0230*/  @!P0 LEA R12, P1, R5, R10, 0x2 ;  /* 0x0000000a050c8211 */ /* 0x004fc800078210ff */
[----:B------:R-:W-:Y:S01]  /*0240*/  @!P0 LEA.HI.X R13, R5, R11, R3, 0x2, P1 ;  /* 0x0000000b050d8211 */ /* 0x000fe200008f1403 */
[----:B0-----:R-:W-:-:S04]  /*0250*/  IMAD.WIDE R10, R19, 0x8, R8 ;  /* 0x00000008130a7825 */ /* 0x001fc800078e0208 */
[----:B---3--:R-:W-:-:S05]  /*0260*/  VIADD R14, R0, 0x1 ;  /* 0x00000001000e7836 */ /* 0x008fca0000000000 */
[----:B------:R4:W-:Y:S04]  /*0270*/  @!P0 ST.E.STRONG.SYS desc[UR36][R12.64], R14 ;  /* 0x0000000e0c008985 */ /* 0x0009e8000c115924 */
[----:B------:R-:W2:Y:S01]  /*0280*/  LDG.E.64 R10, desc[UR36][R10.64] ;  /* 0x000000240a0a7981 */ /* 0x000ea2000c1e1b00 */
[----:B-1----:R-:W-:-:S06]  /*0290*/  ULEA UR4, UR5, UR4, 0x18 ;  /* 0x0000000405047291 */ /* 0x002fcc000f8ec0ff */
[----:B------:R-:W-:Y:S01]  /*02a0*/  LEA R3, R17, UR4, 0x3 ;  /* 0x0000000411037c11 */ /* 0x000fe2000f8e18ff */
[----:B------:R4:W-:Y:S01]  /*02b0*/  STL [R1+0x30], R14 ;  /* 0x0000300e01007387 */ /* 0x0009e20000100800 */
[----:B------:R-:W-:-:S03]  /*02c0*/  IMAD.WIDE R4, R15, 0x4, R20 ;  /* 0x000000040f047825 */ /* 0x000fc600078e0214 */
[----:B--2---:R4:W-:Y:S01]  /*02d0*/  STS.64 [R3], R10 ;  /* 0x0000000a03007388 */ /* 0x0049e20000000a00 */
[----:B------:R-:W-:-:S07]  /*02e0*/  CS2R R8, SR_CLOCKLO ;  /* 0x0000000000087805 */ /* 0x000fce0000015000 */
.L_x_167:
[----:B------:R-:W2:Y:S04]  /*02f0*/  LDL R18, [R1+0x30] ;  /* 0x0000300001127983 */ /* 0x000ea80000100800 */
[----:B------:R-:W2:Y:S01]  /*0300*/  LD.E.STRONG.SYS R0, desc[UR36][R4.64] ;  /* 0x0000002404007980 */ /* 0x000ea2000c115900 */
[----:B------:R-:W-:Y:S05]  /*0310*/  YIELD ;  /* 0x0000000000007946 */ /* 0x000fea0003800000 */
[----:B--2---:R-:W-:-:S05]  /*0320*/  IMAD.IADD R0, R0, 0x1, -R18 ;  /* 0x0000000100007824 */ /* 0x004fca00078e0a12 */
[----:B------:R-:W-:-:S13]  /*0330*/  ISETP.GT.AND P0, PT, R0, -0x1, PT ;  /* 0xffffffff0000780c */ /* 0x000fda0003f04270 */
[----:B------:R-:W-:Y:S05]  /*0340*/  @P0 BRA `(.L_x_166) ;  /* 0x00000000006c0947 */ /* 0x000fea0003800000 */
[----:B----4-:R-:W-:-:S06]  /*0350*/  CS2R R10, SR_CLOCKLO ;  /* 0x00000000000a7805 */ /* 0x010fcc0000015000 */
        /* <DEDUP_REMOVED lines=10> */
[----:B------:R4:W-:Y:S05]  /*0400*/  STL.64 [R1+0x18], R16 ;  /* 0x0000181001007387 */ /* 0x0009ea0000100a00 */
        /* <DEDUP_REMOVED lines=15> */
.L_x_166:
[----:B------:R-:W-:Y:S01]  /*0500*/  ISETP.NE.AND P1, PT, R17, RZ, PT ;  /* 0x000000ff1100720c */ /* 0x000fe20003f25270 */
[----:B------:R-:W-:Y:S05]  /*0510*/  WARPSYNC.ALL ;  /* 0x0000000000007948 */ /* 0x000fea0003800000 */
[----:B------:R-:W-:Y:S01]  /*0520*/  BAR.SYNC.DEFER_BLOCKING 0x0 ;  /* 0x0000000000007b1d */ /* 0x000fe20000010000 */
[----:B------:R-:W-:-:S05]  /*0530*/  PLOP3.LUT P0, PT, PT, PT, PT, 0x8, 0x80 ;  /* 0x000000000080781c */ /* 0x000fca0003f0e170 */
[----:B------:R-:W-:Y:S04]  /*0540*/  BSSY.RECONVERGENT B0, `(.L_x_168) ;  /* 0x000000d000007945 */ /* 0x000fe80003800200 */
[----:B------:R-:W-:Y:S05]  /*0550*/  @P1 BRA `(.L_x_169) ;  /* 0x00000000002c1947 */ /* 0x000fea0003800000 */
[----:B------:R-:W4:Y:S01]  /*0560*/  LDL.64 R18, [R1+0xd0] ;  /* 0x0000d00001127983 */ /* 0x000f220000100a00 */
[----:B------:R-:W0:Y:S03]  /*0570*/  S2UR UR4, SR_CTAID.X ;  /* 0x00000000000479c3 */ /* 0x000e260000002500 */
[----:B------:R-:W2:Y:S05]  /*0580*/  LDL R16, [R1+0x30] ;  /* 0x0000300001107983 */ /* 0x000eaa0000100800 */
[----:B------:R-:W1:Y:S01]  /*0590*/  LDC R0, c[0x0][0x370] ;  /* 0x0000dc00ff007b82 */ /* 0x000e620000000800 */
[----:B0-----:R-:W-:-:S02]  /*05a0*/  ISETP.NE.AND P0, PT, RZ, UR4, PT ;  /* 0x00000004ff007c0c */ /* 0x001fc4000bf05270 */
[----:B-1----:R-:W-:-:S04]  /*05b0*/  IADD3 R0, PT, PT, -R0, 0x21, RZ ;  /* 0x0000002100007810 */ /* 0x002fc80007ffe1ff */
[----:B------:R-:W-:-:S05]  /*05c0*/  SEL R0, R0, 0x1, !P0 ;  /* 0x0000000100007807 */ /* 0x000fca0004000000 */
[----:B----4-:R-:W3:Y:S01]  /*05d0*/  ATOM.E.ADD.STRONG.GPU PT, R3, desc[UR36][R18.64+0x100], R0 ;  /* 0x800100001203798a */ /* 0x010ee200081ef124 */
[----:B--2---:R-:W-:Y:S02]  /*05e0*/  IMAD.SHL.U32 R4, R16, 0x20, RZ ;  /* 0x0000002010047824 */ /* 0x004fe400078e00ff */
[----:B---3--:R-:W-:-:S05]  /*05f0*/  IMAD.IADD R3, R0, 0x1, R3 ;  /* 0x0000000100037824 */ /* 0x008fca00078e0203 */
[----:B------:R-:W-:-:S13]  /*0600*/  ISETP.EQ.AND P0, PT, R3, R4, PT ;  /* 0x000000040300720c */ /* 0x000fda0003f02270 */
.L_x_169:
[----:B------:R-:W-:Y:S05]  /*0610*/  BSYNC.RECONVERGENT B0 ;  /* 0x0000000000007941 */ /* 0x000fea0003800200 */
.L_x_168:
[----:B------:R-:W0:Y:S01]  /*0620*/  S2UR UR8, SR_CTAID.X ;  /* 0x00000000000879c3 */ /* 0x000e220000002500 */
[----:B------:R-:W1:Y:S01]  /*0630*/  LDCU UR4, c[0x0][0x398] ;  /* 0x00007300ff0477ac */ /* 0x000e620008000800 */
[----:B------:R-:W-:Y:S01]  /*0640*/  BSSY.RECONVERGENT B0, `(.L_x_170) ;  /* 0x0000a2a000007945 */ /* 0x000fe20003800200 */
[----:B------:R-:W2:Y:S05]  /*0650*/  LDCU UR9, c[0x0][0x398] ;  /* 0x00007300ff0977ac */ /* 0x000eaa0008000800 */
[----:B------:R-:W0:Y:S01]  /*0660*/  LDC R0, c[0x0][0x360] ;  /* 0x0000d800ff007b82 */ /* 0x000e220000000800 */
[----:B------:R-:W3:Y:S01]  /*0670*/  LDCU UR6, c[0x0][0x394] ;  /* 0x00007280ff0677ac */ /* 0x000ee20008000800 */
[----:B------:R-:W0:Y:S02]  /*0680*/  LDCU UR7, c[0x0][0x3a0] ;  /* 0x00007400ff0777ac */ /* 0x000e240008000800 */
[----:B0-----:R-:W-:-:S04]  /*0690*/  IMAD R17, R0, UR8, R17 ;  /* 0x0000000800117c24 */ /* 0x001fc8000f8e0211 */
[----:B------:R-:W-:Y:S01]  /*06a0*/  BAR.SYNC.DEFER_BLOCKING 0x0 ;  /* 0x0000000000007b1d */ /* 0x000fe20000010000 */
[----:B-1----:R-:W-:-:S13]  /*06b0*/  ISETP.GE.AND P1, PT, R17, UR4, PT ;  /* 0x0000000411007c0c */ /* 0x002fda000bf26270 */
[----:B--23--:R-:W-:Y:S05]  /*06c0*/  @P1 BRA `(.L_x_171) ;  /* 0x000000a000841947 */ /* 0x00cfea0003800000 */
[----:B------:R-:W0:Y:S01]  /*06d0*/  S2R R6, SR_TID.X ;  /* 0x0000000000067919 */ /* 0x000e220000002100 */
[----:B------:R-:W1:Y:S01]  /*06e0*/  LDCU UR4, c[0x0][0x38c] ;  /* 0x00007180ff0477ac */ /* 0x000e620008000800 */
[----:B------:R-:W2:Y:S08]  /*06f0*/  S2UR UR5, SR_CgaCtaId ;  /* 0x00000000000579c3 */ /* 0x000eb00000008800 */
[----:B----4-:R-:W3:Y:S01]  /*0700*/  LDC R3, c[0x0][0x360] ;  /* 0x0000d800ff037b82 */ /* 0x010ee20000000800 */
[----:B0-----:R-:W-:-:S05]  /*0710*/  LEA.HI R0, R6, UR8, RZ, 0x1b ;  /* 0x0000000806007c11 */ /* 0x001fca000f8fd8ff */
[----:B-1----:R-:W-:Y:S01]  /*0720*/  VIADD R0, R0, UR4 ;  /* 0x0000000400007c36 */ /* 0x002fe20008000000 */
[----:B------:R-:W-:Y:S02]  /*0730*/  UMOV UR4, 0x400 ;  /* 0x0000040000047882 */ /* 0x000fe40000000000 */
[----:B--2---:R-:W-:Y:S01]  /*0740*/  ULEA UR4, UR5, UR4, 0x18 ;  /* 0x0000000405047291 */ /* 0x004fe2000f8ec0ff */
[----:B------:R-:W-:Y:S02]  /*0750*/  IMAD.SHL.U32 R4, R0, 0x8, RZ ;  /* 0x0000000800047824 */ /* 0x000fe400078e00ff */
[----:B---3--:R-:W-:Y:S02]  /*0760*/  IMAD R0, R3, UR8, R6 ;  /* 0x0000000803007c24 */ /* 0x008fe4000f8e0206 */
[C---:B------:R-:W-:Y:S01]  /*0770*/  VIADD R30, R4.reuse, 0x8 ;  /* 0x00000008041e7836 */ /* 0x040fe20000000000 */
[C---:B------:R-:W-:Y:S01]  /*0780*/  LOP3.LUT R29, R4.reuse, 0xf8, RZ, 0xc0, !PT ;  /* 0x000000f8041d7812 */ /* 0x040fe200078ec0ff */
[----:B------:R-:W-:-:S02]  /*0790*/  VIADD R28, R4, 0x10 ;  /* 0x00000010041c7836 */ /* 0x000fc40000000000 */
[----:B------:R-:W-:Y:S01]  /*07a0*/  VIADD R27, R4, 0x18 ;  /* 0x00000018041b7836 */ /* 0x000fe20000000000 */
[----:B------:R-:W-:Y:S01]  /*07b0*/  LOP3.LUT R30, R30, 0xf8, RZ, 0xc0, !PT ;  /* 0x000000f81e1e7812 */ /* 0x000fe200078ec0ff */
[----:B------:R-:W-:Y:S01]  /*07c0*/  VIADD R26, R4, 0x20 ;  /* 0x00000020041a7836 */ /* 0x000fe20000000000 */
[----:B------:R-:W-:Y:S01]  /*07d0*/  LOP3.LUT R28, R28, 0xf8, RZ, 0xc0, !PT ;  /* 0x000000f81c1c7812 */ /* 0x000fe200078ec0ff */
[----:B------:R-:W-:Y:S01]  /*07e0*/  LDS.64 R34, [R29+UR4] ;  /* 0x000000041d227984 */ /* 0x000fe20008000a00 */
[----:B------:R-:W-:Y:S01]  /*07f0*/  LOP3.LUT R27, R27, 0xf8, RZ, 0xc0, !PT ;  /* 0x000000f81b1b7812 */ /* 0x000fe200078ec0ff */
[----:B------:R-:W-:Y:S01]  /*0800*/  VIADD R25, R4, 0x28 ;  /* 0x0000002804197836 */ /* 0x000fe20000000000 */
[----:B------:R-:W-:Y:S01]  /*0810*/  LOP3.LUT R26, R26, 0xf8, RZ, 0xc0, !PT ;  /* 0x000000f81a1a7812 */ /* 0x000fe200078ec0ff */
[----:B------:R-:W-:Y:S01]  /*0820*/  LDS.64 R32, [R30+UR4] ;  /* 0x000000041e207984 */ /* 0x000fe20008000a00 */
[----:B------:R-:W-:Y:S01]  /*0830*/  LOP3.LUT R11, R29, 0x80, RZ, 0x3c, !PT ;  /* 0x000000801d0b7812 */ /* 0x000fe200078e3cff */
[C---:B------:R-:W-:Y:S01]  /*0840*/  VIADD R24, R4.reuse, 0x30 ;  /* 0x0000003004187836 */ /* 0x040fe20000000000 */
[----:B------:R-:W-:Y:S01]  /*0850*/  LOP3.LUT R25, R25, 0xf8, RZ, 0xc0, !PT ;  /* 0x000000f819197812 */ /* 0x000fe200078ec0ff */
[----:B------:R-:W0:Y:S01]  /*0860*/  LDS.64 R30, [R28+UR4] ;  /* 0x000000041c1e7984 */ /* 0x000e220008000a00 */
[----:B------:R-:W-:-:S02]  /*0870*/  VIADD R23, R4, 0x38 ;  /* 0x0000003804177836 */ /* 0x000fc40000000000 */
[C---:B------:R-:W-:Y:S01]  /*0880*/  VIADD R22, R4.reuse, 0x40 ;  /* 0x0000004004167836 */ /* 0x040fe20000000000 */
[----:B------:R-:W1:Y:S01]  /*0890*/  LDS.64 R28, [R27+UR4] ;  /* 0x000000041b1c7984 */ /* 0x000e620008000a00 */
[----:B------:R-:W-:Y:S01]  /*08a0*/  VIADD R21, R4, 0x48 ;  /* 0x0000004804157836 */ /* 0x000fe20000000000 */
[----:B------:R-:W-:Y:S01]  /*08b0*/  LOP3.LUT R24, R24, 0xf8, RZ, 0xc0, !PT ;  /* 0x000000f818187812 */ /* 0x000fe200078ec0ff */
[C---:B------:R-:W-:Y:S01]  /*08c0*/  VIADD R20, R4.reuse, 0x50 ;  /* 0x0000005004147836 */ /* 0x040fe20000000000 */
[----:B------:R-:W2:Y:S01]  /*08d0*/  LDS.64 R26, [R26+UR4] ;  /* 0x000000041a1a7984 */ /* 0x000ea20008000a00 */
        /* <DEDUP_REMOVED lines=31> */
[----:B0-----:R-:W-:Y:S01]  /*0ad0*/  STL.64 [R1+0xb8], R30 ;  /* 0x0000b81e01007387 */ /* 0x001fe20000100a00 */
[----:B------:R-:W-:Y:S01]  /*0ae0*/  VIADD R10, R4, 0xd8 ;  /* 0x000000d8040a7836 */ /* 0x000fe20000000000 */
[----:B------:R-:W-:Y:S01]  /*0af0*/  LOP3.LUT R18, R18, 0xf8, RZ, 0xc0, !PT ;  /* 0x000000f812127812 */ /* 0x000fe200078ec0ff */
[C---:B------:R-:W-:Y:S01]  /*0b00*/  VIADD R12, R4.reuse, 0xe0 ;  /* 0x000000e0040c7836 */ /* 0x040fe20000000000 */
[----:B-1----:R-:W-:Y:S01]  /*0b10*/  STL.64 [R1+0xb0], R28 ;  /* 0x0000b01c01007387 */ /* 0x002fe20000100a00 */
[----:B------:R-:W-:Y:S01]  /*0b20*/  VIADD R14, R4, 0xe8 ;  /* 0x000000e8040e7836 */ /* 0x000fe20000000000 */
[----:B------:R-:W-:Y:S01]  /*0b30*/  LOP3.LUT R6, R6, 0xf8, RZ, 0xc0, !PT ;  /* 0x000000f806067812 */ /* 0x000fe200078ec0ff */
[C---:B------:R-:W-:Y:S01]  /*0b40*/  VIADD R16, R4.reuse, 0xf0 ;  /* 0x000000f004107836 */ /* 0x040fe20000000000 */
[----:B------:R-:W0:Y:S01]  /*0b50*/  LDS.64 R30, [R25+UR4] ;  /* 0x00000004191e7984 */ /* 0x000e220008000a00 */
[----:B------:R-:W-:Y:S01]  /*0b60*/  VIADD R4, R4, 0xfffffff8 ;  /* 0xfffffff804047836 */ /* 0x000fe20000000000 */
[----:B------:R-:W-:-:S02]  /*0b70*/  LOP3.LUT R8, R8, 0xf8, RZ, 0xc0, !PT ;  /* 0x000000f808087812 */ /* 0x000fc400078ec0ff */
[----:B------:R-:W-:Y:S01]  /*0b80*/  LDS.64 R28, [R24+UR4] ;  /* 0x00000004181c7984 */ /* 0x000fe20008000a00 */
[----:B------:R-:W-:Y:S02]  /*0b90*/  LOP3.LUT R10, R10, 0xf8, RZ, 0xc0, !PT ;  /* 0x000000f80a0a7812 */ /* 0x000fe400078ec0ff */
[----:B------:R-:W-:Y:S01]  /*0ba0*/  LOP3.LUT R12, R12, 0xf8, RZ, 0xc0, !PT ;  /* 0x000000f80c0c7812 */ /* 0x000fe200078ec0ff */
[----:B--2---:R-:W-:Y:S01]  /*0bb0*/  STL.64 [R1+0xa8], R26 ;  /* 0x0000a81a01007387 */ /* 0x004fe20000100a00 */
[----:B------:R-:W-:Y:S02]  /*0bc0*/  LOP3.LUT R14, R14, 0xf8, RZ, 0xc0, !PT ;  /* 0x000000f80e0e7812 */ /* 0x000fe400078ec0ff */
[----:B------:R-:W-:Y:S01]  /*0bd0*/  LOP3.LUT R16, R16, 0xf8, RZ, 0xc0, !PT ;  /* 0x000000f810107812 */ /* 0x000fe200078ec0ff */
[----:B------:R-:W-:Y:S01]  /*0be0*/  LDS.64 R26, [R23+UR4] ;  /* 0x00000004171a7984 */ /* 0x000fe20008000a00 */
[----:B------:R-:W-:-:S03]  /*0bf0*/  LOP3.LUT R4, R4, 0xf8, RZ, 0xc0, !PT ;  /* 0x000000f804047812 */ /* 0x000fc600078ec0ff */
[----:B------:R-:W1:Y:S04]  /*0c00*/  LDS.64 R24, [R22+UR4] ;  /* 0x0000000416187984 */ /* 0x000e680008000a00 */
[----:B------:R-:W2:Y:S04]  /*0c10*/  LDS.64 R22, [R21+UR4] ;  /* 0x0000000415167984 */ /* 0x000ea80008000a00 */
[----:B------:R-:W3:Y:S04]  /*0c20*/  LDS.64 R20, [R20+UR4] ;  /* 0x0000000414147984 */ /* 0x000ee80008000a00 */
[----:B------:R-:W-:Y:S04]  /*0c30*/  LDS.64 R42, [R42+UR4] ;  /* 0x000000042a2a7984 */ /* 0x000fe80008000a00 */
[----:B------:R-:W-:Y:S04]  /*0c40*/  LDS.64 R40, [R40+UR4] ;  /* 0x0000000428287984 */ /* 0x000fe80008000a00 */
[----:B------:R-:W-:Y:S04]  /*0c50*/  LDS.64 R38, [R38+UR4] ;  /* 0x0000000426267984 */ /* 0x000fe80008000a00 */
[----:B------:R-:W-:Y:S04]  /*0c60*/  LDS.64 R36, [R36+UR4] ;  /* 0x0000000424247984 */ /* 0x000fe80008000a00 */
[----:B------:R-:W-:Y:S04]  /*0c70*/  STL.64 [R1+0xc8], R34 ;  /* 0x0000c82201007387 */ /* 0x000fe80000100a00 */
[----:B------:R-:W-:Y:S04]  /*0c80*/  STL.64 [R1+0xc0], R32 ;  /* 0x0000c02001007387 */ /* 0x000fe80000100a00 */
[----:B0-----:R-:W-:Y:S04]  /*0c90*/  STL.64 [R1+0xa0], R30 ;  /* 0x0000a01e01007387 */ /* 0x001fe80000100a00 */
[----:B-1----:R-:W-:Y:S04]  /*0ca0*/  STL.64 [R1+0x88], R24 ;  /* 0x0000881801007387 */ /* 0x002fe80000100a00 */
[----:B--2---:R-:W-:Y:S04]  /*0cb0*/  STL.64 [R1+0x80], R22 ;  /* 0x0000801601007387 */ /* 0x004fe80000100a00 */
[----:B---3--:R-:W-:Y:S04]  /*0cc0*/  STL.64 [R1+0x78], R20 ;  /* 0x0000781401007387 */ /* 0x008fe80000100a00 */
[----:B------:R-:W0:Y:S04]  /*0cd0*/  LDS.64 R24, [R19+UR4] ;  /* 0x0000000413187984 */ /* 0x000e280008000a00 */
[----:B------:R-:W1:Y:S04]  /*0ce0*/  LDS.64 R22, [R17+UR4] ;  /* 0x0000000411167984 */ /* 0x000e680008000a00 */
[----:B------:R-:W2:Y:S04]  /*0cf0*/  LDS.64 R20, [R15+UR4] ;  /* 0x000000040f147984 */ /* 0x000ea80008000a00 */
        /* <DEDUP_REMOVED lines=8> */
[----:B------:R-:W0:Y:S04]  /*0d80*/  LDS.64 R24, [R7+UR4] ;  /* 0x0000000407187984 */ /* 0x000e280008000a00 */
[----:B------:R-:W1:Y:S04]  /*0d90*/  LDS.64 R22, [R9+UR4] ;  /* 0x0000000409167984 */ /* 0x000e680008000a00 */
[----:B------:R-:W2:Y:S04]  /*0da0*/  LDS.64 R20, [R11+UR4] ;  /* 0x000000040b147984 */ /* 0x000ea80008000a00 */
[----:B------:R-:W-:Y:S04]  /*0db0*/  LDS.64 R6, [R6+UR4] ;  /* 0x0000000406067984 */ /* 0x000fe80008000a00 */
[----:B------:R-:W-:Y:S04]  /*0dc0*/  LDS.64 R8, [R8+UR4] ;  /* 0x0000000408087984 */ /* 0x000fe80008000a00 */
[----:B------:R-:W-:Y:S04]  /*0dd0*/  LDS.64 R10, [R10+UR4] ;  /* 0x000000040a0a7984 */ /* 0x000fe80008000a00 */
[----:B0-----:R-:W-:Y:S04]  /*0de0*/  STL.64 [R1+0x58], R24 ;  /* 0x0000581801007387 */ /* 0x001fe80000100a00 */
[----:B-1----:R-:W-:Y:S04]  /*0df0*/  STL.64 [R1+0x50], R22 ;  /* 0x0000501601007387 */ /* 0x002fe80000100a00 */
[----:B--2---:R-:W-:Y:S04]  /*0e00*/  STL.64 [R1+0x48], R20 ;  /* 0x0000481401007387 */ /* 0x004fe80000100a00 */
[----:B------:R-:W0:Y:S04]  /*0e10*/  LDS.64 R24, [R13+UR4] ;  /* 0x000000040d187984 */ /* 0x000e280008000a00 */
[----:B------:R-:W1:Y:S04]  /*0e20*/  LDS.64 R22, [R5+UR4] ;  /* 0x0000000405167984 */ /* 0x000e680008000a00 */
[----:B------:R-:W2:Y:S04]  /*0e30*/  LDS.64 R20, [R3+UR4] ;  /* 0x0000000403147984 */ /* 0x000ea80008000a00 */
[----:B------:R-:W3:Y:S04]  /*0e40*/  LDS.64 R12, [R12+UR4] ;  /* 0x000000040c0c7984 */ /* 0x000ee80008000a00 */
[----:B------:R-:W4:Y:S04]  /*0e50*/  LDS.64 R4, [R4+UR4] ;  /* 0x0000000404047984 */ /* 0x000f280008000a00 */
[----:B0-----:R0:W-:Y:S04]  /*0e60*/  STL.64 [R1+0x40], R24 ;  /* 0x0000401801007387 */ /* 0x0011e80000100a00 */
[----:B-1----:R0:W-:Y:S04]  /*0e70*/  STL.64 [R1+0x38], R22 ;  /* 0x0000381601007387 */ /* 0x0021e80000100a00 */
[----:B--2---:R0:W-:Y:S02]  /*0e80*/  STL.64 [R1+0x28], R20 ;  /* 0x0000281401007387 */ /* 0x0041e40000100a00 */
.L_x_172:
[----:B0-----:R-:W2:Y:S04]  /*0e90*/  LDL.64 R24, [R1+0xc8] ;  /* 0x0000c80001187983 */ /* 0x001ea80000100a00 */
[----:B-1----:R-:W5:Y:S04]  /*0ea0*/  LDL.64 R22, [R1+0xc0] ;  /* 0x0000c00001167983 */ /* 0x002f680000100a00 */
[----:B------:R-:W3:Y:S01]  /*0eb0*/  LDL.64 R20, [R1+0xb8] ;  /* 0x0000b80001147983 */ /* 0x000ee20000100a00 */
[----:B------:R-:W-:-:S03]  /*0ec0*/  VIADD R3, R0, UR6 ;  /* 0x0000000600037c36 */ /* 0x000fc60008000000 */
[----:B------:R-:W4:Y:S01]  /*0ed0*/  LDL.64 R60, [R1+0xb0] ;  /* 0x0000b000013c7983 */ /* 0x000f220000100a00 */
[----:B--2---:R-:W-:-:S04]  /*0ee0*/  IMAD.WIDE R28, R3, 0x10, R24 ;  /* 0x00000010031c7825 */ /* 0x004fc800078e0218 */
[C---:B-----5:R-:W-:Y:S02]  /*0ef0*/  IMAD.WIDE R32, R3.reuse, 0x10, R22 ;  /* 0x0000001003207825 */ /* 0x060fe400078e0216 */
[----:B------:R-:W2:Y:S04]  /*0f00*/  LD.E.128 R28, desc[UR36][R28.64] ;  /* 0x000000241c1c7980 */ /* 0x000ea8000c101d00 */
[----:B------:R-:W5:Y:S01]  /*0f10*/  LD.E.128 R32, desc[UR36][R32.64] ;  /* 0x0000002420207980 */ /* 0x000f62000c101d00 */
[----:B---3--:R-:W-:-:S06]  /*0f20*/  IMAD.WIDE R24, R3, 0x10, R20 ;  /* 0x0000001003187825 */ /* 0x008fcc00078e0214 */
[----:B------:R-:W3:Y:S01]  /*0f30*/  LD.E.128 R24, desc[UR36][R24.64] ;  /* 0x0000002418187980 */ /* 0x000ee2000c101d00 */
[----:B--2---:R-:W-:Y:S02]  /*0f40*/  LOP3.LUT R20, R30, 0xffff, RZ, 0xc0, !PT ;  /* 0x0000ffff1e147812 */ /* 0x004fe400078ec0ff */
[C---:B------:R-:W-:Y:S02]  /*0f50*/  LOP3.LUT R21, R28.reuse, 0xff, RZ, 0xc0, !PT ;  /* 0x000000ff1c157812 */ /* 0x040fe400078ec0ff */
[C---:B------:R-:W-:Y:S02]  /*0f60*/  LOP3.LUT R22, R28.reuse, 0xffff, RZ, 0xc0, !PT ;  /* 0x0000ffff1c167812 */ /* 0x040fe400078ec0ff */
[----:B------:R-:W-:Y:S02]  /*0f70*/  SHF.R.U32.HI R46, RZ, 0x18, R28 ;  /* 0x00000018ff2e7819 */ /* 0x000fe4000001161c */
[----:B------:R-:W-:Y:S02]  /*0f80*/  PRMT R49, R28, 0x7632, R49 ;  /* 0x000076321c317816 */ /* 0x000fe40000000031 */
[----:B------:R-:W-:-:S02]  /*0f90*/  LOP3.LUT R47, R30, 0xff, RZ, 0xc0, !PT ;  /* 0x000000ff1e2f7812 */ /* 0x000fc400078ec0ff */
[----:B------:R-:W-:Y:S02]  /*0fa0*/  SHF.R.U32.HI R48, RZ, 0x18, R30 ;  /* 0x00000018ff307819 */ /* 0x000fe4000001161e */
[----:B------:R-:W-:Y:S02]  /*0fb0*/  PRMT R52, R30, 0x7632, R52 ;  /* 0x000076321e347816 */ /* 0x000fe40000000034 */
[C---:B------:R-:W-:Y:S02]  /*0fc0*/  LOP3.LUT R28, R29.reuse, 0xffff, RZ, 0xc0, !PT ;  /* 0x0000ffff1d1c7812 */ /* 0x040fe400078ec0ff */
[----:B------:R-:W-:Y:S02]  /*0fd0*/  SHF.R.U32.HI R30, RZ, 0x8, R20 ;  /* 0x00000008ff1e7819 */ /* 0x000fe40000011614 */
[----:B------:R-:W-:Y:S02]  /*0fe0*/  LOP3.LUT R44, R29, 0xff, RZ, 0xc0, !PT ;  /* 0x000000ff1d2c7812 */ /* 0x000fe400078ec0ff */
[----:B------:R-:W-:-:S02]  /*0ff0*/  SHF.R.U32.HI R45, RZ, 0x18, R29 ;  /* 0x00000018ff2d7819 */ /* 0x000fc4000001161d */
[----:B------:R-:W-:Y:S02]  /*1000*/  PRMT R51, R29, 0x7632, R51 ;  /* 0x000076321d337816 */ /* 0x000fe40000000033 */
[C---:B-----5:R-:W-:Y:S02]  /*1010*/  LOP3.LUT R20, R32.reuse, 0xff, RZ, 0xc0, !PT ;  /* 0x000000ff20147812 */ /* 0x060fe400078ec0ff */
[--C-:B------:R-:W-:Y:S02]  /*1020*/  SHF.R.U32.HI R29, RZ, 0x18, R32.reuse ;  /* 0x00000018ff1d7819 */ /* 0x100fe40000011620 */
[C---:B------:R-:W-:Y:S02]  /*1030*/  LOP3.LUT R23, R32.reuse, 0xffff, RZ, 0xc0, !PT ;  /* 0x0000ffff20177812 */ /* 0x040fe400078ec0ff */
[----:B------:R-:W-:Y:S02]  /*1040*/  PRMT R32, R32, 0x7632, R32 ;  /* 0x0000763220207816 */ /* 0x000fe40000000020 */
[----:B------:R-:W-:-:S02]  /*1050*/  SHF.R.U32.HI R28, RZ, 0x8, R28 ;  /* 0x00000008ff1c7819 */ /* 0x000fc4000001161c */
[----:B------:R-:W-:Y:S02]  /*1060*/  LOP3.LUT R55, R33, 0xffff, RZ, 0xc0, !PT ;  /* 0x0000ffff21377812 */ /* 0x000fe400078ec0ff */
[----:B------:R-:W-:Y:S02]  /*1070*/  F2FP.F16.E4M3.UNPACK_B R21, R21 ;  /* 0x00000015ff15723e */ /* 0x000fe400020006ff */
[----:B------:R-:W-:Y:S02]  /*1080*/  F2FP.F16.E4M3.UNPACK_B R20, R20 ;  /* 0x00000014ff14723e */ /* 0x000fe400020006ff */
[----:B------:R-:W-:Y:S02]  /*1090*/  LOP3.LUT R53, R32, 0xff, RZ, 0xc0, !PT ;  /* 0x000000ff20357812 */ /* 0x000fe400078ec0ff */
[----:B------:R-:W-:Y:S02]  /*10a0*/  F2FP.F16.E4M3.UNPACK_B R44, R44 ;  /* 0x0000002cff2c723e */ /* 0x000fe400020006ff */
[----:B------:R-:W-:-:S02]  /*10b0*/  F2FP.F16.E4M3.UNPACK_B R28, R28 ;  /* 0x0000001cff1c723e */ /* 0x000fc400020006ff */
[----:B------:R-:W-:Y:S02]  /*10c0*/  LOP3.LUT R32, R33, 0xff, RZ, 0xc0, !PT ;  /* 0x000000ff21207812 */ /* 0x000fe400078ec0ff */
[----:B------:R-:W-:Y:S01]  /*10d0*/  SHF.R.U32.HI R55, RZ, 0x8, R55 ;  /* 0x00000008ff377819 */ /* 0x000fe20000011637 */
[----:B------:R-:W-:Y:S01]  /*10e0*/  HADD2.F32 R59, -RZ, R21.H0_H0 ;  /* 0x20000015ff3b7230 */ /* 0x000fe20000004100 */
[----:B------:R-:W-:Y:S01]  /*10f0*/  LOP3.LUT R51, R51, 0xff, RZ, 0xc0, !PT ;  /* 0x000000ff33337812 */ /* 0x000fe200078ec0ff */
[----:B------:R-:W-:Y:S01]  /*1100*/  HADD2.F32 R58, -RZ, R20.H0_H0 ;  /* 0x20000014ff3a7230 */ /* 0x000fe20000004100 */
[----:B------:R-:W-:Y:S01]  /*1110*/  F2FP.F16.E4M3.UNPACK_B R32, R32 ;  /* 0x00000020ff20723e */ /* 0x000fe200020006ff */
[----:B----4-:R-:W-:Y:S01]  /*1120*/  IMAD.WIDE R20, R3, 0x10, R60 ;  /* 0x0000001003147825 */ /* 0x010fe200078e023c */
[----:B------:R-:W-:Y:S02]  /*1130*/  F2FP.F16.E4M3.UNPACK_B R55, R55 ;  /* 0x00000037ff37723e */ /* 0x000fe400020006ff */
[----:B------:R-:W-:Y:S01]  /*1140*/  LOP3.LUT R60, R34, 0xffff, RZ, 0xc0, !PT ;  /* 0x0000ffff223c7812 */ /* 0x000fe200078ec0ff */
[----:B------:R-:W-:Y:S01]  /*1150*/  HADD2.F32 R44, -RZ, R44.H0_H0 ;  /* 0x2000002cff2c7230 */ /* 0x000fe20000004100 */
[----:B------:R-:W-:Y:S01]  /*1160*/  SHF.R.U32.HI R54, RZ, 0x18, R33 ;  /* 0x00000018ff367819 */ /* 0x000fe20000011621 */
[----:B------:R-:W-:Y:S01]  /*1170*/  HADD2.F32 R28, -RZ, R28.H0_H0 ;  /* 0x2000001cff1c7230 */ /* 0x000fe20000004100 */
[----:B------:R-:W-:-:S02]  /*1180*/  F2FP.F16.E4M3.UNPACK_B R45, R45 ;  /* 0x0000002dff2d723e */ /* 0x000fc400020006ff */
[----:B------:R-:W-:Y:S02]  /*1190*/  F2FP.F16.E4M3.UNPACK_B R51, R51 ;  /* 0x00000033ff33723e */ /* 0x000fe400020006ff */
[----:B------:R-:W-:Y:S01]  /*11a0*/  PRMT R33, R33, 0x7632, R33 ;  /* 0x0000763221217816 */ /* 0x000fe20000000021 */
[----:B------:R-:W-:Y:S01]  /*11b0*/  HADD2.F32 R32, -RZ, R32.H0_H0 ;  /* 0x20000020ff207230 */ /* 0x000fe20000004100 */
[----:B------:R-:W-:Y:S01]  /*11c0*/  LOP3.LUT R56, R34, 0xff, RZ, 0xc0, !PT ;  /* 0x000000ff22387812 */ /* 0x000fe200078ec0ff */
[----:B------:R-:W-:Y:S01]  /*11d0*/  HADD2.F32 R55, -RZ, R55.H0_H0 ;  /* 0x20000037ff377230 */ /* 0x000fe20000004100 */
[----:B------:R-:W-:Y:S01]  /*11e0*/  SHF.R.U32.HI R60, RZ, 0x8, R60 ;  /* 0x00000008ff3c7819 */ /* 0x000fe2000001163c */
[----:B------:R-:W-:Y:S01]  /*11f0*/  HADD2.F32 R45, -RZ, R45.H0_H0 ;  /* 0x2000002dff2d7230 */ /* 0x000fe20000004100 */
[----:B------:R-:W-:Y:S01]  /*1200*/  LOP3.LUT R57, R33, 0xff, RZ, 0xc0, !PT ;  /* 0x000000ff21397812 */ /* 0x000fe200078ec0ff */
[----:B------:R-:W-:Y:S01]  /*1210*/  HADD2.F32 R51, -RZ, R51.H0_H0 ;  /* 0x20000033ff337230 */ /* 0x000fe20000004100 */
[----:B------:R-:W-:-:S02]  /*1220*/  F2FP.BF16.F32.PACK_AB.RZ R28, R28, R44 ;  /* 0x0000002c1c1c723e */ /* 0x000fc400000190ff */
[----:B------:R-:W-:Y:S02]  /*1230*/  SHF.R.U32.HI R33, RZ, 0x18, R34 ;  /* 0x00000018ff217819 */ /* 0x000fe40000011622 */
[----:B------:R-:W-:Y:S02]  /*1240*/  F2FP.F16.E4M3.UNPACK_B R56, R56 ;  /* 0x00000038ff38723e */ /* 0x000fe400020006ff */
[----:B------:R-:W-:Y:S02]  /*1250*/  F2FP.F16.E4M3.UNPACK_B R60, R60 ;  /* 0x0000003cff3c723e */ /* 0x000fe400020006ff */
[----:B------:R-:W-:Y:S02]  /*1260*/  SHF.R.U32.HI R22, RZ, 0x8, R22 ;  /* 0x00000008ff167819 */ /* 0x000fe40000011616 */
[----:B------:R-:W-:Y:S01]  /*1270*/  SHF.R.U32.HI R23, RZ, 0x8, R23 ;  /* 0x00000008ff177819 */ /* 0x000fe20000011617 */
[----:B------:R-:W-:Y:S01]  /*1280*/  HFMA2.BF16_V2 R28, R2.H0_H0, R28, RZ.H0_H0 ;  /* 0x0000001c021c7231 */ /* 0x000fe200002408ff */
[----:B------:R-:W-:-:S02]  /*1290*/  F2FP.BF16.F32.PACK_AB.RZ R44, R55, R32 ;  /* 0x00000020372c723e */ /* 0x000fc400000190ff */
[----:B------:R-:W-:Y:S01]  /*12a0*/  F2FP.F16.E4M3.UNPACK_B R33, R33 ;  /* 0x00000021ff21723e */ /* 0x000fe200020006ff */
[----:B------:R-:W-:Y:S01]  /*12b0*/  HADD2.F32 R56, -RZ, R56.H0_H0 ;  /* 0x20000038ff387230 */ /* 0x000fe20000004100 */
[----:B------:R-:W-:Y:S01]  /*12c0*/  F2FP.BF16.F32.PACK_AB.RZ R45, R45, R51 ;  /* 0x000000332d2d723e */ /* 0x000fe200000190ff */
[----:B------:R-:W-:Y:S01]  /*12d0*/  HADD2.F32 R60, -RZ, R60.H0_H0 ;  /* 0x2000003cff3c7230 */ /* 0x000fe20000004100 */
[----:B------:R-:W-:Y:S02]  /*12e0*/  F2FP.F16.E4M3.UNPACK_B R22, R22 ;  /* 0x00000016ff16723e */ /* 0x000fe400020006ff */
[----:B------:R-:W-:Y:S01]  /*12f0*/  F2FP.F16.E4M3.UNPACK_B R23, R23 ;  /* 0x00000017ff17723e */ /* 0x000fe200020006ff */
[C---:B------:R-:W-:Y:S02]  /*1300*/  HFMA2.BF16_V2 R44, R2.reuse.H0_H0, R44, R28 ;  /* 0x0000002c022c7231 */ /* 0x040fe4000020081c */
[----:B------:R-:W-:Y:S02]  /*1310*/  HADD2.F32 R28, -RZ, R33.H0_H0 ;  /* 0x20000021ff1c7230 */ /* 0x000fe40000004100 */
[----:B------:R-:W-:-:S02]  /*1320*/  HFMA2.BF16_V2 R33, R2.H0_H0, R45, RZ.H0_H0 ;  /* 0x0000002d02217231 */ /* 0x000fc400002408ff */
[----:B------:R-:W-:Y:S01]  /*1330*/  HADD2.F32 R22, -RZ, R22.H0_H0 ;  /* 0x20000016ff167230 */ /* 0x000fe20000004100 */
[----:B------:R-:W-:Y:S01]  /*1340*/  F2FP.BF16.F32.PACK_AB.RZ R45, R60, R56 ;  /* 0x000000383c2d723e */ /* 0x000fe200000190ff */
[----:B------:R-:W-:Y:S01]  /*1350*/  HADD2.F32 R23, -RZ, R23.H0_H0 ;  /* 0x20000017ff177230 */ /* 0x000fe20000004100 */
[----:B------:R-:W2:Y:S02]  /*1360*/  LDL.64 R60, [R1+0xa8] ;  /* 0x0000a800013c7983 */ /* 0x000ea40000100a00 */
[----:B------:R-:W-:Y:S02]  /*1370*/  F2FP.BF16.F32.PACK_AB.RZ R59, R22, R59 ;  /* 0x0000003b163b723e */ /* 0x000fe400000190ff */
[----:B------:R-:W-:Y:S02]  /*1380*/  F2FP.BF16.F32.PACK_AB.RZ R58, R23, R58 ;  /* 0x0000003a173a723e */ /* 0x000fe400000190ff */
[----:B------:R-:W4:Y:S01]  /*1390*/  LD.E.128 R20, desc[UR36][R20.64] ;  /* 0x0000002414147980 */ /* 0x000f22000c101d00 */
[----:B------:R-:W-:-:S02]  /*13a0*/  F2FP.F16.E4M3.UNPACK_B R54, R54 ;  /* 0x00000036ff36723e */ /* 0x000fc400020006ff */
[----:B------:R-:W-:-:S03]  /*13b0*/  F2FP.F16.E4M3.UNPACK_B R57, R57 ;  /* 0x00000039ff39723e */ /* 0x000fc600020006ff */
[----:B------:R-:W-:Y:S02]  /*13c0*/  HADD2.F32 R54, -RZ, R54.H0_H0 ;  /* 0x20000036ff367230 */ /* 0x000fe40000004100 */
[----:B------:R-:W-:-:S05]  /*13d0*/  HADD2.F32 R57, -RZ, R57.H0_H0 ;  /* 0x20000039ff397230 */ /* 0x000fca0000004100 */
[----:B------:R-:W-:Y:S02]  /*13e0*/  F2FP.BF16.F32.PACK_AB.RZ R54, R54, R57 ;  /* 0x000000393636723e */ /* 0x000fe400000190ff */
[----:B------:R-:W5:Y:S01]  /*13f0*/  LDL.64 R56, [R1+0xa0] ;  /* 0x0000a00001387983 */ /* 0x000f620000100a00 */
[----:B------:R-:W-:Y:S02]  /*1400*/  LOP3.LUT R49, R49, 0xff, RZ, 0xc0, !PT ;  /* 0x000000ff31317812 */ /* 0x000fe400078ec0ff */
[----:B------:R-:W-:Y:S02]  /*1410*/  F2FP.F16.E4M3.UNPACK_B R47, R47 ;  /* 0x0000002fff2f723e */ /* 0x000fe400020006ff */
        /* <DEDUP_REMOVED lines=9> */
[----:B------:R-:W-:-:S02]  /*14b0*/  F2FP.BF16.F32.PACK_AB.RZ R30, R30, R47 ;  /* 0x0000002f1e1e723e */ /* 0x000fc400000190ff */
[----:B------:R-:W-:Y:S01]  /*14c0*/  PRMT R34, R34, 0x7632, R34 ;  /* 0x0000763222227816 */ /* 0x000fe20000000022 */
[----:B------:R-:W-:Y:S01]  /*14d0*/  HADD2.F32 R29, -RZ, R29.H0_H0 ;  /* 0x2000001dff1d7230 */ /* 0x000fe20000004100 */
[----:B------:R-:W-:Y:S01]  /*14e0*/  F2FP.BF16.F32.PACK_AB.RZ R46, R46, R49 ;  /* 0x000000312e2e723e */ /* 0x000fe200000190ff */
[----:B------:R-:W-:Y:S01]  /*14f0*/  HADD2.F32 R53, -RZ, R53.H0_H0 ;  /* 0x20000035ff357230 */ /* 0x000fe20000004100 */
[----:B------:R-:W-:Y:S01]  /*1500*/  LOP3.LUT R34, R34, 0xff, RZ, 0xc0, !PT ;  /* 0x000000ff22227812 */ /* 0x000fe200078ec0ff */
[C---:B------:R-:W-:Y:S02]  /*1510*/  HFMA2.BF16_V2 R30, R2.reuse.H0_H0, R30, RZ.H0_H0 ;  /* 0x0000001e021e7231 */ /* 0x040fe400002408ff */
[C---:B------:R-:W-:Y:S01]  /*1520*/  HFMA2.BF16_V2 R32, R2.reuse.H0_H0, R46, RZ.H0_H0 ;  /* 0x0000002e02207231 */ /* 0x040fe200002408ff */
[----:B------:R-:W-:Y:S01]  /*1530*/  F2FP.BF16.F32.PACK_AB.RZ R29, R29, R53 ;  /* 0x000000351d1d723e */ /* 0x000fe200000190ff */
[----:B------:R-:W-:Y:S01]  /*1540*/  HFMA2.BF16_V2 R45, R2.H0_H0, R45, R30 ;  /* 0x0000002d022d7231 */ /* 0x000fe2000020081e */
[----:B------:R-:W-:-:S02]  /*1550*/  F2FP.F16.E4M3.UNPACK_B R34, R34 ;  /* 0x00000022ff22723e */ /* 0x000fc400020006ff */
[C---:B------:R-:W-:Y:S01]  /*1560*/  LOP3.LUT R30, R35.reuse, 0xffff, RZ, 0xc0, !PT ;  /* 0x0000ffff231e7812 */ /* 0x040fe200078ec0ff */
[----:B------:R-:W-:Y:S01]  /*1570*/  HFMA2.BF16_V2 R32, R2.H0_H0, R29, R32 ;  /* 0x0000001d02207231 */ /* 0x000fe20000200820 */
[----:B------:R-:W-:Y:S01]  /*1580*/  LOP3.LUT R29, R35, 0xff, RZ, 0xc0, !PT ;  /* 0x000000ff231d7812 */ /* 0x000fe200078ec0ff */
[----:B------:R-:W-:Y:S01]  /*1590*/  HADD2.F32 R34, -RZ, R34.H0_H0 ;  /* 0x20000022ff227230 */ /* 0x000fe20000004100 */
[----:B------:R-:W-:Y:S02]  /*15a0*/  SHF.R.U32.HI R30, RZ, 0x8, R30 ;  /* 0x00000008ff1e7819 */ /* 0x000fe4000001161e */
[----:B------:R-:W-:Y:S02]  /*15b0*/  F2FP.F16.E4M3.UNPACK_B R29, R29 ;  /* 0x0000001dff1d723e */ /* 0x000fe400020006ff */
[----:B------:R-:W-:Y:S02]  /*15c0*/  F2FP.F16.E4M3.UNPACK_B R30, R30 ;  /* 0x0000001eff1e723e */ /* 0x000fe400020006ff */
[----:B------:R-:W-:-:S02]  /*15d0*/  F2FP.BF16.F32.PACK_AB.RZ R34, R28, R34 ;  /* 0x000000221c22723e */ /* 0x000fc400000190ff */
[C---:B------:R-:W-:Y:S02]  /*15e0*/  LOP3.LUT R50, R31.reuse, 0xffff, RZ, 0xc0, !PT ;  /* 0x0000ffff1f327812 */ /* 0x040fe400078ec0ff */
[C---:B------:R-:W-:Y:S02]  /*15f0*/  LOP3.LUT R46, R31.reuse, 0xff, RZ, 0xc0, !PT ;  /* 0x000000ff1f2e7812 */ /* 0x040fe400078ec0ff */
[--C-:B------:R-:W-:Y:S02]  /*1600*/  SHF.R.U32.HI R28, RZ, 0x18, R31.reuse ;  /* 0x00000018ff1c7819 */ /* 0x100fe4000001161f */
[----:B------:R-:W-:Y:S01]  /*1610*/  PRMT R31, R31, 0x7632, R31 ;  /* 0x000076321f1f7816 */ /* 0x000fe2000000001f */
[----:B------:R-:W-:Y:S01]  /*1620*/  HADD2.F32 R29, -RZ, R29.H0_H0 ;  /* 0x2000001dff1d7230 */ /* 0x000fe20000004100 */
[----:B------:R-:W-:Y:S01]  /*1630*/  SHF.R.U32.HI R50, RZ, 0x8, R50 ;  /* 0x00000008ff327819 */ /* 0x000fe20000011632 */
[----:B------:R-:W-:Y:S01]  /*1640*/  HADD2.F32 R30, -RZ, R30.H0_H0 ;  /* 0x2000001eff1e7230 */ /* 0x000fe20000004100 */
[----:B------:R-:W-:-:S02]  /*1650*/  SHF.R.U32.HI R47, RZ, 0x18, R35 ;  /* 0x00000018ff2f7819 */ /* 0x000fc40000011623 */
[----:B------:R-:W-:Y:S02]  /*1660*/  LOP3.LUT R31, R31, 0xff, RZ, 0xc0, !PT ;  /* 0x000000ff1f1f7812 */ /* 0x000fe400078ec0ff */
[----:B------:R-:W-:Y:S02]  /*1670*/  PRMT R35, R35, 0x7632, R35 ;  /* 0x0000763223237816 */ /* 0x000fe40000000023 */
[----:B------:R-:W-:Y:S02]  /*1680*/  F2FP.F16.E4M3.UNPACK_B R50, R50 ;  /* 0x00000032ff32723e */ /* 0x000fe400020006ff */
[----:B------:R-:W-:Y:S02]  /*1690*/  F2FP.F16.E4M3.UNPACK_B R46, R46 ;  /* 0x0000002eff2e723e */ /* 0x000fe400020006ff */
[----:B------:R-:W-:Y:S02]  /*16a0*/  F2FP.BF16.F32.PACK_AB.RZ R29, R30, R29 ;  /* 0x0000001d1e1d723e */ /* 0x000fe400000190ff */
[----:B------:R-:W-:-:S02]  /*16b0*/  F2FP.F16.E4M3.UNPACK_B R28, R28 ;  /* 0x0000001cff1c723e */ /* 0x000fc400020006ff */
[----:B------:R-:W-:Y:S02]  /*16c0*/  F2FP.F16.E4M3.UNPACK_B R31, R31 ;  /* 0x0000001fff1f723e */ /* 0x000fe400020006ff */
[----:B------:R-:W-:Y:S01]  /*16d0*/  LOP3.LUT R30, R35, 0xff, RZ, 0xc0, !PT ;  /* 0x000000ff231e7812 */ /* 0x000fe200078ec0ff */
[----:B------:R-:W-:Y:S01]  /*16e0*/  HADD2.F32 R46, -RZ, R46.H0_H0 ;  /* 0x2000002eff2e7230 */ /* 0x000fe20000004100 */
[----:B------:R-:W-:Y:S01]  /*16f0*/  F2FP.F16.E4M3.UNPACK_B R47, R47 ;  /* 0x0000002fff2f723e */ /* 0x000fe200020006ff */
[----:B------:R-:W-:Y:S01]  /*1700*/  HADD2.F32 R50, -RZ, R50.H0_H0 ;  /* 0x20000032ff327230 */ /* 0x000fe20000004100 */
[----:B------:R-:W-:Y:S01]  /*1710*/  F2FP.F16.E4M3.UNPACK_B R30, R30 ;  /* 0x0000001eff1e723e */ /* 0x000fe200020006ff */
[----:B------:R-:W-:Y:S01]  /*1720*/  HADD2.F32 R28, -RZ, R28.H0_H0 ;  /* 0x2000001cff1c7230 */ /* 0x000fe20000004100 */
[----:B------:R-:W-:Y:S01]  /*1730*/  LOP3.LUT R52, R52, 0xff, RZ, 0xc0, !PT ;  /* 0x000000ff34347812 */ /* 0x000fe200078ec0ff */
[----:B------:R-:W-:Y:S01]  /*1740*/  HADD2.F32 R31, -RZ, R31.H0_H0 ;  /* 0x2000001fff1f7230 */ /* 0x000fe20000004100 */
[----:B------:R-:W-:Y:S01]  /*1750*/  F2FP.F16.E4M3.UNPACK_B R48, R48 ;  /* 0x00000030ff30723e */ /* 0x000fe200020006ff */
[----:B------:R-:W-:Y:S01]  /*1760*/  HADD2.F32 R47, -RZ, R47.H0_H0 ;  /* 0x2000002fff2f7230 */ /* 0x000fe20000004100 */
[----:B------:R-:W-:Y:S01]  /*1770*/  F2FP.F16.E4M3.UNPACK_B R52, R52 ;  /* 0x00000034ff34723e */ /* 0x000fe200020006ff */
[----:B------:R-:W-:Y:S01]  /*1780*/  HADD2.F32 R30, -RZ, R30.H0_H0 ;  /* 0x2000001eff1e7230 */ /* 0x000fe20000004100 */
[----:B------:R-:W-:-:S02]  /*1790*/  F2FP.BF16.F32.PACK_AB.RZ R46, R50, R46 ;  /* 0x0000002e322e723e */ /* 0x000fc400000190ff */
[----:B------:R-:W-:Y:S01]  /*17a0*/  F2FP.BF16.F32.PACK_AB.RZ R28, R28, R31 ;  /* 0x0000001f1c1c723e */ /* 0x000fe200000190ff */
[----:B------:R-:W-:Y:S01]  /*17b0*/  HADD2.F32 R48, -RZ, R48.H0_H0 ;  /* 0x20000030ff307230 */ /* 0x000fe20000004100 */
[----:B------:R-:W-:Y:S01]  /*17c0*/  F2FP.BF16.F32.PACK_AB.RZ R30, R47, R30 ;  /* 0x0000001e2f1e723e */ /* 0x000fe200000190ff */
[----:B------:R-:W-:Y:S02]  /*17d0*/  HADD2.F32 R52, -RZ, R52.H0_H0 ;  /* 0x20000034ff347230 */ /* 0x000fe40000004100 */
[C---:B------:R-:W-:Y:S02]  /*17e0*/  HFMA2.BF16_V2 R46, R2.reuse.H0_H0, R46, RZ.H0_H0 ;  /* 0x0000002e022e7231 */ /* 0x040fe400002408ff */
[C---:B------:R-:W-:Y:S02]  /*17f0*/  HFMA2.BF16_V2 R28, R2.reuse.H0_H0, R28, RZ.H0_H0 ;  /* 0x0000001c021c7231 */ /* 0x040fe400002408ff */
[C---:B------:R-:W-:Y:S01]  /*1800*/  HFMA2.BF16_V2 R35, R2.reuse.H0_H0, R29, R46 ;  /* 0x0000001d02237231 */ /* 0x040fe2000020082e */
[----:B------:R-:W-:Y:S01]  /*1810*/  F2FP.BF16.F32.PACK_AB.RZ R48, R48, R52 ;  /* 0x000000343030723e */ /* 0x000fe200000190ff */
[----:B------:R-:W-:Y:S01]  /*1820*/  HFMA2.BF16_V2 R46, R2.H0_H0, R30, R28 ;  /* 0x0000001e022e7231 */ /* 0x000fe2000020081c */
[----:B---3--:R-:W-:-:S02]  /*1830*/  LOP3.LUT R29, R24, 0xffff, RZ, 0xc0, !PT ;  /* 0x0000ffff181d7812 */ /* 0x008fc400078ec0ff */
[C---:B------:R-:W-:Y:S02]  /*1840*/  LOP3.LUT R52, R24.reuse, 0xff, RZ, 0xc0, !PT ;  /* 0x000000ff18347812 */ /* 0x040fe400078ec0ff */
[----:B------:R-:W-:Y:S02]  /*1850*/  SHF.R.U32.HI R51, RZ, 0x18, R24 ;  /* 0x00000018ff337819 */ /* 0x000fe40000011618 */
[----:B------:R-:W-:Y:S02]  /*1860*/  PRMT R28, R24, 0x7632, R28 ;  /* 0x00007632181c7816 */ /* 0x000fe4000000001c */
[C---:B------:R-:W-:Y:S01]  /*1870*/  LOP3.LUT R24, R25.reuse, 0xffff, RZ, 0xc0, !PT ;  /* 0x0000ffff19187812 */ /* 0x040fe200078ec0ff */
[----:B------:R-:W-:Y:S01]  /*1880*/  HFMA2.BF16_V2 R48, R2.H0_H0, R48, RZ.H0_H0 ;  /* 0x0000003002307231 */ /* 0x000fe200002408ff */
[----:B------:R-:W-:Y:S02]  /*1890*/  LOP3.LUT R47, R25, 0xff, RZ, 0xc0, !PT ;  /* 0x000000ff192f7812 */ /* 0x000fe400078ec0ff */
[----:B------:R-:W-:-:S02]  /*18a0*/  SHF.R.U32.HI R24, RZ, 0x8, R24 ;  /* 0x00000008ff187819 */ /* 0x000fc40000011618 */
[----:B------:R-:W-:Y:S01]  /*18b0*/  PRMT R53, R25, 0x7632, R53 ;  /* 0x0000763219357816 */ /* 0x000fe20000000035 */
[----:B------:R-:W-:Y:S01]  /*18c0*/  HFMA2.BF16_V2 R34, R2.H0_H0, R34, R48 ;  /* 0x0000002202227231 */ /* 0x000fe20000200830 */
[----:B------:R-:W-:Y:S02]  /*18d0*/  F2FP.F16.E4M3.UNPACK_B R24, R24 ;  /* 0x00000018ff18723e */ /* 0x000fe400020006ff */
[----:B------:R-:W-:Y:S02]  /*18e0*/  F2FP.F16.E4M3.UNPACK_B R47, R47 ;  /* 0x0000002fff2f723e */ /* 0x000fe400020006ff */
[----:B------:R-:W-:Y:S02]  /*18f0*/  SHF.R.U32.HI R48, RZ, 0x18, R25 ;  /* 0x00000018ff307819 */ /* 0x000fe40000011619 */
[----:B------:R-:W-:Y:S01]  /*1900*/  LOP3.LUT R53, R53, 0xff, RZ, 0xc0, !PT ;  /* 0x000000ff35357812 */ /* 0x000fe200078ec0ff */
[----:B------:R-:W-:Y:S01]  /*1910*/  HADD2.F32 R47, -RZ, R47.H0_H0 ;  /* 0x2000002fff2f7230 */ /* 0x000fe20000004100 */
[----:B------:R-:W-:Y:S01]  /*1920*/  F2FP.F16.E4M3.UNPACK_B R48, R48 ;  /* 0x00000030ff30723e */ /* 0x000fe200020006ff */
[----:B------:R-:W-:Y:S01]  /*1930*/  HADD2.F32 R24, -RZ, R24.H0_H0 ;  /* 0x20000018ff187230 */ /* 0x000fe20000004100 */
[----:B------:R-:W-:-:S04]  /*1940*/  F2FP.F16.E4M3.UNPACK_B R53, R53 ;  /* 0x00000035ff35723e */ /* 0x000fc800020006ff */
[----:B------:R-:W-:Y:S01]  /*1950*/  F2FP.BF16.F32.PACK_AB.RZ R24, R24, R47 ;  /* 0x0000002f1818723e */ /* 0x000fe200000190ff */
[----:B------:R-:W-:Y:S02]  /*1960*/  HADD2.F32 R47, -RZ, R48.H0_H0 ;  /* 0x20000030ff2f7230 */ /* 0x000fe40000004100 */
[----:B------:R-:W-:Y:S02]  /*1970*/  HADD2.F32 R53, -RZ, R53.H0_H0 ;  /* 0x20000035ff357230 */ /* 0x000fe40000004100 */
[----:B------:R-:W-:-:S03]  /*1980*/  HFMA2.BF16_V2 R33, R2.H0_H0, R54, R33 ;  /* 0x0000003602217231 */ /* 0x000fc60000200821 */
[----:B------:R-:W-:Y:S01]  /*1990*/  F2FP.BF16.F32.PACK_AB.RZ R47, R47, R53 ;  /* 0x000000352f2f723e */ /* 0x000fe200000190ff */
[C---:B------:R-:W-:Y:S01]  /*19a0*/  HFMA2.BF16_V2 R44, R2.reuse.H0_H0, R24, R44 ;  /* 0x00000018022c7231 */ /* 0x040fe2000020082c */
[C---:B------:R-:W-:Y:S02]  /*19b0*/  LOP3.LUT R50, R26.reuse, 0xffff, RZ, 0xc0, !PT ;  /* 0x0000ffff1a327812 */ /* 0x040fe400078ec0ff */
[----:B------:R-:W-:Y:S01]  /*19c0*/  LOP3.LUT R49, R26, 0xff, RZ, 0xc0, !PT ;  /* 0x000000ff1a317812 */ /* 0x000fe200078ec0ff */
[----:B------:R-:W-:Y:S01]  /*19d0*/  HFMA2.BF16_V2 R33, R2.H0_H0, R47, R33 ;  /* 0x0000002f02217231 */ /* 0x000fe20000200821 */
[----:B------:R-:W-:Y:S02]  /*19e0*/  SHF.R.U32.HI R25, RZ, 0x18, R26 ;  /* 0x00000018ff197819 */ /* 0x000fe4000001161a */
[C---:B------:R-:W-:Y:S02]  /*19f0*/  LOP3.LUT R48, R27.reuse, 0xffff, RZ, 0xc0, !PT ;  /* 0x0000ffff1b307812 */ /* 0x040fe400078ec0ff */
[----:B------:R-:W-:-:S02]  /*1a00*/  LOP3.LUT R47, R27, 0xff, RZ, 0xc0, !PT ;  /* 0x000000ff1b2f7812 */ /* 0x000fc400078ec0ff */
[--C-:B------:R-:W-:Y:S02]  /*1a10*/  SHF.R.U32.HI R24, RZ, 0x18, R27.reuse ;  /* 0x00000018ff187819 */ /* 0x100fe4000001161b */
[----:B------:R-:W-:Y:S02]  /*1a20*/  PRMT R26, R26, 0x7632, R26 ;  /* 0x000076321a1a7816 */ /* 0x000fe4000000001a */
[----:B------:R-:W-:Y:S02]  /*1a30*/  PRMT R27, R27, 0x7632, R27 ;  /* 0x000076321b1b7816 */ /* 0x000fe4000000001b */
[----:B------:R-:W-:Y:S02]  /*1a40*/  SHF.R.U32.HI R29, RZ, 0x8, R29 ;  /* 0x00000008ff1d7819 */ /* 0x000fe4000001161d */
[----:B------:R-:W-:Y:S02]  /*1a50*/  LOP3.LUT R28, R28, 0xff, RZ, 0xc0, !PT ;  /* 0x000000ff1c1c7812 */ /* 0x000fe400078ec0ff */
[----:B------:R-:W-:-:S02]  /*1a60*/  LOP3.LUT R26, R26, 0xff, RZ, 0xc0, !PT ;  /* 0x000000ff1a1a7812 */ /* 0x000fc400078ec0ff */
[----:B------:R-:W-:Y:S02]  /*1a70*/  LOP3.LUT R27, R27, 0xff, RZ, 0xc0, !PT ;  /* 0x000000ff1b1b7812 */ /* 0x000fe400078ec0ff */
[----:B------:R-:W-:Y:S02]  /*1a80*/  F2FP.F16.E4M3.UNPACK_B R29, R29 ;  /* 0x0000001dff1d723e */ /* 0x000fe400020006ff */
[----:B------:R-:W-:Y:S02]  /*1a90*/  F2FP.F16.E4M3.UNPACK_B R52, R52 ;  /* 0x00000034ff34723e */ /* 0x000fe400020006ff */
[----:B------:R-:W-:Y:S02]  /*1aa0*/  F2FP.F16.E4M3.UNPACK_B R51, R51 ;  /* 0x00000033ff33723e */ /* 0x000fe400020006ff */
[----:B------:R-:W-:Y:S02]  /*1ab0*/  F2FP.F16.E4M3.UNPACK_B R28, R28 ;  /* 0x0000001cff1c723e */ /* 0x000fe400020006ff */
[----:B------:R-:W-:-:S02]  /*1ac0*/  F2FP.F16.E4M3.UNPACK_B R25, R25 ;  /* 0x00000019ff19723e */ /* 0x000fc400020006ff */
[----:B------:R-:W-:Y:S02]  /*1ad0*/  F2FP.F16.E4M3.UNPACK_B R26, R26 ;  /* 0x0000001aff1a723e */ /* 0x000fe400020006ff */
[----:B------:R-:W-:Y:S02]  /*1ae0*/  F2FP.F16.E4M3.UNPACK_B R24, R24 ;  /* 0x00000018ff18723e */ /* 0x000fe400020006ff */
[----:B------:R-:W-:Y:S01]  /*1af0*/  F2FP.F16.E4M3.UNPACK_B R27, R27 ;  /* 0x0000001bff1b723e */ /* 0x000fe200020006ff */
[----:B------:R-:W-:Y:S02]  /*1b00*/  HADD2.F32 R52, -RZ, R52.H0_H0 ;  /* 0x20000034ff347230 */ /* 0x000fe40000004100 */
[----:B------:R-:W-:Y:S02]  /*1b10*/  HADD2.F32 R51, -RZ, R51.H0_H0 ;  /* 0x20000033ff337230 */ /* 0x000fe40000004100 */
[----:B------:R-:W-:Y:S02]  /*1b20*/  HADD2.F32 R29, -RZ, R29.H0_H0 ;  /* 0x2000001dff1d7230 */ /* 0x000fe40000004100 */
[----:B------:R-:W-:-:S02]  /*1b30*/  HADD2.F32 R28, -RZ, R28.H0_H0 ;  /* 0x2000001cff1c7230 */ /* 0x000fc40000004100 */
[----:B------:R-:W-:Y:S02]  /*1b40*/  HADD2.F32 R25, -RZ, R25.H0_H0 ;  /* 0x20000019ff197230 */ /* 0x000fe40000004100 */
[----:B------:R-:W-:Y:S02]  /*1b50*/  HADD2.F32 R26, -RZ, R26.H0_H0 ;  /* 0x2000001aff1a7230 */ /* 0x000fe40000004100 */
[----:B------:R-:W-:Y:S02]  /*1b60*/  HADD2.F32 R24, -RZ, R24.H0_H0 ;  /* 0x20000018ff187230 */ /* 0x000fe40000004100 */
[----:B------:R-:W-:Y:S01]  /*1b70*/  HADD2.F32 R27, -RZ, R27.H0_H0 ;  /* 0x2000001bff1b7230 */ /* 0x000fe20000004100 */
[----:B------:R-:W-:Y:S02]  /*1b80*/  F2FP.BF16.F32.PACK_AB.RZ R52, R29, R52 ;  /* 0x000000341d34723e */ /* 0x000fe400000190ff */
[----:B------:R-:W-:Y:S02]  /*1b90*/  F2FP.BF16.F32.PACK_AB.RZ R51, R51, R28 ;  /* 0x0000001c3333723e */ /* 0x000fe400000190ff */
[----:B------:R-:W-:-:S02]  /*1ba0*/  F2FP.BF16.F32.PACK_AB.RZ R25, R25, R26 ;  /* 0x0000001a1919723e */ /* 0x000fc400000190ff */
[----:B------:R-:W-:-:S03]  /*1bb0*/  F2FP.BF16.F32.PACK_AB.RZ R24, R24, R27 ;  /* 0x0000001b1818723e */ /* 0x000fc600000190ff */
[C---:B------:R-:W-:Y:S02]  /*1bc0*/  HFMA2.BF16_V2 R34, R2.reuse.H0_H0, R25, R34 ;  /* 0x0000001902227231 */ /* 0x040fe40000200822 */
[C---:B------:R-:W-:Y:S02]  /*1bd0*/  HFMA2.BF16_V2 R46, R2.reuse.H0_H0, R24, R46 ;  /* 0x00000018022e7231 */ /* 0x040fe4000020082e */
[----:B------:R-:W-:Y:S02]  /*1be0*/  HFMA2.BF16_V2 R32, R2.H0_H0, R51, R32 ;  /* 0x0000003302207231 */ /* 0x000fe40000200820 */
[----:B--2---:R-:W-:Y:S01]  /*1bf0*/  IMAD.WIDE R28, R3, 0x10, R60 ;  /* 0x00000010031c7825 */ /* 0x004fe200078e023c */
[----:B----4-:R-:W-:-:S05]  /*1c00*/  LOP3.LUT R25, R20, 0xffff, RZ, 0xc0, !PT ;  /* 0x0000ffff14197812 */ /* 0x010fca00078ec0ff */
[----:B------:R-:W2:Y:S01]  /*1c10*/  LD.E.128 R28, desc[UR36][R28.64] ;  /* 0x000000241c1c7980 */ /* 0x000ea2000c101d00 */
[C---:B------:R-:W-:Y:S02]  /*1c20*/  PRMT R24, R20.reuse, 0x7632, R24 ;  /* 0x0000763214187816 */ /* 0x040fe40000000018 */
[----:B------:R-:W-:Y:S02]  /*1c30*/  SHF.R.U32.HI R25, RZ, 0x8, R25 ;  /* 0x00000008ff197819 */ /* 0x000fe40000011619 */
[----:B------:R-:W-:Y:S02]  /*1c40*/  LOP3.LUT R53, R20, 0xff, RZ, 0xc0, !PT ;  /* 0x000000ff14357812 */ /* 0x000fe400078ec0ff */
[----:B------:R-:W-:Y:S02]  /*1c50*/  SHF.R.U32.HI R51, RZ, 0x18, R20 ;  /* 0x00000018ff337819 */ /* 0x000fe40000011614 */
[----:B------:R-:W-:Y:S02]  /*1c60*/  LOP3.LUT R24, R24, 0xff, RZ, 0xc0, !PT ;  /* 0x000000ff18187812 */ /* 0x000fe400078ec0ff */
[----:B------:R-:W-:-:S02]  /*1c70*/  F2FP.F16.E4M3.UNPACK_B R25, R25 ;  /* 0x00000019ff19723e */ /* 0x000fc400020006ff */
[----:B------:R-:W-:Y:S02]  /*1c80*/  F2FP.F16.E4M3.UNPACK_B R53, R53 ;  /* 0x00000035ff35723e */ /* 0x000fe400020006ff */
[----:B------:R-:W-:Y:S02]  /*1c90*/  F2FP.F16.E4M3.UNPACK_B R51, R51 ;  /* 0x00000033ff33723e */ /* 0x000fe400020006ff */
[----:B------:R-:W-:Y:S01]  /*1ca0*/  F2FP.F16.E4M3.UNPACK_B R24, R24 ;  /* 0x00000018ff18723e */ /* 0x000fe200020006ff */
[----:B------:R-:W-:Y:S02]  /*1cb0*/  HADD2.F32 R53, -RZ, R53.H0_H0 ;  /* 0x20000035ff357230 */ /* 0x000fe40000004100 */
[----:B------:R-:W-:Y:S02]  /*1cc0*/  HADD2.F32 R51, -RZ, R51.H0_H0 ;  /* 0x20000033ff337230 */ /* 0x000fe40000004100 */
[----:B------:R-:W-:Y:S02]  /*1cd0*/  HADD2.F32 R25, -RZ, R25.H0_H0 ;  /* 0x20000019ff197230 */ /* 0x000fe40000004100 */
[----:B------:R-:W-:-:S03]  /*1ce0*/  HADD2.F32 R24, -RZ, R24.H0_H0 ;  /* 0x20000018ff187230 */ /* 0x000fc60000004100 */
[----:B------:R-:W-:Y:S02]  /*1cf0*/  F2FP.BF16.F32.PACK_AB.RZ R53, R25, R53 ;  /* 0x000000351935723e */ /* 0x000fe400000190ff */
[----:B------:R-:W-:Y:S01]  /*1d00*/  F2FP.BF16.F32.PACK_AB.RZ R51, R51, R24 ;  /* 0x000000183333723e */ /* 0x000fe200000190ff */
[----:B-----5:R-:W-:Y:S02]  /*1d10*/  IMAD.WIDE R24, R3, 0x10, R56 ;  /* 0x0000001003187825 */ /* 0x020fe400078e0238 */
[----:B------:R-:W3:Y:S01]  /*1d20*/  LDL.64 R56, [R1+0x98] ;  /* 0x0000980001387983 */ /* 0x000ee20000100a00 */
[----:B------:R-:W-:Y:S02]  /*1d30*/  SHF.R.U32.HI R48, RZ, 0x8, R48 ;  /* 0x00000008ff307819 */ /* 0x000fe40000011630 */
[----:B------:R-:W-:Y:S01]  /*1d40*/  F2FP.F16.E4M3.UNPACK_B R47, R47 ;  /* 0x0000002fff2f723e */ /* 0x000fe200020006ff */
[----:B------:R-:W-:Y:S01]  /*1d50*/  HFMA2.BF16_V2 R59, R2.H0_H0, R59, RZ.H0_H0 ;  /* 0x0000003b023b7231 */ /* 0x000fe200002408ff */
[----:B------:R-:W-:Y:S01]  /*1d60*/  F2FP.F16.E4M3.UNPACK_B R48, R48 ;  /* 0x00000030ff30723e */ /* 0x000fe200020006ff */
[----:B------:R-:W4:Y:S02]  /*1d70*/  LD.E.128 R24, desc[UR36][R24.64] ;  /* 0x0000002418187980 */ /* 0x000f24000c101d00 */
[----:B------:R-:W-:-:S02]  /*1d80*/  HADD2.F32 R47, -RZ, R47.H0_H0 ;  /* 0x2000002fff2f7230 */ /* 0x000fc40000004100 */
[----:B------:R-:W-:Y:S01]  /*1d90*/  HADD2.F32 R48, -RZ, R48.H0_H0 ;  /* 0x20000030ff307230 */ /* 0x000fe20000004100 */
[----:B------:R-:W-:-:S04]  /*1da0*/  LOP3.LUT R20, R21, 0xffff, RZ, 0xc0, !PT ;  /* 0x0000ffff15147812 */ /* 0x000fc800078ec0ff */
[----:B------:R-:W-:Y:S02]  /*1db0*/  F2FP.BF16.F32.PACK_AB.RZ R47, R48, R47 ;  /* 0x0000002f302f723e */ /* 0x000fe400000190ff */
[----:B------:R-:W-:-:S03]  /*1dc0*/  SHF.R.U32.HI R20, RZ, 0x8, R20 ;  /* 0x00000008ff147819 */ /* 0x000fc60000011614 */
[----:B------:R-:W-:Y:S01]  /*1dd0*/  HFMA2.BF16_V2 R35, R2.H0_H0, R47, R35 ;  /* 0x0000002f02237231 */ /* 0x000fe20000200823 */
[C---:B------:R-:W-:Y:S02]  /*1de0*/  LOP3.LUT R47, R21.reuse, 0xff, RZ, 0xc0, !PT ;  /* 0x000000ff152f7812 */ /* 0x040fe400078ec0ff */
[----:B------:R-:W-:Y:S02]  /*1df0*/  PRMT R54, R21, 0x7632, R54 ;  /* 0x0000763215367816 */ /* 0x000fe40000000036 */
[----:B------:R-:W-:Y:S02]  /*1e00*/  F2FP.F16.E4M3.UNPACK_B R20, R20 ;  /* 0x00000014ff14723e */ /* 0x000fe400020006ff */
[----:B------:R-:W-:Y:S02]  /*1e10*/  F2FP.F16.E4M3.UNPACK_B R47, R47 ;  /* 0x0000002fff2f723e */ /* 0x000fe400020006ff */
[----:B------:R-:W-:Y:S02]  /*1e20*/  SHF.R.U32.HI R48, RZ, 0x18, R21 ;  /* 0x00000018ff307819 */ /* 0x000fe40000011615 */
[----:B------:R-:W-:Y:S01]  /*1e30*/  LOP3.LUT R54, R54, 0xff, RZ, 0xc0, !PT ;  /* 0x000000ff36367812 */ /* 0x000fe200078ec0ff */
[----:B------:R-:W-:Y:S01]  /*1e40*/  HADD2.F32 R47, -RZ, R47.H0_H0 ;  /* 0x2000002fff2f7230 */ /* 0x000fe20000004100 */
[----:B------:R-:W-:Y:S01]  /*1e50*/  F2FP.F16.E4M3.UNPACK_B R48, R48 ;  /* 0x00000030ff30723e */ /* 0x000fe200020006ff */
[----:B------:R-:W-:Y:S01]  /*1e60*/  HADD2.F32 R20, -RZ, R20.H0_H0 ;  /* 0x20000014ff147230 */ /* 0x000fe20000004100 */
[----:B------:R-:W-:-:S02]  /*1e70*/  F2FP.F16.E4M3.UNPACK_B R54, R54 ;  /* 0x00000036ff36723e */ /* 0x000fc400020006ff */
[----:B------:R-:W-:Y:S02]  /*1e80*/  SHF.R.U32.HI R50, RZ, 0x8, R50 ;  /* 0x00000008ff327819 */ /* 0x000fe40000011632 */
[----:B------:R-:W-:Y:S01]  /*1e90*/  F2FP.BF16.F32.PACK_AB.RZ R20, R20, R47 ;  /* 0x0000002f1414723e */ /* 0x000fe200000190ff */
[----:B------:R-:W-:Y:S01]  /*1ea0*/  HADD2.F32 R47, -RZ, R48.H0_H0 ;  /* 0x20000030ff2f7230 */ /* 0x000fe20000004100 */
[----:B------:R-:W-:Y:S01]  /*1eb0*/  F2FP.F16.E4M3.UNPACK_B R50, R50 ;  /* 0x00000032ff32723e */ /* 0x000fe200020006ff */
[----:B------:R-:W-:Y:S01]  /*1ec0*/  HADD2.F32 R54, -RZ, R54.H0_H0 ;  /* 0x20000036ff367230 */ /* 0x000fe20000004100 */
[----:B------:R-:W-:-:S03]  /*1ed0*/  F2FP.F16.E4M3.UNPACK_B R49, R49 ;  /* 0x00000031ff31723e */ /* 0x000fc600020006ff */
[----:B------:R-:W-:Y:S01]  /*1ee0*/  HADD2.F32 R50, -RZ, R50.H0_H0 ;  /* 0x20000032ff327230 */ /* 0x000fe20000004100 */
[----:B------:R-:W-:Y:S01]  /*1ef0*/  F2FP.BF16.F32.PACK_AB.RZ R47, R47, R54 ;  /* 0x000000362f2f723e */ /* 0x000fe200000190ff */
[----:B------:R-:W-:Y:S02]  /*1f00*/  HADD2.F32 R49, -RZ, R49.H0_H0 ;  /* 0x20000031ff317230 */ /* 0x000fe40000004100 */
[C---:B------:R-:W-:Y:S01]  /*1f10*/  HFMA2.BF16_V2 R44, R2.reuse.H0_H0, R20, R44 ;  /* 0x00000014022c7231 */ /* 0x040fe2000020082c */
[C---:B------:R-:W-:Y:S01]  /*1f20*/  LOP3.LUT R48, R23.reuse, 0xffff, RZ, 0xc0, !PT ;  /* 0x0000ffff17307812 */ /* 0x040fe200078ec0ff */
[----:B------:R-:W-:Y:S01]  /*1f30*/  HFMA2.BF16_V2 R33, R2.H0_H0, R47, R33 ;  /* 0x0000002f02217231 */ /* 0x000fe20000200821 */
[----:B------:R-:W-:Y:S02]  /*1f40*/  F2FP.BF16.F32.PACK_AB.RZ R49, R50, R49 ;  /* 0x000000313231723e */ /* 0x000fe400000190ff */
[----:B------:R-:W-:Y:S02]  /*1f50*/  LOP3.LUT R47, R23, 0xff, RZ, 0xc0, !PT ;  /* 0x000000ff172f7812 */ /* 0x000fe400078ec0ff */
[----:B------:R-:W-:-:S02]  /*1f60*/  SHF.R.U32.HI R20, RZ, 0x18, R23 ;  /* 0x00000018ff147819 */ /* 0x000fc40000011617 */
[C---:B------:R-:W-:Y:S02]  /*1f70*/  LOP3.LUT R50, R22.reuse, 0xffff, RZ, 0xc0, !PT ;  /* 0x0000ffff16327812 */ /* 0x040fe400078ec0ff */
[----:B------:R-:W-:Y:S02]  /*1f80*/  PRMT R23, R23, 0x7632, R23 ;  /* 0x0000763217177816 */ /* 0x000fe40000000017 */
[----:B------:R-:W-:Y:S02]  /*1f90*/  SHF.R.U32.HI R50, RZ, 0x8, R50 ;  /* 0x00000008ff327819 */ /* 0x000fe40000011632 */
[----:B------:R-:W-:Y:S02]  /*1fa0*/  LOP3.LUT R21, R22, 0xff, RZ, 0xc0, !PT ;  /* 0x000000ff16157812 */ /* 0x000fe400078ec0ff */
        /* <DEDUP_REMOVED lines=9> */
[----:B------:R-:W-:Y:S01]  /*2040*/  F2FP.BF16.F32.PACK_AB.RZ R21, R50, R21 ;  /* 0x000000153215723e */ /* 0x000fe200000190ff */
[----:B------:R-:W-:-:S02]  /*2050*/  HFMA2.BF16_V2 R58, R2.H0_H0, R58, R59 ;  /* 0x0000003a023a7231 */ /* 0x000fc4000020083b */
[C---:B------:R-:W-:Y:S01]  /*2060*/  HFMA2.BF16_V2 R45, R2.reuse.H0_H0, R49, R45 ;  /* 0x00000031022d7231 */ /* 0x040fe2000020082d */
[----:B------:R-:W-:Y:S01]  /*2070*/  F2FP.BF16.F32.PACK_AB.RZ R20, R20, R23 ;  /* 0x000000171414723e */ /* 0x000fe200000190ff */
[C---:B------:R-:W-:Y:S02]  /*2080*/  HFMA2.BF16_V2 R52, R2.reuse.H0_H0, R52, R58 ;  /* 0x0000003402347231 */ /* 0x040fe4000020083a */
[C---:B------:R-:W-:Y:S02]  /*2090*/  HFMA2.BF16_V2 R45, R2.reuse.H0_H0, R21, R45 ;  /* 0x00000015022d7231 */ /* 0x040fe4000020082d */
[C---:B------:R-:W-:Y:S01]  /*20a0*/  HFMA2.BF16_V2 R32, R2.reuse.H0_H0, R51, R32 ;  /* 0x0000003302207231 */ /* 0x040fe20000200820 */
[----:B------:R-:W-:Y:S01]  /*20b0*/  SHF.R.U32.HI R48, RZ, 0x8, R48 ;  /* 0x00000008ff307819 */ /* 0x000fe20000011630 */
[C---:B------:R-:W-:Y:S01]  /*20c0*/  HFMA2.BF16_V2 R46, R2.reuse.H0_H0, R20, R46 ;  /* 0x00000014022e7231 */ /* 0x040fe2000020082e */
[----:B------:R-:W-:Y:S01]  /*20d0*/  F2FP.F16.E4M3.UNPACK_B R47, R47 ;  /* 0x0000002fff2f723e */ /* 0x000fe200020006ff */
[----:B------:R-:W-:Y:S01]  /*20e0*/  HFMA2.BF16_V2 R52, R2.H0_H0, R53, R52 ;  /* 0x0000003502347231 */ /* 0x000fe20000200834 */
[----:B------:R-:W-:Y:S01]  /*20f0*/  SHF.R.U32.HI R49, RZ, 0x18, R22 ;  /* 0x00000018ff317819 */ /* 0x000fe20000011616 */
[----:B------:R-:W5:Y:S01]  /*2100*/  LDL.64 R58, [R1+0x50] ;  /* 0x00005000013a7983 */ /* 0x000f620000100a00 */
[----:B--2---:R-:W-:-:S02]  /*2110*/  LOP3.LUT R21, R28, 0xffff, RZ, 0xc0, !PT ;  /* 0x0000ffff1c157812 */ /* 0x004fc400078ec0ff */
        /* <DEDUP_REMOVED lines=15> */
[----:B---3--:R-:W-:Y:S02]  /*2210*/  IMAD.WIDE R20, R3, 0x10, R56 ;  /* 0x0000001003147825 */ /* 0x008fe400078e0238 */
[----:B------:R-:W2:Y:S01]  /*2220*/  LDL.64 R56, [R1+0x90] ;  /* 0x0000900001387983 */ /* 0x000ea20000100a00 */
[----:B------:R-:W-:Y:S01]  /*2230*/  F2FP.F16.E4M3.UNPACK_B R48, R48 ;  /* 0x00000030ff30723e */ /* 0x000fe200020006ff */
[----:B------:R-:W-:-:S04]  /*2240*/  HADD2.F32 R47, -RZ, R47.H0_H0 ;  /* 0x2000002fff2f7230 */ /* 0x000fc80000004100 */
        /* <DEDUP_REMOVED lines=10> */
[----:B------:R-:W-:-:S02]  /*22f0*/  LOP3.LUT R54, R54, 0xff, RZ, 0xc0, !PT ;  /* 0x000000ff36367812 */ /* 0x000fc400078ec0ff */
[----:B------:R-:W-:Y:S01]  /*2300*/  PRMT R22, R22, 0x7632, R22 ;  /* 0x0000763216167816 */ /* 0x000fe20000000016 */
[----:B------:R-:W-:Y:S01]  /*2310*/  HADD2.F32 R47, -RZ, R47.H0_H0 ;  /* 0x2000002fff2f7230 */ /* 0x000fe20000004100 */
[----:B------:R-:W-:Y:S01]  /*2320*/  F2FP.F16.E4M3.UNPACK_B R48, R48 ;  /* 0x00000030ff30723e */ /* 0x000fe200020006ff */
[----:B------:R-:W-:Y:S01]  /*2330*/  HADD2.F32 R28, -RZ, R28.H0_H0 ;  /* 0x2000001cff1c7230 */ /* 0x000fe20000004100 */
[----:B------:R-:W-:Y:S02]  /*2340*/  F2FP.F16.E4M3.UNPACK_B R54, R54 ;  /* 0x00000036ff36723e */ /* 0x000fe400020006ff */
[----:B------:R-:W-:Y:S02]  /*2350*/  LOP3.LUT R22, R22, 0xff, RZ, 0xc0, !PT ;  /* 0x000000ff16167812 */ /* 0x000fe400078ec0ff */
        /* <DEDUP_REMOVED lines=15> */
[C---:B------:R-:W-:Y:S02]  /*2450*/  LOP3.LUT R47, R31.reuse, 0xff, RZ, 0xc0, !PT ;  /* 0x000000ff1f2f7812 */ /* 0x040fe400078ec0ff */
[--C-:B------:R-:W-:Y:S02]  /*2460*/  SHF.R.U32.HI R28, RZ, 0x18, R31.reuse ;  /* 0x00000018ff1c7819 */ /* 0x100fe4000001161f */
[----:B------:R-:W-:Y:S02]  /*2470*/  PRMT R30, R30, 0x7632, R30 ;  /* 0x000076321e1e7816 */ /* 0x000fe4000000001e */
[----:B------:R-:W-:Y:S02]  /*2480*/  PRMT R31, R31, 0x7632, R31 ;  /* 0x000076321f1f7816 */ /* 0x000fe4000000001f */
[----:B------:R-:W-:-:S02]  /*2490*/  LOP3.LUT R30, R30, 0xff, RZ, 0xc0, !PT ;  /* 0x000000ff1e1e7812 */ /* 0x000fc400078ec0ff */
[----:B------:R-:W-:Y:S02]  /*24a0*/  LOP3.LUT R31, R31, 0xff, RZ, 0xc0, !PT ;  /* 0x000000ff1f1f7812 */ /* 0x000fe400078ec0ff */
[----:B------:R-:W-:Y:S02]  /*24b0*/  F2FP.F16.E4M3.UNPACK_B R29, R29 ;  /* 0x0000001dff1d723e */ /* 0x000fe400020006ff */
[----:B------:R-:W-:Y:S02]  /*24c0*/  F2FP.F16.E4M3.UNPACK_B R30, R30 ;  /* 0x0000001eff1e723e */ /* 0x000fe400020006ff */
[----:B------:R-:W-:Y:S02]  /*24d0*/  F2FP.F16.E4M3.UNPACK_B R28, R28 ;  /* 0x0000001cff1c723e */ /* 0x000fe400020006ff */
[----:B------:R-:W-:Y:S01]  /*24e0*/  F2FP.F16.E4M3.UNPACK_B R31, R31 ;  /* 0x0000001fff1f723e */ /* 0x000fe200020006ff */
[----:B------:R-:W-:Y:S02]  /*24f0*/  HADD2.F32 R29, -RZ, R29.H0_H0 ;  /* 0x2000001dff1d7230 */ /* 0x000fe40000004100 */
[----:B------:R-:W-:-:S02]  /*2500*/  HADD2.F32 R30, -RZ, R30.H0_H0 ;  /* 0x2000001eff1e7230 */ /* 0x000fc40000004100 */
[----:B------:R-:W-:Y:S02]  /*2510*/  HADD2.F32 R28, -RZ, R28.H0_H0 ;  /* 0x2000001cff1c7230 */ /* 0x000fe40000004100 */
[----:B------:R-:W-:Y:S01]  /*2520*/  HADD2.F32 R31, -RZ, R31.H0_H0 ;  /* 0x2000001fff1f7230 */ /* 0x000fe20000004100 */
[----:B------:R-:W-:Y:S01]  /*2530*/  F2FP.BF16.F32.PACK_AB.RZ R29, R29, R30 ;  /* 0x0000001e1d1d723e */ /* 0x000fe200000190ff */
[C---:B------:R-:W-:Y:S02]  /*2540*/  HFMA2.BF16_V2 R34, R2.reuse.H0_H0, R22, R34 ;  /* 0x0000001602227231 */ /* 0x040fe40000200822 */
[----:B------:R-:W3:Y:S01]  /*2550*/  LD.E.128 R20, desc[UR36][R20.64] ;  /* 0x0000002414147980 */ /* 0x000ee2000c101d00 */
[----:B------:R-:W-:Y:S01]  /*2560*/  F2FP.BF16.F32.PACK_AB.RZ R28, R28, R31 ;  /* 0x0000001f1c1c723e */ /* 0x000fe200000190ff */
[----:B------:R-:W-:Y:S01]  /*2570*/  HFMA2.BF16_V2 R34, R2.H0_H0, R29, R34 ;  /* 0x0000001d02227231 */ /* 0x000fe20000200822 */
[----:B----4-:R-:W-:-:S03]  /*2580*/  LOP3.LUT R29, R24, 0xffff, RZ, 0xc0, !PT ;  /* 0x0000ffff181d7812 */ /* 0x010fc600078ec0ff */
[C---:B------:R-:W-:Y:S01]  /*2590*/  HFMA2.BF16_V2 R46, R2.reuse.H0_H0, R28, R46 ;  /* 0x0000001c022e7231 */ /* 0x040fe2000020082e */
[C---:B------:R-:W-:Y:S01]  /*25a0*/  PRMT R28, R24.reuse, 0x7632, R28 ;  /* 0x00007632181c7816 */ /* 0x040fe2000000001c */
[C---:B------:R-:W-:Y:S01]  /*25b0*/  HFMA2.BF16_V2 R52, R2.reuse.H0_H0, R53, R52 ;  /* 0x0000003502347231 */ /* 0x040fe20000200834 */
[----:B------:R-:W-:Y:S01]  /*25c0*/  SHF.R.U32.HI R29, RZ, 0x8, R29 ;  /* 0x00000008ff1d7819 */ /* 0x000fe2000001161d */
[----:B------:R-:W-:Y:S01]  /*25d0*/  HFMA2.BF16_V2 R32, R2.H0_H0, R51, R32 ;  /* 0x0000003302207231 */ /* 0x000fe20000200820 */
        /* <DEDUP_REMOVED lines=13> */
[----:B--2---:R-:W-:Y:S02]  /*26b0*/  IMAD.WIDE R28, R3, 0x10, R56 ;  /* 0x00000010031c7825 */ /* 0x004fe400078e0238 */
[----:B------:R-:W2:Y:S01]  /*26c0*/  LDL.64 R56, [R1+0x88] ;  /* 0x0000880001387983 */ /* 0x000ea20000100a00 */
[----:B------:R-:W-:Y:S02]  /*26d0*/  SHF.R.U32.HI R48, RZ, 0x8, R48 ;  /* 0x00000008ff307819 */ /* 0x000fe40000011630 */
[----:B------:R-:W-:Y:S01]  /*26e0*/  F2FP.F16.E4M3.UNPACK_B R47, R47 ;  /* 0x0000002fff2f723e */ /* 0x000fe200020006ff */
[----:B------:R-:W4:Y:S01]  /*26f0*/  LD.E.128 R28, desc[UR36][R28.64] ;  /* 0x000000241c1c7980 */ /* 0x000f22000c101d00 */
[----:B------:R-:W-:-:S03]  /*2700*/  F2FP.F16.E4M3.UNPACK_B R48, R48 ;  /* 0x00000030ff30723e */ /* 0x000fc600020006ff */
[----:B------:R-:W-:Y:S02]  /*2710*/  HADD2.F32 R47, -RZ, R47.H0_H0 ;  /* 0x2000002fff2f7230 */ /* 0x000fe40000004100 */
        /* <DEDUP_REMOVED lines=44> */
[----:B------:R-:W-:-:S03]  /*29e0*/  HFMA2.BF16_V2 R45, R2.H0_H0, R49, R45 ;  /* 0x00000031022d7231 */ /* 0x000fc6000020082d */
[----:B------:R-:W-:Y:S01]  /*29f0*/  F2FP.BF16.F32.PACK_AB.RZ R24, R24, R27 ;  /* 0x0000001b1818723e */ /* 0x000fe200000190ff */
[----:B------:R-:W-:Y:S01]  /*2a00*/  HFMA2.BF16_V2 R45, R2.H0_H0, R25, R45 ;  /* 0x00000019022d7231 */ /* 0x000fe2000020082d */
[----:B---3--:R-:W-:-:S03]  /*2a10*/  LOP3.LUT R25, R20, 0xffff, RZ, 0xc0, !PT ;  /* 0x0000ffff14197812 */ /* 0x008fc600078ec0ff */
        /* <DEDUP_REMOVED lines=21> */
[----:B------:R-:W-:Y:S02]  /*2b70*/  F2FP.F16.E4M3.UNPACK_B R47, R47 ;  /* 0x0000002fff2f723e */ /* 0x000fe400020006ff */
        /* <DEDUP_REMOVED lines=12> */
[----:B------:R-:W-:-:S02]  /*2c40*/  SHF.R.U32.HI R48, RZ, 0x18, R21 ;  /* 0x00000018ff307819 */ /* 0x000fc40000011615 */
[----:B------:R-:W-:Y:S02]  /*2c50*/  LOP3.LUT R54, R54, 0xff, RZ, 0xc0, !PT ;  /* 0x000000ff36367812 */ /* 0x000fe400078ec0ff */
        /* <DEDUP_REMOVED lines=85> */
[----:B------:R-:W-:Y:S01]  /*31b0*/  F2FP.BF16.F32.PACK_AB.RZ R28, R28, R47 ;  /* 0x0000002f1c1c723e */ /* 0x000fe200000190ff */
[----:B------:R-:W-:-:S02]  /*31c0*/  HADD2.F32 R50, -RZ, R50.H0_H0 ;  /* 0x20000032ff327230 */ /* 0x000fc40000004100 */
[----:B------:R-:W-:Y:S02]  /*31d0*/  HADD2.F32 R47, -RZ, R48.H0_H0 ;  /* 0x20000030ff2f7230 */ /* 0x000fe40000004100 */
[----:B------:R-:W-:Y:S01]  /*31e0*/  HADD2.F32 R54, -RZ, R54.H0_H0 ;  /* 0x20000036ff367230 */ /* 0x000fe20000004100 */
[----:B------:R-:W-:-:S04]  /*31f0*/  F2FP.BF16.F32.PACK_AB.RZ R49, R50, R49 ;  /* 0x000000313231723e */ /* 0x000fc800000190ff */
[----:B------:R-:W-:Y:S01]  /*3200*/  F2FP.BF16.F32.PACK_AB.RZ R47, R47, R54 ;  /* 0x000000362f2f723e */ /* 0x000fe200000190ff */
[C---:B------:R-:W-:Y:S01]  /*3210*/  HFMA2.BF16_V2 R45, R2.reuse.H0_H0, R49, R45 ;  /* 0x00000031022d7231 */ /* 0x040fe2000020082d */
[C---:B------:R-:W-:Y:S01]  /*3220*/  LOP3.LUT R50, R30.reuse, 0xffff, RZ, 0xc0, !PT ;  /* 0x0000ffff1e327812 */ /* 0x040fe200078ec0ff */
[C---:B------:R-:W-:Y:S01]  /*3230*/  HFMA2.BF16_V2 R44, R2.reuse.H0_H0, R28, R44 ;  /* 0x0000001c022c7231 */ /* 0x040fe2000020082c */
        /* <DEDUP_REMOVED lines=18> */
[----:B------:R-:W-:-:S04]  /*3360*/  F2FP.BF16.F32.PACK_AB.RZ R29, R29, R30 ;  /* 0x0000001e1d1d723e */ /* 0x000fc800000190ff */
        /* <DEDUP_REMOVED lines=25> */
[----:B------:R-:W-:-:S02]  /*3500*/  LOP3.LUT R24, R25, 0xffff, RZ, 0xc0, !PT ;  /* 0x0000ffff19187812 */ /* 0x000fc400078ec0ff */
[----:B------:R-:W-:Y:S02]  /*3510*/  SHF.R.U32.HI R50, RZ, 0x8, R50 ;  /* 0x00000008ff327819 */ /* 0x000fe40000011632 */
[----:B------:R-:W-:Y:S01]  /*3520*/  F2FP.F16.E4M3.UNPACK_B R49, R49 ;  /* 0x00000031ff31723e */ /* 0x000fe200020006ff */
[----:B------:R-:W-:Y:S01]  /*3530*/  HFMA2.BF16_V2 R51, R2.H0_H0, R51, R32 ;  /* 0x0000003302337231 */ /* 0x000fe20000200820 */
[----:B------:R-:W-:Y:S01]  /*3540*/  F2FP.F16.E4M3.UNPACK_B R48, R48 ;  /* 0x00000030ff30723e */ /* 0x000fe200020006ff */
[----:B------:R-:W-:Y:S01]  /*3550*/  HADD2.F32 R47, -RZ, R47.H0_H0 ;  /* 0x2000002fff2f7230 */ /* 0x000fe20000004100 */
[----:B------:R-:W-:Y:S01]  /*3560*/  PRMT R54, R25, 0x7632, R54 ;  /* 0x0000763219367816 */ /* 0x000fe20000000036 */
[----:B------:R-:W3:Y:S02]  /*3570*/  LD.E.128 R28, desc[UR36][R28.64] ;  /* 0x000000241c1c7980 */ /* 0x000ee4000c101d00 */
[----:B------:R-:W-:-:S05]  /*3580*/  HADD2.F32 R48, -RZ, R48.H0_H0 ;  /* 0x20000030ff307230 */ /* 0x000fca0000004100 */
[----:B------:R-:W-:Y:S02]  /*3590*/  F2FP.BF16.F32.PACK_AB.RZ R47, R48, R47 ;  /* 0x0000002f302f723e */ /* 0x000fe400000190ff */
[----:B------:R-:W-:-:S03]  /*35a0*/  SHF.R.U32.HI R24, RZ, 0x8, R24 ;  /* 0x00000008ff187819 */ /* 0x000fc60000011618 */
[----:B------:R-:W-:Y:S01]  /*35b0*/  HFMA2.BF16_V2 R35, R2.H0_H0, R47, R35 ;  /* 0x0000002f02237231 */ /* 0x000fe20000200823 */
[----:B------:R-:W-:Y:S02]  /*35c0*/  LOP3.LUT R47, R25, 0xff, RZ, 0xc0, !PT ;  /* 0x000000ff192f7812 */ /* 0x000fe400078ec0ff */
[----:B------:R-:W-:Y:S02]  /*35d0*/  F2FP.F16.E4M3.UNPACK_B R50, R50 ;  /* 0x00000032ff32723e */ /* 0x000fe400020006ff */
[----:B------:R-:W-:Y:S02]  /*35e0*/  F2FP.F16.E4M3.UNPACK_B R24, R24 ;  /* 0x00000018ff18723e */ /* 0x000fe400020006ff */
[----:B------:R-:W-:Y:S01]  /*35f0*/  F2FP.F16.E4M3.UNPACK_B R47, R47 ;  /* 0x0000002fff2f723e */ /* 0x000fe200020006ff */
[----:B------:R-:W-:Y:S01]  /*3600*/  HADD2.F32 R49, -RZ, R49.H0_H0 ;  /* 0x20000031ff317230 */ /* 0x000fe20000004100 */
[----:B------:R-:W-:Y:S01]  /*3610*/  SHF.R.U32.HI R48, RZ, 0x18, R25 ;  /* 0x00000018ff307819 */ /* 0x000fe20000011619 */
[----:B------:R-:W-:-:S02]  /*3620*/  HADD2.F32 R50, -RZ, R50.H0_H0 ;  /* 0x20000032ff327230 */ /* 0x000fc40000004100 */
[----:B------:R-:W-:Y:S02]  /*3630*/  HADD2.F32 R47, -RZ, R47.H0_H0 ;  /* 0x2000002fff2f7230 */ /* 0x000fe40000004100 */
[----:B------:R-:W-:Y:S01]  /*3640*/  HADD2.F32 R24, -RZ, R24.H0_H0 ;  /* 0x20000018ff187230 */ /* 0x000fe20000004100 */
[----:B------:R-:W-:Y:S02]  /*3650*/  F2FP.BF16.F32.PACK_AB.RZ R49, R50, R49 ;  /* 0x000000313231723e */ /* 0x000fe400000190ff */
[----:B------:R-:W-:Y:S02]  /*3660*/  F2FP.F16.E4M3.UNPACK_B R48, R48 ;  /* 0x00000030ff30723e */ /* 0x000fe400020006ff */
[----:B------:R-:W-:Y:S01]  /*3670*/  F2FP.BF16.F32.PACK_AB.RZ R24, R24, R47 ;  /* 0x0000002f1818723e */ /* 0x000fe200000190ff */
[C---:B------:R-:W-:Y:S01]  /*3680*/  HFMA2.BF16_V2 R45, R2.reuse.H0_H0, R49, R45 ;  /* 0x00000031022d7231 */ /* 0x040fe2000020082d */
[C---:B------:R-:W-:Y:S01]  /*3690*/  LOP3.LUT R50, R26.reuse, 0xffff, RZ, 0xc0, !PT ;  /* 0x0000ffff1a327812 */ /* 0x040fe200078ec0ff */
[----:B------:R-:W-:Y:S01]  /*36a0*/  HADD2.F32 R47, -RZ, R48.H0_H0 ;  /* 0x20000030ff2f7230 */ /* 0x000fe20000004100 */
[----:B------:R-:W-:Y:S01]  /*36b0*/  LOP3.LUT R49, R26, 0xff, RZ, 0xc0, !PT ;  /* 0x000000ff1a317812 */ /* 0x000fe200078ec0ff */
[----:B------:R-:W-:Y:S01]  /*36c0*/  HFMA2.BF16_V2 R44, R2.H0_H0, R24, R44 ;  /* 0x00000018022c7231 */ /* 0x000fe2000020082c */
[----:B------:R-:W-:-:S02]  /*36d0*/  SHF.R.U32.HI R25, RZ, 0x18, R26 ;  /* 0x00000018ff197819 */ /* 0x000fc4000001161a */
[C---:B------:R-:W-:Y:S02]  /*36e0*/  LOP3.LUT R48, R27.reuse, 0xffff, RZ, 0xc0, !PT ;  /* 0x0000ffff1b307812 */ /* 0x040fe400078ec0ff */
[C---:B------:R-:W-:Y:S02]  /*36f0*/  LOP3.LUT R32, R27.reuse, 0xff, RZ, 0xc0, !PT ;  /* 0x000000ff1b207812 */ /* 0x040fe400078ec0ff */
[--C-:B------:R-:W-:Y:S02]  /*3700*/  SHF.R.U32.HI R24, RZ, 0x18, R27.reuse ;  /* 0x00000018ff187819 */ /* 0x100fe4000001161b */
[----:B------:R-:W-:Y:S02]  /*3710*/  PRMT R26, R26, 0x7632, R26 ;  /* 0x000076321a1a7816 */ /* 0x000fe4000000001a */
[----:B------:R-:W-:Y:S02]  /*3720*/  PRMT R27, R27, 0x7632, R27 ;  /* 0x000076321b1b7816 */ /* 0x000fe4000000001b */
[----:B------:R-:W-:-:S02]  /*3730*/  SHF.R.U32.HI R50, RZ, 0x8, R50 ;  /* 0x00000008ff327819 */ /* 0x000fc40000011632 */
[----:B------:R-:W-:Y:S02]  /*3740*/  LOP3.LUT R26, R26, 0xff, RZ, 0xc0, !PT ;  /* 0x000000ff1a1a7812 */ /* 0x000fe400078ec0ff */
[----:B------:R-:W-:Y:S02]  /*3750*/  LOP3.LUT R27, R27, 0xff, RZ, 0xc0, !PT ;  /* 0x000000ff1b1b7812 */ /* 0x000fe400078ec0ff */
[----:B------:R-:W-:Y:S02]  /*3760*/  F2FP.F16.E4M3.UNPACK_B R50, R50 ;  /* 0x00000032ff32723e */ /* 0x000fe400020006ff */
[----:B------:R-:W-:Y:S02]  /*3770*/  F2FP.F16.E4M3.UNPACK_B R49, R49 ;  /* 0x00000031ff31723e */ /* 0x000fe400020006ff */
[----:B------:R-:W-:Y:S02]  /*3780*/  SHF.R.U32.HI R48, RZ, 0x8, R48 ;  /* 0x00000008ff307819 */ /* 0x000fe40000011630 */
[----:B------:R-:W-:-:S02]  /*3790*/  F2FP.F16.E4M3.UNPACK_B R25, R25 ;  /* 0x00000019ff19723e */ /* 0x000fc400020006ff */
[----:B------:R-:W-:Y:S02]  /*37a0*/  F2FP.F16.E4M3.UNPACK_B R26, R26 ;  /* 0x0000001aff1a723e */ /* 0x000fe400020006ff */
[----:B------:R-:W-:Y:S02]  /*37b0*/  F2FP.F16.E4M3.UNPACK_B R24, R24 ;  /* 0x00000018ff18723e */ /* 0x000fe400020006ff */
[----:B------:R-:W-:Y:S01]  /*37c0*/  F2FP.F16.E4M3.UNPACK_B R27, R27 ;  /* 0x0000001bff1b723e */ /* 0x000fe200020006ff */
        /* <DEDUP_REMOVED lines=8> */
[----:B------:R-:W-:Y:S01]  /*3850*/  F2FP.BF16.F32.PACK_AB.RZ R49, R50, R49 ;  /* 0x000000313231723e */ /* 0x000fe200000190ff */
[----:B------:R-:W-:Y:S02]  /*3860*/  HADD2.F32 R32, -RZ, R32.H0_H0 ;  /* 0x20000020ff207230 */ /* 0x000fe40000004100 */
[----:B------:R-:W-:Y:S01]  /*3870*/  HADD2.F32 R48, -RZ, R48.H0_H0 ;  /* 0x20000030ff307230 */ /* 0x000fe20000004100 */
[----:B------:R-:W-:Y:S02]  /*3880*/  F2FP.BF16.F32.PACK_AB.RZ R25, R25, R26 ;  /* 0x0000001a1919723e */ /* 0x000fe400000190ff */
[----:B------:R-:W-:Y:S02]  /*3890*/  F2FP.BF16.F32.PACK_AB.RZ R24, R24, R27 ;  /* 0x0000001b1818723e */ /* 0x000fe400000190ff */
[----:B------:R-:W-:Y:S01]  /*38a0*/  F2FP.BF16.F32.PACK_AB.RZ R32, R48, R32 ;  /* 0x000000203020723e */ /* 0x000fe200000190ff */
[----:B------:R-:W-:-:S02]  /*38b0*/  HFMA2.BF16_V2 R48, R2.H0_H0, R49, R45 ;  /* 0x0000003102307231 */ /* 0x000fc4000020082d */
[C---:B------:R-:W-:Y:S01]  /*38c0*/  HFMA2.BF16_V2 R45, R2.reuse.H0_H0, R25, R34 ;  /* 0x00000019022d7231 */ /* 0x040fe20000200822 */
[C---:B----4-:R-:W-:Y:S01]  /*38d0*/  LOP3.LUT R25, R20.reuse, 0xffff, RZ, 0xc0, !PT ;  /* 0x0000ffff14197812 */ /* 0x050fe200078ec0ff */
[C---:B------:R-:W-:Y:S01]  /*38e0*/  HFMA2.BF16_V2 R46, R2.reuse.H0_H0, R24, R46 ;  /* 0x00000018022e7231 */ /* 0x040fe2000020082e */
[C---:B------:R-:W-:Y:S01]  /*38f0*/  PRMT R24, R20.reuse, 0x7632, R24 ;  /* 0x0000763214187816 */ /* 0x040fe20000000018 */
[----:B------:R-:W-:Y:S01]  /*3900*/  HFMA2.BF16_V2 R52, R2.H0_H0, R53, R52 ;  /* 0x0000003502347231 */ /* 0x000fe20000200834 */
[----:B------:R-:W-:Y:S02]  /*3910*/  SHF.R.U32.HI R25, RZ, 0x8, R25 ;  /* 0x00000008ff197819 */ /* 0x000fe40000011619 */
[----:B------:R-:W-:Y:S02]  /*3920*/  LOP3.LUT R53, R20, 0xff, RZ, 0xc0, !PT ;  /* 0x000000ff14357812 */ /* 0x000fe400078ec0ff */
[----:B------:R-:W-:Y:S02]  /*3930*/  SHF.R.U32.HI R34, RZ, 0x18, R20 ;  /* 0x00000018ff227819 */ /* 0x000fe40000011614 */
[----:B------:R-:W-:-:S02]  /*3940*/  LOP3.LUT R24, R24, 0xff, RZ, 0xc0, !PT ;  /* 0x000000ff18187812 */ /* 0x000fc400078ec0ff */
[----:B------:R-:W-:Y:S02]  /*3950*/  F2FP.F16.E4M3.UNPACK_B R25, R25 ;  /* 0x00000019ff19723e */ /* 0x000fe400020006ff */
[----:B------:R-:W-:Y:S02]  /*3960*/  F2FP.F16.E4M3.UNPACK_B R53, R53 ;  /* 0x00000035ff35723e */ /* 0x000fe400020006ff */
[----:B------:R-:W-:Y:S02]  /*3970*/  F2FP.F16.E4M3.UNPACK_B R34, R34 ;  /* 0x00000022ff22723e */ /* 0x000fe400020006ff */
[----:B------:R-:W-:Y:S01]  /*3980*/  F2FP.F16.E4M3.UNPACK_B R24, R24 ;  /* 0x00000018ff18723e */ /* 0x000fe200020006ff */
[----:B------:R-:W-:Y:S02]  /*3990*/  HADD2.F32 R53, -RZ, R53.H0_H0 ;  /* 0x20000035ff357230 */ /* 0x000fe40000004100 */
[----:B------:R-:W-:Y:S02]  /*39a0*/  HADD2.F32 R34, -RZ, R34.H0_H0 ;  /* 0x20000022ff227230 */ /* 0x000fe40000004100 */
[----:B------:R-:W-:-:S02]  /*39b0*/  HADD2.F32 R25, -RZ, R25.H0_H0 ;  /* 0x20000019ff197230 */ /* 0x000fc40000004100 */
[----:B------:R-:W-:-:S03]  /*39c0*/  HADD2.F32 R24, -RZ, R24.H0_H0 ;  /* 0x20000018ff187230 */ /* 0x000fc60000004100 */
[----:B------:R-:W-:Y:S02]  /*39d0*/  F2FP.BF16.F32.PACK_AB.RZ R53, R25, R53 ;  /* 0x000000351935723e */ /* 0x000fe400000190ff */
[----:B------:R-:W-:Y:S01]  /*39e0*/  F2FP.BF16.F32.PACK_AB.RZ R34, R34, R24 ;  /* 0x000000182222723e */ /* 0x000fe200000190ff */
[----:B--2---:R-:W-:Y:S02]  /*39f0*/  IMAD.WIDE R24, R3, 0x10, R56 ;  /* 0x0000001003187825 */ /* 0x004fe400078e0238 */
[----:B------:R-:W2:Y:S01]  /*3a00*/  LDL.64 R56, [R1+0x68] ;  /* 0x0000680001387983 */ /* 0x000ea20000100a00 */
[----:B------:R-:W-:Y:S01]  /*3a10*/  LOP3.LUT R54, R54, 0xff, RZ, 0xc0, !PT ;  /* 0x000000ff36367812 */ /* 0x000fe200078ec0ff */
[----:B------:R-:W-:Y:S01]  /*3a20*/  HFMA2.BF16_V2 R49, R2.H0_H0, R32, R35 ;  /* 0x0000002002317231 */ /* 0x000fe20000200823 */
[----:B------:R-:W-:Y:S01]  /*3a30*/  LOP3.LUT R50, R22, 0xffff, RZ, 0xc0, !PT ;  /* 0x0000ffff16327812 */ /* 0x000fe200078ec0ff */
[----:B------:R-:W4:Y:S01]  /*3a40*/  LD.E.128 R24, desc[UR36][R24.64] ;  /* 0x0000002418187980 */ /* 0x000f22000c101d00 */
[----:B------:R-:W-:-:S05]  /*3a50*/  F2FP.F16.E4M3.UNPACK_B R54, R54 ;  /* 0x00000036ff36723e */ /* 0x000fca00020006ff */
[----:B------:R-:W-:Y:S01]  /*3a60*/  HADD2.F32 R54, -RZ, R54.H0_H0 ;  /* 0x20000036ff367230 */ /* 0x000fe20000004100 */
[----:B------:R-:W-:-:S04]  /*3a70*/  LOP3.LUT R32, R21, 0xffff, RZ, 0xc0, !PT ;  /* 0x0000ffff15207812 */ /* 0x000fc800078ec0ff */
[----:B------:R-:W-:Y:S02]  /*3a80*/  F2FP.BF16.F32.PACK_AB.RZ R47, R47, R54 ;  /* 0x000000362f2f723e */ /* 0x000fe400000190ff */
[C---:B------:R-:W-:Y:S02]  /*3a90*/  PRMT R54, R21.reuse, 0x7632, R54 ;  /* 0x0000763215367816 */ /* 0x040fe40000000036 */
[----:B------:R-:W-:Y:S01]  /*3aa0*/  SHF.R.U32.HI R35, RZ, 0x18, R21 ;  /* 0x00000018ff237819 */ /* 0x000fe20000011615 */
[----:B------:R-:W-:Y:S01]  /*3ab0*/  HFMA2.BF16_V2 R47, R2.H0_H0, R47, R33 ;  /* 0x0000002f022f7231 */ /* 0x000fe20000200821 */
[----:B------:R-:W-:Y:S02]  /*3ac0*/  LOP3.LUT R54, R54, 0xff, RZ, 0xc0, !PT ;  /* 0x000000ff36367812 */ /* 0x000fe400078ec0ff */
[----:B------:R-:W-:Y:S02]  /*3ad0*/  SHF.R.U32.HI R32, RZ, 0x8, R32 ;  /* 0x00000008ff207819 */ /* 0x000fe40000011620 */
[----:B------:R-:W-:-:S02]  /*3ae0*/  LOP3.LUT R33, R21, 0xff, RZ, 0xc0, !PT ;  /* 0x000000ff15217812 */ /* 0x000fc400078ec0ff */
[----:B------:R-:W-:Y:S02]  /*3af0*/  F2FP.F16.E4M3.UNPACK_B R35, R35 ;  /* 0x00000023ff23723e */ /* 0x000fe400020006ff */
[----:B------:R-:W-:Y:S02]  /*3b00*/  F2FP.F16.E4M3.UNPACK_B R54, R54 ;  /* 0x00000036ff36723e */ /* 0x000fe400020006ff */
[----:B------:R-:W-:Y:S02]  /*3b10*/  F2FP.F16.E4M3.UNPACK_B R32, R32 ;  /* 0x00000020ff20723e */ /* 0x000fe400020006ff */
[----:B------:R-:W-:Y:S02]  /*3b20*/  F2FP.F16.E4M3.UNPACK_B R33, R33 ;  /* 0x00000021ff21723e */ /* 0x000fe400020006ff */
[----:B------:R-:W-:Y:S02]  /*3b30*/  LOP3.LUT R21, R22, 0xff, RZ, 0xc0, !PT ;  /* 0x000000ff16157812 */ /* 0x000fe400078ec0ff */
[----:B------:R-:W-:-:S02]  /*3b40*/  SHF.R.U32.HI R20, RZ, 0x18, R22 ;  /* 0x00000018ff147819 */ /* 0x000fc40000011616 */
[----:B------:R-:W-:Y:S01]  /*3b50*/  PRMT R22, R22, 0x7632, R22 ;  /* 0x0000763216167816 */ /* 0x000fe20000000016 */
[----:B------:R-:W-:Y:S02]  /*3b60*/  HADD2.F32 R35, -RZ, R35.H0_H0 ;  /* 0x20000023ff237230 */ /* 0x000fe40000004100 */
[----:B------:R-:W-:Y:S01]  /*3b70*/  HADD2.F32 R54, -RZ, R54.H0_H0 ;  /* 0x20000036ff367230 */ /* 0x000fe20000004100 */
[----:B------:R-:W-:Y:S01]  /*3b80*/  LOP3.LUT R22, R22, 0xff, RZ, 0xc0, !PT ;  /* 0x000000ff16167812 */ /* 0x000fe200078ec0ff */
[----:B------:R-:W-:Y:S02]  /*3b90*/  HADD2.F32 R33, -RZ, R33.H0_H0 ;  /* 0x20000021ff217230 */ /* 0x000fe40000004100 */
[----:B------:R-:W-:Y:S01]  /*3ba0*/  HADD2.F32 R32, -RZ, R32.H0_H0 ;  /* 0x20000020ff207230 */ /* 0x000fe20000004100 */
[----:B------:R-:W-:Y:S02]  /*3bb0*/  F2FP.BF16.F32.PACK_AB.RZ R35, R35, R54 ;  /* 0x000000362323723e */ /* 0x000fe400000190ff */
[----:B------:R-:W-:-:S02]  /*3bc0*/  F2FP.F16.E4M3.UNPACK_B R20, R20 ;  /* 0x00000014ff14723e */ /* 0x000fc400020006ff */
[----:B------:R-:W-:Y:S02]  /*3bd0*/  F2FP.BF16.F32.PACK_AB.RZ R33, R32, R33 ;  /* 0x000000212021723e */ /* 0x000fe400000190ff */
[----:B------:R-:W-:Y:S02]  /*3be0*/  F2FP.F16.E4M3.UNPACK_B R22, R22 ;  /* 0x00000016ff16723e */ /* 0x000fe400020006ff */
[C---:B------:R-:W-:Y:S01]  /*3bf0*/  LOP3.LUT R32, R23.reuse, 0xffff, RZ, 0xc0, !PT ;  /* 0x0000ffff17207812 */ /* 0x040fe200078ec0ff */
[C---:B------:R-:W-:Y:S01]  /*3c00*/  HFMA2.BF16_V2 R35, R2.reuse.H0_H0, R35, R47 ;  /* 0x0000002302237231 */ /* 0x040fe2000020082f */
[----:B------:R-:W-:Y:S01]  /*3c10*/  F2FP.F16.E4M3.UNPACK_B R21, R21 ;  /* 0x00000015ff15723e */ /* 0x000fe200020006ff */
[----:B------:R-:W-:Y:S01]  /*3c20*/  HADD2.F32 R20, -RZ, R20.H0_H0 ;  /* 0x20000014ff147230 */ /* 0x000fe20000004100 */
[----:B------:R-:W-:Y:S01]  /*3c30*/  SHF.R.U32.HI R54, RZ, 0x8, R32 ;  /* 0x00000008ff367819 */ /* 0x000fe20000011620 */
[----:B------:R-:W-:Y:S01]  /*3c40*/  HADD2.F32 R22, -RZ, R22.H0_H0 ;  /* 0x20000016ff167230 */ /* 0x000fe20000004100 */
[----:B------:R-:W-:Y:S01]  /*3c50*/  LOP3.LUT R47, R23, 0xff, RZ, 0xc0, !PT ;  /* 0x000000ff172f7812 */ /* 0x000fe200078ec0ff */
[----:B------:R-:W-:Y:S01]  /*3c60*/  HFMA2.BF16_V2 R33, R2.H0_H0, R33, R44 ;  /* 0x0000002102217231 */ /* 0x000fe2000020082c */
[----:B------:R-:W-:Y:S01]  /*3c70*/  F2FP.F16.E4M3.UNPACK_B R54, R54 ;  /* 0x00000036ff36723e */ /* 0x000fe200020006ff */
[----:B------:R-:W-:Y:S01]  /*3c80*/  HADD2.F32 R44, -RZ, R21.H0_H0 ;  /* 0x20000015ff2c7230 */ /* 0x000fe20000004100 */
[----:B------:R-:W-:-:S02]  /*3c90*/  F2FP.F16.E4M3.UNPACK_B R47, R47 ;  /* 0x0000002fff2f723e */ /* 0x000fc400020006ff */
[--C-:B------:R-:W-:Y:S02]  /*3ca0*/  SHF.R.U32.HI R21, RZ, 0x18, R23.reuse ;  /* 0x00000018ff157819 */ /* 0x100fe40000011617 */
[----:B------:R-:W-:Y:S02]  /*3cb0*/  F2FP.BF16.F32.PACK_AB.RZ R20, R20, R22 ;  /* 0x000000161414723e */ /* 0x000fe400000190ff */
[----:B------:R-:W-:Y:S01]  /*3cc0*/  PRMT R23, R23, 0x7632, R23 ;  /* 0x0000763217177816 */ /* 0x000fe20000000017 */
[----:B------:R-:W-:Y:S01]  /*3cd0*/  HADD2.F32 R47, -RZ, R47.H0_H0 ;  /* 0x2000002fff2f7230 */ /* 0x000fe20000004100 */
[----:B------:R-:W-:Y:S01]  /*3ce0*/  SHF.R.U32.HI R50, RZ, 0x8, R50 ;  /* 0x00000008ff327819 */ /* 0x000fe20000011632 */
[----:B------:R-:W-:Y:S01]  /*3cf0*/  HADD2.F32 R54, -RZ, R54.H0_H0 ;  /* 0x20000036ff367230 */ /* 0x000fe20000004100 */
[----:B------:R-:W-:Y:S01]  /*3d00*/  LOP3.LUT R23, R23, 0xff, RZ, 0xc0, !PT ;  /* 0x000000ff17177812 */ /* 0x000fe200078ec0ff */
[----:B------:R-:W-:Y:S01]  /*3d10*/  HFMA2.BF16_V2 R45, R2.H0_H0, R20, R45 ;  /* 0x00000014022d7231 */ /* 0x000fe2000020082d */
[----:B---3--:R-:W-:-:S02]  /*3d20*/  LOP3.LUT R20, R28, 0xffff, RZ, 0xc0, !PT ;  /* 0x0000ffff1c147812 */ /* 0x008fc400078ec0ff */
[----:B------:R-:W-:Y:S02]  /*3d30*/  F2FP.F16.E4M3.UNPACK_B R50, R50 ;  /* 0x00000032ff32723e */ /* 0x000fe400020006ff */
[----:B------:R-:W-:Y:S02]  /*3d40*/  F2FP.F16.E4M3.UNPACK_B R21, R21 ;  /* 0x00000015ff15723e */ /* 0x000fe400020006ff */
[----:B------:R-:W-:Y:S02]  /*3d50*/  F2FP.BF16.F32.PACK_AB.RZ R47, R54, R47 ;  /* 0x0000002f362f723e */ /* 0x000fe400000190ff */
[----:B------:R-:W-:Y:S02]  /*3d60*/  F2FP.F16.E4M3.UNPACK_B R23, R23 ;  /* 0x00000017ff17723e */ /* 0x000fe400020006ff */
[----:B------:R-:W-:Y:S02]  /*3d70*/  SHF.R.U32.HI R20, RZ, 0x8, R20 ;  /* 0x00000008ff147819 */ /* 0x000fe40000011614 */
[----:B------:R-:W-:Y:S01]  /*3d80*/  LOP3.LUT R54, R28, 0xff, RZ, 0xc0, !PT ;  /* 0x000000ff1c367812 */ /* 0x000fe200078ec0ff */
[----:B------:R-:W-:Y:S01]  /*3d90*/  HADD2.F32 R50, -RZ, R50.H0_H0 ;  /* 0x20000032ff327230 */ /* 0x000fe20000004100 */
[----:B------:R-:W-:Y:S01]  /*3da0*/  F2FP.F16.E4M3.UNPACK_B R20, R20 ;  /* 0x00000014ff14723e */ /* 0x000fe200020006ff */
[----:B------:R-:W-:Y:S01]  /*3db0*/  HADD2.F32 R21, -RZ, R21.H0_H0 ;  /* 0x20000015ff157230 */ /* 0x000fe20000004100 */
[----:B------:R-:W-:Y:S01]  /*3dc0*/  F2FP.F16.E4M3.UNPACK_B R54, R54 ;  /* 0x00000036ff36723e */ /* 0x000fe200020006ff */
[----:B------:R-:W-:Y:S01]  /*3dd0*/  HADD2.F32 R23, -RZ, R23.H0_H0 ;  /* 0x20000017ff177230 */ /* 0x000fe20000004100 */
[----:B------:R-:W-:Y:S01]  /*3de0*/  F2FP.BF16.F32.PACK_AB.RZ R44, R50, R44 ;  /* 0x0000002c322c723e */ /* 0x000fe200000190ff */
[----:B------:R-:W-:-:S02]  /*3df0*/  HADD2.F32 R20, -RZ, R20.H0_H0 ;  /* 0x20000014ff147230 */ /* 0x000fc40000004100 */
[----:B------:R-:W-:Y:S01]  /*3e00*/  HADD2.F32 R54, -RZ, R54.H0_H0 ;  /* 0x20000036ff367230 */ /* 0x000fe20000004100 */
[----:B------:R-:W-:Y:S01]  /*3e10*/  F2FP.BF16.F32.PACK_AB.RZ R21, R21, R23 ;  /* 0x000000171515723e */ /* 0x000fe200000190ff */
[C---:B------:R-:W-:Y:S02]  /*3e20*/  HFMA2.BF16_V2 R48, R2.reuse.H0_H0, R44, R48 ;  /* 0x0000002c02307231 */ /* 0x040fe40000200830 */
[C---:B------:R-:W-:Y:S01]  /*3e30*/  HFMA2.BF16_V2 R44, R2.reuse.H0_H0, R47, R49 ;  /* 0x0000002f022c7231 */ /* 0x040fe20000200831 */
[----:B------:R-:W-:Y:S01]  /*3e40*/  F2FP.BF16.F32.PACK_AB.RZ R54, R20, R54 ;  /* 0x000000361436723e */ /* 0x000fe200000190ff */
[C---:B------:R-:W-:Y:S02]  /*3e50*/  HFMA2.BF16_V2 R47, R2.reuse.H0_H0, R21, R46 ;  /* 0x00000015022f7231 */ /* 0x040fe4000020082e */
[----:B--2---:R-:W-:Y:S02]  /*3e60*/  IMAD.WIDE R20, R3, 0x10, R56 ;  /* 0x0000001003147825 */ /* 0x004fe400078e0238 */
[----:B------:R-:W2:Y:S02]  /*3e70*/  LDL.64 R56, [R1+0x60] ;  /* 0x0000600001387983 */ /* 0x000ea40000100a00 */
[----:B------:R-:W-:Y:S01]  /*3e80*/  HFMA2.BF16_V2 R34, R2.H0_H0, R34, R51 ;  /* 0x0000002202227231 */ /* 0x000fe20000200833 */
[----:B------:R-:W-:-:S02]  /*3e90*/  LOP3.LUT R49, R29, 0xffff, RZ, 0xc0, !PT ;  /* 0x0000ffff1d317812 */ /* 0x000fc400078ec0ff */
[----:B------:R-:W-:Y:S02]  /*3ea0*/  PRMT R51, R28, 0x7632, R51 ;  /* 0x000076321c337816 */ /* 0x000fe40000000033 */
[C---:B------:R-:W-:Y:S01]  /*3eb0*/  PRMT R55, R29.reuse, 0x7632, R55 ;  /* 0x000076321d377816 */ /* 0x040fe20000000037 */
[----:B------:R-:W-:Y:S01]  /*3ec0*/  HFMA2.BF16_V2 R32, R2.H0_H0, R53, R52 ;  /* 0x0000003502207231 */ /* 0x000fe20000200834 */
[----:B------:R-:W-:Y:S01]  /*3ed0*/  SHF.R.U32.HI R46, RZ, 0x18, R28 ;  /* 0x00000018ff2e7819 */ /* 0x000fe2000001161c */
[----:B------:R-:W3:Y:S01]  /*3ee0*/  LD.E.128 R20, desc[UR36][R20.64] ;  /* 0x0000002414147980 */ /* 0x000ee2000c101d00 */
[----:B------:R-:W-:Y:S02]  /*3ef0*/  SHF.R.U32.HI R49, RZ, 0x8, R49 ;  /* 0x00000008ff317819 */ /* 0x000fe40000011631 */
[----:B------:R-:W-:Y:S02]  /*3f00*/  LOP3.LUT R50, R29, 0xff, RZ, 0xc0, !PT ;  /* 0x000000ff1d327812 */ /* 0x000fe400078ec0ff */
[----:B------:R-:W-:-:S02]  /*3f10*/  LOP3.LUT R51, R51, 0xff, RZ, 0xc0, !PT ;  /* 0x000000ff33337812 */ /* 0x000fc400078ec0ff */
[----:B------:R-:W-:Y:S02]  /*3f20*/  SHF.R.U32.HI R28, RZ, 0x18, R29 ;  /* 0x00000018ff1c7819 */ /* 0x000fe4000001161d */
        /* <DEDUP_REMOVED lines=13> */
[----:B------:R-:W-:Y:S02]  /*4000*/  F2FP.BF16.F32.PACK_AB.RZ R49, R49, R50 ;  /* 0x000000323131723e */ /* 0x000fe400000190ff */
[----:B------:R-:W-:Y:S02]  /*4010*/  F2FP.BF16.F32.PACK_AB.RZ R46, R46, R51 ;  /* 0x000000332e2e723e */ /* 0x000fe400000190ff */
[----:B------:R-:W-:Y:S01]  /*4020*/  F2FP.BF16.F32.PACK_AB.RZ R28, R28, R55 ;  /* 0x000000371c1c723e */ /* 0x000fe200000190ff */
[C---:B------:R-:W-:Y:S01]  /*4030*/  HFMA2.BF16_V2 R33, R2.reuse.H0_H0, R49, R33 ;  /* 0x0000003102217231 */ /* 0x040fe20000200821 */
[C---:B------:R-:W-:Y:S01]  /*4040*/  LOP3.LUT R50, R31.reuse, 0xffff, RZ, 0xc0, !PT ;  /* 0x0000ffff1f327812 */ /* 0x040fe200078ec0ff */
[C---:B------:R-:W-:Y:S01]  /*4050*/  HFMA2.BF16_V2 R46, R2.reuse.H0_H0, R46, R34 ;  /* 0x0000002e022e7231 */ /* 0x040fe20000200822 */
[----:B------:R-:W-:Y:S01]  /*4060*/  LOP3.LUT R34, R31, 0xff, RZ, 0xc0, !PT ;  /* 0x000000ff1f227812 */ /* 0x000fe200078ec0ff */
[----:B------:R-:W-:Y:S01]  /*4070*/  HFMA2.BF16_V2 R49, R2.H0_H0, R28, R35 ;  /* 0x0000001c02317231 */ /* 0x000fe20000200823 */
        /* <DEDUP_REMOVED lines=8> */
[----:B------:R-:W-:Y:S02]  /*4100*/  SHF.R.U32.HI R50, RZ, 0x8, R50 ;  /* 0x00000008ff327819 */ /* 0x000fe40000011632 */
[----:B------:R-:W-:Y:S02]  /*4110*/  F2FP.F16.E4M3.UNPACK_B R28, R28 ;  /* 0x0000001cff1c723e */ /* 0x000fe400020006ff */
[----:B------:R-:W-:Y:S01]  /*4120*/  F2FP.F16.E4M3.UNPACK_B R31, R31 ;  /* 0x0000001fff1f723e */ /* 0x000fe200020006ff */
[----:B------:R-:W-:Y:S01]  /*4130*/  HADD2.F32 R29, -RZ, R29.H0_H0 ;  /* 0x2000001dff1d7230 */ /* 0x000fe20000004100 */
[----:B------:R-:W-:Y:S01]  /*4140*/  F2FP.F16.E4M3.UNPACK_B R50, R50 ;  /* 0x00000032ff32723e */ /* 0x000fe200020006ff */
[----:B------:R-:W-:Y:S01]  /*4150*/  HADD2.F32 R53, -RZ, R53.H0_H0 ;  /* 0x20000035ff357230 */ /* 0x000fe20000004100 */
[----:B------:R-:W-:Y:S01]  /*4160*/  F2FP.F16.E4M3.UNPACK_B R34, R34 ;  /* 0x00000022ff22723e */ /* 0x000fe200020006ff */
[----:B------:R-:W-:-:S02]  /*4170*/  HADD2.F32 R28, -RZ, R28.H0_H0 ;  /* 0x2000001cff1c7230 */ /* 0x000fc40000004100 */
[----:B------:R-:W-:Y:S01]  /*4180*/  HADD2.F32 R31, -RZ, R31.H0_H0 ;  /* 0x2000001fff1f7230 */ /* 0x000fe20000004100 */
[----:B------:R-:W-:Y:S01]  /*4190*/  F2FP.BF16.F32.PACK_AB.RZ R29, R53, R29 ;  /* 0x0000001d351d723e */ /* 0x000fe200000190ff */
[----:B------:R-:W-:Y:S02]  /*41a0*/  HADD2.F32 R34, -RZ, R34.H0_H0 ;  /* 0x20000022ff227230 */ /* 0x000fe40000004100 */
[----:B------:R-:W-:Y:S01]  /*41b0*/  HADD2.F32 R50, -RZ, R50.H0_H0 ;  /* 0x20000032ff327230 */ /* 0x000fe20000004100 */
[----:B------:R-:W-:Y:S01]  /*41c0*/  F2FP.BF16.F32.PACK_AB.RZ R28, R28, R31 ;  /* 0x0000001f1c1c723e */ /* 0x000fe200000190ff */
[C---:B------:R-:W-:Y:S01]  /*41d0*/  HFMA2.BF16_V2 R51, R2.reuse.H0_H0, R29, R48 ;  /* 0x0000001d02337231 */ /* 0x040fe20000200830 */
[----:B------:R-:W-:Y:S02]  /*41e0*/  SHF.R.U32.HI R52, RZ, 0x18, R30 ;  /* 0x00000018ff347819 */ /* 0x000fe4000001161e */
[----:B------:R-:W-:Y:S01]  /*41f0*/  F2FP.BF16.F32.PACK_AB.RZ R34, R50, R34 ;  /* 0x000000223222723e */ /* 0x000fe200000190ff */
[----:B------:R-:W-:Y:S01]  /*4200*/  HFMA2.BF16_V2 R50, R2.H0_H0, R28, R47 ;  /* 0x0000001c02327231 */ /* 0x000fe2000020082f */
[----:B----4-:R-:W-:-:S02]  /*4210*/  LOP3.LUT R29, R24, 0xffff, RZ, 0xc0, !PT ;  /* 0x0000ffff181d7812 */ /* 0x010fc400078ec0ff */
[----:B------:R-:W-:Y:S02]  /*4220*/  PRMT R28, R24, 0x7632, R28 ;  /* 0x00007632181c7816 */ /* 0x000fe4000000001c */
[----:B------:R-:W-:Y:S02]  /*4230*/  PRMT R30, R30, 0x7632, R30 ;  /* 0x000076321e1e7816 */ /* 0x000fe4000000001e */
[----:B------:R-:W-:Y:S02]  /*4240*/  SHF.R.U32.HI R29, RZ, 0x8, R29 ;  /* 0x00000008ff1d7819 */ /* 0x000fe4000001161d */
[----:B------:R-:W-:Y:S02]  /*4250*/  LOP3.LUT R53, R24, 0xff, RZ, 0xc0, !PT ;  /* 0x000000ff18357812 */ /* 0x000fe400078ec0ff */
[----:B------:R-:W-:Y:S02]  /*4260*/  SHF.R.U32.HI R35, RZ, 0x18, R24 ;  /* 0x00000018ff237819 */ /* 0x000fe40000011618 */
[----:B------:R-:W-:-:S02]  /*4270*/  LOP3.LUT R28, R28, 0xff, RZ, 0xc0, !PT ;  /* 0x000000ff1c1c7812 */ /* 0x000fc400078ec0ff */
[----:B------:R-:W-:Y:S02]  /*4280*/  LOP3.LUT R30, R30, 0xff, RZ, 0xc0, !PT ;  /* 0x000000ff1e1e7812 */ /* 0x000fe400078ec0ff */
[----:B------:R-:W-:Y:S02]  /*4290*/  F2FP.F16.E4M3.UNPACK_B R29, R29 ;  /* 0x0000001dff1d723e */ /* 0x000fe400020006ff */
[----:B------:R-:W-:Y:S02]  /*42a0*/  F2FP.F16.E4M3.UNPACK_B R53, R53 ;  /* 0x00000035ff35723e */ /* 0x000fe400020006ff */
[----:B------:R-:W-:Y:S02]  /*42b0*/  F2FP.F16.E4M3.UNPACK_B R35, R35 ;  /* 0x00000023ff23723e */ /* 0x000fe400020006ff */
[----:B------:R-:W-:Y:S02]  /*42c0*/  F2FP.F16.E4M3.UNPACK_B R28, R28 ;  /* 0x0000001cff1c723e */ /* 0x000fe400020006ff */
[----:B------:R-:W-:-:S02]  /*42d0*/  F2FP.F16.E4M3.UNPACK_B R52, R52 ;  /* 0x00000034ff34723e */ /* 0x000fc400020006ff */
[----:B------:R-:W-:Y:S01]  /*42e0*/  F2FP.F16.E4M3.UNPACK_B R30, R30 ;  /* 0x0000001eff1e723e */ /* 0x000fe200020006ff */
[----:B------:R-:W-:Y:S02]  /*42f0*/  HADD2.F32 R53, -RZ, R53.H0_H0 ;  /* 0x20000035ff357230 */ /* 0x000fe40000004100 */
[----:B------:R-:W-:Y:S02]  /*4300*/  HADD2.F32 R35, -RZ, R35.H0_H0 ;  /* 0x20000023ff237230 */ /* 0x000fe40000004100 */
[----:B------:R-:W-:Y:S02]  /*4310*/  HADD2.F32 R29, -RZ, R29.H0_H0 ;  /* 0x2000001dff1d7230 */ /* 0x000fe40000004100 */
[----:B------:R-:W-:Y:S02]  /*4320*/  HADD2.F32 R28, -RZ, R28.H0_H0 ;  /* 0x2000001cff1c7230 */ /* 0x000fe40000004100 */
[----:B------:R-:W-:Y:S02]  /*4330*/  HADD2.F32 R52, -RZ, R52.H0_H0 ;  /* 0x20000034ff347230 */ /* 0x000fe40000004100 */
[----:B------:R-:W-:Y:S01]  /*4340*/  HADD2.F32 R30, -RZ, R30.H0_H0 ;  /* 0x2000001eff1e7230 */ /* 0x000fe20000004100 */
[----:B------:R-:W-:-:S02]  /*4350*/  F2FP.BF16.F32.PACK_AB.RZ R53, R29, R53 ;  /* 0x000000351d35723e */ /* 0x000fc400000190ff */
[----:B------:R-:W-:Y:S02]  /*4360*/  F2FP.BF16.F32.PACK_AB.RZ R35, R35, R28 ;  /* 0x0000001c2323723e */ /* 0x000fe400000190ff */
[----:B------:R-:W-:-:S05]  /*4370*/  F2FP.BF16.F32.PACK_AB.RZ R30, R52, R30 ;  /* 0x0000001e341e723e */ /* 0x000fca00000190ff */
[C---:B------:R-:W-:Y:S02]  /*4380*/  HFMA2.BF16_V2 R45, R2.reuse.H0_H0, R30, R45 ;  /* 0x0000001e022d7231 */ /* 0x040fe4000020082d */
[----:B--2---:R-:W-:Y:S02]  /*4390*/  IMAD.WIDE R28, R3, 0x10, R56 ;  /* 0x00000010031c7825 */ /* 0x004fe400078e0238 */
[----:B------:R-:W2:Y:S04]  /*43a0*/  LDL.64 R56, [R1+0x58] ;  /* 0x0000580001387983 */ /* 0x000ea80000100a00 */
[----:B------:R-:W4:Y:S01]  /*43b0*/  LD.E.128 R28, desc[UR36][R28.64] ;  /* 0x000000241c1c7980 */ /* 0x000f22000c101d00 */
[C---:B------:R-:W-:Y:S01]  /*43c0*/  HFMA2.BF16_V2 R48, R2.reuse.H0_H0, R34, R44 ;  /* 0x0000002202307231 */ /* 0x040fe2000020082c */
[C---:B------:R-:W-:Y:S01]  /*43d0*/  LOP3.LUT R34, R25.reuse, 0xffff, RZ, 0xc0, !PT ;  /* 0x0000ffff19227812 */ /* 0x040fe200078ec0ff */
[----:B------:R-:W-:Y:S01]  /*43e0*/  HFMA2.BF16_V2 R32, R2.H0_H0, R54, R32 ;  /* 0x0000003602207231 */ /* 0x000fe20000200820 */
[----:B------:R-:W-:-:S02]  /*43f0*/  LOP3.LUT R44, R25, 0xff, RZ, 0xc0, !PT ;  /* 0x000000ff192c7812 */ /* 0x000fc400078ec0ff */
[----:B------:R-:W-:Y:S02]  /*4400*/  SHF.R.U32.HI R34, RZ, 0x8, R34 ;  /* 0x00000008ff227819 */ /* 0x000fe40000011622 */
        /* <DEDUP_REMOVED lines=9> */
[----:B------:R-:W-:Y:S01]  /*44a0*/  LOP3.LUT R25, R26, 0xff, RZ, 0xc0, !PT ;  /* 0x000000ff1a197812 */ /* 0x000fe200078ec0ff */
[----:B------:R-:W-:Y:S01]  /*44b0*/  HADD2.F32 R52, -RZ, R52.H0_H0 ;  /* 0x20000034ff347230 */ /* 0x000fe20000004100 */
[----:B------:R-:W-:Y:S01]  /*44c0*/  F2FP.BF16.F32.PACK_AB.RZ R44, R34, R44 ;  /* 0x0000002c222c723e */ /* 0x000fe200000190ff */
[----:B------:R-:W-:Y:S01]  /*44d0*/  HADD2.F32 R54, -RZ, R54.H0_H0 ;  /* 0x20000036ff367230 */ /* 0x000fe20000004100 */
[----:B------:R-:W-:Y:S02]  /*44e0*/  LOP3.LUT R34, R27, 0xffff, RZ, 0xc0, !PT ;  /* 0x0000ffff1b227812 */ /* 0x000fe400078ec0ff */
[----:B------:R-:W-:Y:S02]  /*44f0*/  F2FP.F16.E4M3.UNPACK_B R25, R25 ;  /* 0x00000019ff19723e */ /* 0x000fe400020006ff */
[----:B------:R-:W-:Y:S02]  /*4500*/  F2FP.BF16.F32.PACK_AB.RZ R52, R52, R54 ;  /* 0x000000363434723e */ /* 0x000fe400000190ff */
[----:B------:R-:W-:Y:S01]  /*4510*/  SHF.R.U32.HI R54, RZ, 0x8, R34 ;  /* 0x00000008ff367819 */ /* 0x000fe20000011622 */
[----:B------:R-:W-:-:S02]  /*4520*/  HFMA2.BF16_V2 R34, R2.H0_H0, R53, R32 ;  /* 0x0000003502227231 */ /* 0x000fc40000200820 */
[----:B------:R-:W-:Y:S02]  /*4530*/  HADD2.F32 R32, -RZ, R25.H0_H0 ;  /* 0x20000019ff207230 */ /* 0x000fe40000004100 */
[----:B------:R-:W-:Y:S01]  /*4540*/  HFMA2.BF16_V2 R35, R2.H0_H0, R35, R46 ;  /* 0x0000002302237231 */ /* 0x000fe2000020082e */
[----:B------:R-:W-:Y:S02]  /*4550*/  LOP3.LUT R47, R26, 0xffff, RZ, 0xc0, !PT ;  /* 0x0000ffff1a2f7812 */ /* 0x000fe400078ec0ff */
[C---:B------:R-:W-:Y:S02]  /*4560*/  LOP3.LUT R46, R27.reuse, 0xff, RZ, 0xc0, !PT ;  /* 0x000000ff1b2e7812 */ /* 0x040fe400078ec0ff */
[--C-:B------:R-:W-:Y:S02]  /*4570*/  SHF.R.U32.HI R25, RZ, 0x18, R27.reuse ;  /* 0x00000018ff197819 */ /* 0x100fe4000001161b */
[----:B------:R-:W-:Y:S02]  /*4580*/  PRMT R27, R27, 0x7632, R27 ;  /* 0x000076321b1b7816 */ /* 0x000fe4000000001b */
[----:B------:R-:W-:-:S02]  /*4590*/  SHF.R.U32.HI R47, RZ, 0x8, R47 ;  /* 0x00000008ff2f7819 */ /* 0x000fc4000001162f */
[--C-:B------:R-:W-:Y:S02]  /*45a0*/  SHF.R.U32.HI R24, RZ, 0x18, R26.reuse ;  /* 0x00000018ff187819 */ /* 0x100fe4000001161a */
[----:B------:R-:W-:Y:S02]  /*45b0*/  LOP3.LUT R27, R27, 0xff, RZ, 0xc0, !PT ;  /* 0x000000ff1b1b7812 */ /* 0x000fe400078ec0ff */
[----:B------:R-:W-:Y:S02]  /*45c0*/  PRMT R26, R26, 0x7632, R26 ;  /* 0x000076321a1a7816 */ /* 0x000fe4000000001a */
[----:B------:R-:W-:Y:S02]  /*45d0*/  F2FP.F16.E4M3.UNPACK_B R47, R47 ;  /* 0x0000002fff2f723e */ /* 0x000fe400020006ff */
[----:B------:R-:W-:Y:S02]  /*45e0*/  F2FP.F16.E4M3.UNPACK_B R25, R25 ;  /* 0x00000019ff19723e */ /* 0x000fe400020006ff */
[----:B------:R-:W-:-:S02]  /*45f0*/  F2FP.F16.E4M3.UNPACK_B R27, R27 ;  /* 0x0000001bff1b723e */ /* 0x000fc400020006ff */
[----:B------:R-:W-:Y:S01]  /*4600*/  LOP3.LUT R26, R26, 0xff, RZ, 0xc0, !PT ;  /* 0x000000ff1a1a7812 */ /* 0x000fe200078ec0ff */
[----:B------:R-:W-:Y:S01]  /*4610*/  HADD2.F32 R47, -RZ, R47.H0_H0 ;  /* 0x2000002fff2f7230 */ /* 0x000fe20000004100 */
[----:B------:R-:W-:Y:S02]  /*4620*/  F2FP.F16.E4M3.UNPACK_B R54, R54 ;  /* 0x00000036ff36723e */ /* 0x000fe400020006ff */
[----:B------:R-:W-:Y:S01]  /*4630*/  F2FP.F16.E4M3.UNPACK_B R46, R46 ;  /* 0x0000002eff2e723e */ /* 0x000fe200020006ff */
[----:B------:R-:W-:Y:S01]  /*4640*/  HADD2.F32 R25, -RZ, R25.H0_H0 ;  /* 0x20000019ff197230 */ /* 0x000fe20000004100 */
[----:B------:R-:W-:Y:S01]  /*4650*/  F2FP.F16.E4M3.UNPACK_B R24, R24 ;  /* 0x00000018ff18723e */ /* 0x000fe200020006ff */
[----:B------:R-:W-:Y:S01]  /*4660*/  HADD2.F32 R27, -RZ, R27.H0_H0 ;  /* 0x2000001bff1b7230 */ /* 0x000fe20000004100 */
[----:B------:R-:W-:Y:S01]  /*4670*/  F2FP.F16.E4M3.UNPACK_B R26, R26 ;  /* 0x0000001aff1a723e */ /* 0x000fe200020006ff */
[----:B------:R-:W-:Y:S01]  /*4680*/  HADD2.F32 R46, -RZ, R46.H0_H0 ;  /* 0x2000002eff2e7230 */ /* 0x000fe20000004100 */
[----:B------:R-:W-:Y:S01]  /*4690*/  F2FP.BF16.F32.PACK_AB.RZ R32, R47, R32 ;  /* 0x000000202f20723e */ /* 0x000fe200000190ff */
[----:B------:R-:W-:Y:S01]  /*46a0*/  HADD2.F32 R54, -RZ, R54.H0_H0 ;  /* 0x20000036ff367230 */ /* 0x000fe20000004100 */
[----:B------:R-:W-:Y:S01]  /*46b0*/  F2FP.BF16.F32.PACK_AB.RZ R25, R25, R27 ;  /* 0x0000001b1919723e */ /* 0x000fe200000190ff */
[----:B------:R-:W-:Y:S01]  /*46c0*/  HADD2.F32 R24, -RZ, R24.H0_H0 ;  /* 0x20000018ff187230 */ /* 0x000fe20000004100 */
[----:B---3--:R-:W-:Y:S01]  /*46d0*/  PRMT R53, R20, 0x7632, R53 ;  /* 0x0000763214357816 */ /* 0x008fe20000000035 */
[----:B------:R-:W-:Y:S01]  /*46e0*/  HADD2.F32 R26, -RZ, R26.H0_H0 ;  /* 0x2000001aff1a7230 */ /* 0x000fe20000004100 */
[----:B------:R-:W-:Y:S01]  /*46f0*/  PRMT R55, R21, 0x7632, R55 ;  /* 0x0000763215377816 */ /* 0x000fe20000000037 */
[C---:B------:R-:W-:Y:S01]  /*4700*/  HFMA2.BF16_V2 R44, R2.reuse.H0_H0, R44, R33 ;  /* 0x0000002c022c7231 */ /* 0x040fe20000200821 */
[----:B------:R-:W-:Y:S01]  /*4710*/  F2FP.BF16.F32.PACK_AB.RZ R47, R54, R46 ;  /* 0x0000002e362f723e */ /* 0x000fe200000190ff */
[C---:B------:R-:W-:Y:S01]  /*4720*/  HFMA2.BF16_V2 R33, R2.reuse.H0_H0, R52, R49 ;  /* 0x0000003402217231 */ /* 0x040fe20000200831 */
[----:B------:R-:W-:Y:S01]  /*4730*/  F2FP.BF16.F32.PACK_AB.RZ R24, R24, R26 ;  /* 0x0000001a1818723e */ /* 0x000fe200000190ff */
[C---:B------:R-:W-:Y:S01]  /*4740*/  HFMA2.BF16_V2 R46, R2.reuse.H0_H0, R32, R51 ;  /* 0x00000020022e7231 */ /* 0x040fe20000200833 */
[----:B------:R-:W-:Y:S01]  /*4750*/  SHF.R.U32.HI R49, RZ, 0x18, R20 ;  /* 0x00000018ff317819 */ /* 0x000fe20000011614 */
[----:B------:R-:W-:Y:S01]  /*4760*/  HFMA2.BF16_V2 R32, R2.H0_H0, R25, R50 ;  /* 0x0000001902207231 */ /* 0x000fe20000200832 */
[----:B------:R-:W-:-:S02]  /*4770*/  LOP3.LUT R53, R53, 0xff, RZ, 0xc0, !PT ;  /* 0x000000ff35357812 */ /* 0x000fc400078ec0ff */
[----:B------:R-:W-:Y:S02]  /*4780*/  SHF.R.U32.HI R50, RZ, 0x18, R21 ;  /* 0x00000018ff327819 */ /* 0x000fe40000011615 */
[----:B------:R-:W-:Y:S02]  /*4790*/  LOP3.LUT R55, R55, 0xff, RZ, 0xc0, !PT ;  /* 0x000000ff37377812 */ /* 0x000fe400078ec0ff */
[----:B------:R-:W-:Y:S01]  /*47a0*/  LOP3.LUT R51, R21, 0xffff, RZ, 0xc0, !PT ;  /* 0x0000ffff15337812 */ /* 0x000fe200078ec0ff */
[----:B------:R-:W-:Y:S01]  /*47b0*/  HFMA2.BF16_V2 R45, R2.H0_H0, R24, R45 ;  /* 0x00000018022d7231 */ /* 0x000fe2000020082d */
[----:B------:R-:W-:Y:S02]  /*47c0*/  F2FP.F16.E4M3.UNPACK_B R49, R49 ;  /* 0x00000031ff31723e */ /* 0x000fe400020006ff */
[----:B------:R-:W-:Y:S02]  /*47d0*/  F2FP.F16.E4M3.UNPACK_B R53, R53 ;  /* 0x00000035ff35723e */ /* 0x000fe400020006ff */
[----:B------:R-:W-:-:S02]  /*47e0*/  F2FP.F16.E4M3.UNPACK_B R50, R50 ;  /* 0x00000032ff32723e */ /* 0x000fc400020006ff */
[----:B------:R-:W-:Y:S02]  /*47f0*/  F2FP.F16.E4M3.UNPACK_B R55, R55 ;  /* 0x00000037ff37723e */ /* 0x000fe400020006ff */
[C---:B------:R-:W-:Y:S02]  /*4800*/  LOP3.LUT R24, R20.reuse, 0xffff, RZ, 0xc0, !PT ;  /* 0x0000ffff14187812 */ /* 0x040fe400078ec0ff */
[----:B------:R-:W-:Y:S02]  /*4810*/  LOP3.LUT R54, R20, 0xff, RZ, 0xc0, !PT ;  /* 0x000000ff14367812 */ /* 0x000fe400078ec0ff */
[----:B------:R-:W-:Y:S02]  /*4820*/  SHF.R.U32.HI R51, RZ, 0x8, R51 ;  /* 0x00000008ff337819 */ /* 0x000fe40000011633 */
[----:B------:R-:W-:Y:S02]  /*4830*/  LOP3.LUT R52, R21, 0xff, RZ, 0xc0, !PT ;  /* 0x000000ff15347812 */ /* 0x000fe400078ec0ff */
[----:B------:R-:W-:Y:S01]  /*4840*/  LOP3.LUT R20, R22, 0xffff, RZ, 0xc0, !PT ;  /* 0x0000ffff16147812 */ /* 0x000fe200078ec0ff */
[----:B------:R-:W-:Y:S01]  /*4850*/  HADD2.F32 R49, -RZ, R49.H0_H0 ;  /* 0x20000031ff317230 */ /* 0x000fe20000004100 */
[----:B------:R-:W-:Y:S01]  /*4860*/  F2FP.F16.E4M3.UNPACK_B R51, R51 ;  /* 0x00000033ff33723e */ /* 0x000fe200020006ff */
[----:B------:R-:W-:Y:S01]  /*4870*/  HADD2.F32 R53, -RZ, R53.H0_H0 ;  /* 0x20000035ff357230 */ /* 0x000fe20000004100 */
[----:B------:R-:W-:Y:S01]  /*4880*/  F2FP.F16.E4M3.UNPACK_B R52, R52 ;  /* 0x00000034ff34723e */ /* 0x000fe200020006ff */
[----:B------:R-:W-:Y:S01]  /*4890*/  HADD2.F32 R50, -RZ, R50.H0_H0 ;  /* 0x20000032ff327230 */ /* 0x000fe20000004100 */
[----:B------:R-:W-:Y:S01]  /*48a0*/  SHF.R.U32.HI R20, RZ, 0x8, R20 ;  /* 0x00000008ff147819 */ /* 0x000fe20000011614 */
[----:B------:R-:W-:Y:S01]  /*48b0*/  HADD2.F32 R55, -RZ, R55.H0_H0 ;  /* 0x20000037ff377230 */ /* 0x000fe20000004100 */
[----:B------:R-:W-:Y:S01]  /*48c0*/  F2FP.BF16.F32.PACK_AB.RZ R49, R49, R53 ;  /* 0x000000353131723e */ /* 0x000fe200000190ff */
[----:B------:R-:W-:Y:S01]  /*48d0*/  HADD2.F32 R52, -RZ, R52.H0_H0 ;  /* 0x20000034ff347230 */ /* 0x000fe20000004100 */
[----:B------:R-:W-:Y:S01]  /*48e0*/  F2FP.F16.E4M3.UNPACK_B R20, R20 ;  /* 0x00000014ff14723e */ /* 0x000fe200020006ff */
[----:B------:R-:W-:Y:S01]  /*48f0*/  HADD2.F32 R51, -RZ, R51.H0_H0 ;  /* 0x20000033ff337230 */ /* 0x000fe20000004100 */
[----:B------:R-:W-:Y:S01]  /*4900*/  F2FP.BF16.F32.PACK_AB.RZ R50, R50, R55 ;  /* 0x000000373232723e */ /* 0x000fe200000190ff */
[C---:B------:R-:W-:Y:S01]  /*4910*/  HFMA2.BF16_V2 R35, R2.reuse.H0_H0, R49, R35 ;  /* 0x0000003102237231 */ /* 0x040fe20000200823 */
[----:B------:R-:W-:Y:S01]  /*4920*/  SHF.R.U32.HI R24, RZ, 0x8, R24 ;  /* 0x00000008ff187819 */ /* 0x000fe20000011618 */
[----:B------:R-:W-:Y:S01]  /*4930*/  HADD2.F32 R49, -RZ, R20.H0_H0 ;  /* 0x20000014ff317230 */ /* 0x000fe20000004100 */
[----:B------:R-:W-:Y:S01]  /*4940*/  F2FP.BF16.F32.PACK_AB.RZ R51, R51, R52 ;  /* 0x000000343333723e */ /* 0x000fe200000190ff */
[----:B------:R-:W-:Y:S01]  /*4950*/  HFMA2.BF16_V2 R33, R2.H0_H0, R50, R33 ;  /* 0x0000003202217231 */ /* 0x000fe20000200821 */
[----:B------:R-:W-:-:S02]  /*4960*/  LOP3.LUT R52, R23, 0xffff, RZ, 0xc0, !PT ;  /* 0x0000ffff17347812 */ /* 0x000fc400078ec0ff */
[C---:B------:R-:W-:Y:S02]  /*4970*/  LOP3.LUT R50, R23.reuse, 0xff, RZ, 0xc0, !PT ;  /* 0x000000ff17327812 */ /* 0x040fe400078ec0ff */
[--C-:B------:R-:W-:Y:S02]  /*4980*/  SHF.R.U32.HI R20, RZ, 0x18, R23.reuse ;  /* 0x00000018ff147819 */ /* 0x100fe40000011617 */
[----:B------:R-:W-:Y:S02]  /*4990*/  PRMT R23, R23, 0x7632, R23 ;  /* 0x0000763217177816 */ /* 0x000fe40000000017 */
[----:B------:R-:W-:Y:S02]  /*49a0*/  F2FP.F16.E4M3.UNPACK_B R24, R24 ;  /* 0x00000018ff18723e */ /* 0x000fe400020006ff */
[----:B------:R-:W-:Y:S02]  /*49b0*/  F2FP.F16.E4M3.UNPACK_B R54, R54 ;  /* 0x00000036ff36723e */ /* 0x000fe400020006ff */
[----:B------:R-:W-:-:S02]  /*49c0*/  LOP3.LUT R21, R22, 0xff, RZ, 0xc0, !PT ;  /* 0x000000ff16157812 */ /* 0x000fc400078ec0ff */
[----:B------:R-:W-:Y:S01]  /*49d0*/  LOP3.LUT R23, R23, 0xff, RZ, 0xc0, !PT ;  /* 0x000000ff17177812 */ /* 0x000fe200078ec0ff */
[----:B------:R-:W-:Y:S01]  /*49e0*/  HADD2.F32 R54, -RZ, R54.H0_H0 ;  /* 0x20000036ff367230 */ /* 0x000fe20000004100 */
[----:B------:R-:W-:Y:S01]  /*49f0*/  F2FP.F16.E4M3.UNPACK_B R21, R21 ;  /* 0x00000015ff15723e */ /* 0x000fe200020006ff */
[----:B------:R-:W-:Y:S01]  /*4a00*/  HADD2.F32 R24, -RZ, R24.H0_H0 ;  /* 0x20000018ff187230 */ /* 0x000fe20000004100 */
[----:B------:R-:W-:Y:S02]  /*4a10*/  F2FP.F16.E4M3.UNPACK_B R20, R20 ;  /* 0x00000014ff14723e */ /* 0x000fe400020006ff */
[----:B------:R-:W-:Y:S01]  /*4a20*/  F2FP.F16.E4M3.UNPACK_B R23, R23 ;  /* 0x00000017ff17723e */ /* 0x000fe200020006ff */
[----:B------:R-:W-:Y:S01]  /*4a30*/  HADD2.F32 R21, -RZ, R21.H0_H0 ;  /* 0x20000015ff157230 */ /* 0x000fe20000004100 */
[----:B------:R-:W-:Y:S01]  /*4a40*/  F2FP.BF16.F32.PACK_AB.RZ R54, R24, R54 ;  /* 0x000000361836723e */ /* 0x000fe200000190ff */
[----:B------:R-:W-:Y:S02]  /*4a50*/  HADD2.F32 R20, -RZ, R20.H0_H0 ;  /* 0x20000014ff147230 */ /* 0x000fe40000004100 */
[----:B------:R-:W-:Y:S01]  /*4a60*/  HADD2.F32 R23, -RZ, R23.H0_H0 ;  /* 0x20000017ff177230 */ /* 0x000fe20000004100 */
[----:B------:R-:W-:-:S04]  /*4a70*/  F2FP.BF16.F32.PACK_AB.RZ R21, R49, R21 ;  /* 0x000000153115723e */ /* 0x000fc800000190ff */
[----:B------:R-:W-:Y:S01]  /*4a80*/  F2FP.BF16.F32.PACK_AB.RZ R23, R20, R23 ;  /* 0x000000171417723e */ /* 0x000fe200000190ff */
[----:B------:R-:W-:Y:S02]  /*4a90*/  HFMA2.BF16_V2 R46, R2.H0_H0, R21, R46 ;  /* 0x00000015022e7231 */ /* 0x000fe4000020082e */
[----:B--2---:R-:W-:Y:S01]  /*4aa0*/  IMAD.WIDE R24, R3, 0x10, R56 ;  /* 0x0000001003187825 */ /* 0x004fe200078e0238 */
[----:B----4-:R-:W-:-:S05]  /*4ab0*/  LOP3.LUT R20, R28, 0xffff, RZ, 0xc0, !PT ;  /* 0x0000ffff1c147812 */ /* 0x010fca00078ec0ff */
[----:B------:R-:W2:Y:S01]  /*4ac0*/  LD.E.128 R24, desc[UR36][R24.64] ;  /* 0x0000002418187980 */ /* 0x000ea2000c101d00 */
[----:B------:R-:W-:Y:S02]  /*4ad0*/  LOP3.LUT R21, R28, 0xff, RZ, 0xc0, !PT ;  /* 0x000000ff1c157812 */ /* 0x000fe400078ec0ff */
[----:B------:R-:W-:Y:S02]  /*4ae0*/  SHF.R.U32.HI R20, RZ, 0x8, R20 ;  /* 0x00000008ff147819 */ /* 0x000fe40000011614 */
[----:B------:R-:W-:Y:S02]  /*4af0*/  F2FP.F16.E4M3.UNPACK_B R21, R21 ;  /* 0x00000015ff15723e */ /* 0x000fe400020006ff */
[----:B------:R-:W-:-:S03]  /*4b00*/  F2FP.F16.E4M3.UNPACK_B R20, R20 ;  /* 0x00000014ff14723e */ /* 0x000fc600020006ff */
[----:B------:R-:W-:Y:S02]  /*4b10*/  HADD2.F32 R56, -RZ, R21.H0_H0 ;  /* 0x20000015ff387230 */ /* 0x000fe40000004100 */
[----:B------:R-:W-:-:S05]  /*4b20*/  HADD2.F32 R20, -RZ, R20.H0_H0 ;  /* 0x20000014ff147230 */ /* 0x000fca0000004100 */
[----:B------:R-:W-:Y:S01]  /*4b30*/  F2FP.BF16.F32.PACK_AB.RZ R56, R20, R56 ;  /* 0x000000381438723e */ /* 0x000fe200000190ff */
[----:B-----5:R-:W-:Y:S02]  /*4b40*/  IMAD.WIDE R20, R3, 0x10, R58 ;  /* 0x0000001003147825 */ /* 0x020fe400078e023a */
[----:B------:R-:W3:Y:S02]  /*4b50*/  LDL.64 R58, [R1+0x48] ;  /* 0x00004800013a7983 */ /* 0x000ee40000100a00 */
[----:B------:R-:W-:Y:S01]  /*4b60*/  HFMA2.BF16_V2 R47, R2.H0_H0, R47, R48 ;  /* 0x0000002f022f7231 */ /* 0x000fe20000200830 */
[--C-:B------:R-:W-:Y:S02]  /*4b70*/  SHF.R.U32.HI R48, RZ, 0x18, R22.reuse ;  /* 0x00000018ff307819 */ /* 0x100fe40000011616 */
[----:B------:R-:W-:Y:S02]  /*4b80*/  PRMT R22, R22, 0x7632, R22 ;  /* 0x0000763216167816 */ /* 0x000fe40000000016 */
[----:B------:R-:W-:-:S02]  /*4b90*/  SHF.R.U32.HI R52, RZ, 0x8, R52 ;  /* 0x00000008ff347819 */ /* 0x000fc40000011634 */
        /* <DEDUP_REMOVED lines=9> */
[----:B------:R-:W-:Y:S02]  /*4c30*/  F2FP.BF16.F32.PACK_AB.RZ R22, R48, R22 ;  /* 0x000000163016723e */ /* 0x000fe400000190ff */
[--C-:B------:R-:W-:Y:S02]  /*4c40*/  SHF.R.U32.HI R48, RZ, 0x18, R28.reuse ;  /* 0x00000018ff307819 */ /* 0x100fe4000001161c */
[----:B------:R-:W-:Y:S02]  /*4c50*/  F2FP.BF16.F32.PACK_AB.RZ R50, R52, R50 ;  /* 0x000000323432723e */ /* 0x000fe400000190ff */
[----:B------:R-:W-:Y:S02]  /*4c60*/  PRMT R28, R28, 0x7632, R28 ;  /* 0x000076321c1c7816 */ /* 0x000fe4000000001c */
[----:B------:R-:W-:Y:S01]  /*4c70*/  LOP3.LUT R52, R30, 0xffff, RZ, 0xc0, !PT ;  /* 0x0000ffff1e347812 */ /* 0x000fe200078ec0ff */
[C---:B------:R-:W-:Y:S01]  /*4c80*/  HFMA2.BF16_V2 R34, R2.reuse.H0_H0, R54, R34 ;  /* 0x0000003602227231 */ /* 0x040fe20000200822 */
[----:B------:R-:W-:Y:S01]  /*4c90*/  LOP3.LUT R49, R29, 0xffff, RZ, 0xc0, !PT ;  /* 0x0000ffff1d317812 */ /* 0x000fe200078ec0ff */
[C---:B------:R-:W-:Y:S01]  /*4ca0*/  HFMA2.BF16_V2 R44, R2.reuse.H0_H0, R51, R44 ;  /* 0x00000033022c7231 */ /* 0x040fe2000020082c */
[----:B------:R-:W-:Y:S01]  /*4cb0*/  LOP3.LUT R28, R28, 0xff, RZ, 0xc0, !PT ;  /* 0x000000ff1c1c7812 */ /* 0x000fe200078ec0ff */
[----:B------:R-:W-:Y:S01]  /*4cc0*/  HFMA2.BF16_V2 R47, R2.H0_H0, R50, R47 ;  /* 0x00000032022f7231 */ /* 0x000fe2000020082f */
[----:B------:R-:W-:-:S02]  /*4cd0*/  SHF.R.U32.HI R52, RZ, 0x8, R52 ;  /* 0x00000008ff347819 */ /* 0x000fc40000011634 */
[----:B------:R-:W-:Y:S01]  /*4ce0*/  LOP3.LUT R53, R30, 0xff, RZ, 0xc0, !PT ;  /* 0x000000ff1e357812 */ /* 0x000fe200078ec0ff */
[----:B------:R-:W-:Y:S01]  /*4cf0*/  HFMA2.BF16_V2 R45, R2.H0_H0, R22, R45 ;  /* 0x00000016022d7231 */ /* 0x000fe2000020082d */
[C---:B------:R-:W-:Y:S02]  /*4d00*/  LOP3.LUT R50, R29.reuse, 0xff, RZ, 0xc0, !PT ;  /* 0x000000ff1d327812 */ /* 0x040fe400078ec0ff */
[----:B------:R-:W-:Y:S02]  /*4d10*/  SHF.R.U32.HI R51, RZ, 0x18, R29 ;  /* 0x00000018ff337819 */ /* 0x000fe4000001161d */
[----:B------:R-:W-:Y:S02]  /*4d20*/  PRMT R54, R29, 0x7632, R54 ;  /* 0x000076321d367816 */ /* 0x000fe40000000036 */
[----:B------:R-:W-:Y:S02]  /*4d30*/  SHF.R.U32.HI R29, RZ, 0x18, R30 ;  /* 0x00000018ff1d7819 */ /* 0x000fe4000001161e */
[----:B------:R-:W-:-:S02]  /*4d40*/  F2FP.F16.E4M3.UNPACK_B R48, R48 ;  /* 0x00000030ff30723e */ /* 0x000fc400020006ff */
[----:B------:R-:W-:Y:S02]  /*4d50*/  SHF.R.U32.HI R49, RZ, 0x8, R49 ;  /* 0x00000008ff317819 */ /* 0x000fe40000011631 */
[----:B------:R-:W-:Y:S02]  /*4d60*/  F2FP.F16.E4M3.UNPACK_B R28, R28 ;  /* 0x0000001cff1c723e */ /* 0x000fe400020006ff */
[----:B------:R-:W-:Y:S02]  /*4d70*/  PRMT R30, R30, 0x7632, R30 ;  /* 0x000076321e1e7816 */ /* 0x000fe4000000001e */
[----:B------:R-:W-:Y:S02]  /*4d80*/  LOP3.LUT R22, R31, 0xffff, RZ, 0xc0, !PT ;  /* 0x0000ffff1f167812 */ /* 0x000fe400078ec0ff */
[----:B------:R-:W-:Y:S02]  /*4d90*/  F2FP.F16.E4M3.UNPACK_B R52, R52 ;  /* 0x00000034ff34723e */ /* 0x000fe400020006ff */
[----:B------:R-:W-:Y:S01]  /*4da0*/  F2FP.F16.E4M3.UNPACK_B R53, R53 ;  /* 0x00000035ff35723e */ /* 0x000fe200020006ff */
[----:B------:R-:W-:Y:S01]  /*4db0*/  HFMA2.BF16_V2 R32, R2.H0_H0, R23, R32 ;  /* 0x0000001702207231 */ /* 0x000fe20000200820 */
        /* <DEDUP_REMOVED lines=8> */
[----:B------:R-:W4:Y:S01]  /*4e40*/  LD.E.128 R20, desc[UR36][R20.64] ;  /* 0x0000002414147980 */ /* 0x000f22000c101d00 */
[----:B------:R-:W-:Y:S01]  /*4e50*/  HADD2.F32 R50, -RZ, R50.H0_H0 ;  /* 0x20000032ff327230 */ /* 0x000fe20000004100 */
[----:B------:R-:W-:Y:S01]  /*4e60*/  F2FP.BF16.F32.PACK_AB.RZ R28, R48, R28 ;  /* 0x0000001c301c723e */ /* 0x000fe200000190ff */
[----:B------:R-:W-:Y:S01]  /*4e70*/  HADD2.F32 R49, -RZ, R49.H0_H0 ;  /* 0x20000031ff317230 */ /* 0x000fe20000004100 */
[----:B------:R-:W-:-:S02]  /*4e80*/  F2FP.BF16.F32.PACK_AB.RZ R48, R52, R53 ;  /* 0x000000353430723e */ /* 0x000fc400000190ff */
[----:B------:R-:W5:Y:S02]  /*4e90*/  LDL.64 R52, [R1+0x40] ;  /* 0x0000400001347983 */ /* 0x000f640000100a00 */
[----:B------:R-:W-:Y:S02]  /*4ea0*/  F2FP.BF16.F32.PACK_AB.RZ R49, R49, R50 ;  /* 0x000000323131723e */ /* 0x000fe400000190ff */
[----:B------:R-:W-:Y:S02]  /*4eb0*/  LOP3.LUT R50, R31, 0xff, RZ, 0xc0, !PT ;  /* 0x000000ff1f327812 */ /* 0x000fe400078ec0ff */
[----:B------:R-:W-:Y:S02]  /*4ec0*/  F2FP.F16.E4M3.UNPACK_B R29, R29 ;  /* 0x0000001dff1d723e */ /* 0x000fe400020006ff */
[----:B------:R-:W-:Y:S01]  /*4ed0*/  F2FP.F16.E4M3.UNPACK_B R55, R55 ;  /* 0x00000037ff37723e */ /* 0x000fe200020006ff */
[----:B------:R-:W-:Y:S01]  /*4ee0*/  HFMA2.BF16_V2 R35, R2.H0_H0, R28, R35 ;  /* 0x0000001c02237231 */ /* 0x000fe20000200823 */
[----:B------:R-:W-:-:S02]  /*4ef0*/  F2FP.F16.E4M3.UNPACK_B R30, R30 ;  /* 0x0000001eff1e723e */ /* 0x000fc400020006ff */
        /* <DEDUP_REMOVED lines=8> */
[C---:B------:R-:W-:Y:S02]  /*4f80*/  HFMA2.BF16_V2 R49, R2.reuse.H0_H0, R28, R45 ;  /* 0x0000001c02317231 */ /* 0x040fe4000020082d */
[C---:B------:R-:W-:Y:S02]  /*4f90*/  HFMA2.BF16_V2 R48, R2.reuse.H0_H0, R48, R46 ;  /* 0x0000003002307231 */ /* 0x040fe4000020082e */
[----:B------:R-:W-:Y:S01]  /*4fa0*/  HFMA2.BF16_V2 R50, R2.H0_H0, R50, R47 ;  /* 0x0000003202327231 */ /* 0x000fe2000020082f */
[C---:B--2---:R-:W-:Y:S02]  /*4fb0*/  PRMT R29, R24.reuse, 0x7632, R29 ;  /* 0x00007632181d7816 */ /* 0x044fe4000000001d */
[----:B------:R-:W-:Y:S02]  /*4fc0*/  LOP3.LUT R28, R25, 0xffff, RZ, 0xc0, !PT ;  /* 0x0000ffff191c7812 */ /* 0x000fe400078ec0ff */
[----:B------:R-:W-:-:S02]  /*4fd0*/  LOP3.LUT R47, R24, 0xffff, RZ, 0xc0, !PT ;  /* 0x0000ffff182f7812 */ /* 0x000fc400078ec0ff */
[----:B------:R-:W-:Y:S02]  /*4fe0*/  LOP3.LUT R30, R24, 0xff, RZ, 0xc0, !PT ;  /* 0x000000ff181e7812 */ /* 0x000fe400078ec0ff */
[----:B------:R-:W-:Y:S02]  /*4ff0*/  SHF.R.U32.HI R46, RZ, 0x18, R24 ;  /* 0x00000018ff2e7819 */ /* 0x000fe40000011618 */
        /* <DEDUP_REMOVED lines=15> */
[----:B------:R-:W-:Y:S02]  /*50f0*/  LOP3.LUT R54, R54, 0xff, RZ, 0xc0, !PT ;  /* 0x000000ff36367812 */ /* 0x000fe400078ec0ff */
[----:B------:R-:W-:Y:S02]  /*5100*/  F2FP.F16.E4M3.UNPACK_B R51, R51 ;  /* 0x00000033ff33723e */ /* 0x000fe400020006ff */
[----:B------:R-:W-:-:S03]  /*5110*/  F2FP.F16.E4M3.UNPACK_B R54, R54 ;  /* 0x00000036ff36723e */ /* 0x000fc600020006ff */
[----:B------:R-:W-:Y:S02]  /*5120*/  HADD2.F32 R51, -RZ, R51.H0_H0 ;  /* 0x20000033ff337230 */ /* 0x000fe40000004100 */
[----:B------:R-:W-:Y:S01]  /*5130*/  HADD2.F32 R54, -RZ, R54.H0_H0 ;  /* 0x20000036ff367230 */ /* 0x000fe20000004100 */
[----:B------:R-:W-:-:S04]  /*5140*/  SHF.R.U32.HI R47, RZ, 0x8, R47 ;  /* 0x00000008ff2f7819 */ /* 0x000fc8000001162f */
[----:B------:R-:W-:Y:S02]  /*5150*/  F2FP.BF16.F32.PACK_AB.RZ R51, R51, R54 ;  /* 0x000000363333723e */ /* 0x000fe400000190ff */
[--C-:B------:R-:W-:Y:S02]  /*5160*/  SHF.R.U32.HI R45, RZ, 0x18, R31.reuse ;  /* 0x00000018ff2d7819 */ /* 0x100fe4000001161f */
[----:B------:R-:W-:Y:S01]  /*5170*/  PRMT R31, R31, 0x7632, R31 ;  /* 0x000076321f1f7816 */ /* 0x000fe2000000001f */
[----:B------:R-:W-:Y:S01]  /*5180*/  HFMA2.BF16_V2 R33, R2.H0_H0, R51, R33 ;  /* 0x0000003302217231 */ /* 0x000fe20000200821 */
[----:B------:R-:W-:Y:S02]  /*5190*/  SHF.R.U32.HI R51, RZ, 0x18, R25 ;  /* 0x00000018ff337819 */ /* 0x000fe40000011619 */
[----:B------:R-:W-:Y:S02]  /*51a0*/  F2FP.F16.E4M3.UNPACK_B R47, R47 ;  /* 0x0000002fff2f723e */ /* 0x000fe400020006ff */
[----:B------:R-:W-:-:S02]  /*51b0*/  F2FP.F16.E4M3.UNPACK_B R30, R30 ;  /* 0x0000001eff1e723e */ /* 0x000fc400020006ff */
[----:B------:R-:W-:Y:S02]  /*51c0*/  PRMT R25, R25, 0x7632, R25 ;  /* 0x0000763219197816 */ /* 0x000fe40000000019 */
        /* <DEDUP_REMOVED lines=8> */
[C---:B------:R-:W-:Y:S01]  /*5250*/  HFMA2.BF16_V2 R34, R2.reuse.H0_H0, R56, R34 ;  /* 0x0000003802227231 */ /* 0x040fe20000200822 */
[----:B------:R-:W-:Y:S01]  /*5260*/  F2FP.BF16.F32.PACK_AB.RZ R47, R47, R30 ;  /* 0x0000001e2f2f723e */ /* 0x000fe200000190ff */
[----:B------:R-:W-:Y:S02]  /*5270*/  HADD2.F32 R45, -RZ, R45.H0_H0 ;  /* 0x2000002dff2d7230 */ /* 0x000fe40000004100 */
[----:B------:R-:W-:Y:S02]  /*5280*/  HADD2.F32 R31, -RZ, R31.H0_H0 ;  /* 0x2000001fff1f7230 */ /* 0x000fe40000004100 */
[----:B------:R-:W-:Y:S02]  /*5290*/  HADD2.F32 R51, -RZ, R51.H0_H0 ;  /* 0x20000033ff337230 */ /* 0x000fe40000004100 */
[----:B------:R-:W-:Y:S02]  /*52a0*/  HADD2.F32 R25, -RZ, R25.H0_H0 ;  /* 0x20000019ff197230 */ /* 0x000fe40000004100 */
[----:B------:R-:W-:Y:S01]  /*52b0*/  HFMA2.BF16_V2 R47, R2.H0_H0, R47, R34 ;  /* 0x0000002f022f7231 */ /* 0x000fe20000200822 */
[----:B------:R-:W-:-:S02]  /*52c0*/  F2FP.BF16.F32.PACK_AB.RZ R45, R45, R31 ;  /* 0x0000001f2d2d723e */ /* 0x000fc400000190ff */
[C---:B------:R-:W-:Y:S01]  /*52d0*/  LOP3.LUT R34, R26.reuse, 0xff, RZ, 0xc0, !PT ;  /* 0x000000ff1a227812 */ /* 0x040fe200078ec0ff */
[C---:B------:R-:W-:Y:S01]  /*52e0*/  HFMA2.BF16_V2 R46, R2.reuse.H0_H0, R46, R35 ;  /* 0x0000002e022e7231 */ /* 0x040fe20000200823 */
[----:B------:R-:W-:Y:S01]  /*52f0*/  F2FP.BF16.F32.PACK_AB.RZ R25, R51, R25 ;  /* 0x000000193319723e */ /* 0x000fe200000190ff */
[C---:B------:R-:W-:Y:S01]  /*5300*/  HFMA2.BF16_V2 R45, R2.reuse.H0_H0, R45, R32 ;  /* 0x0000002d022d7231 */ /* 0x040fe20000200820 */
[----:B------:R-:W-:Y:S01]  /*5310*/  F2FP.F16.E4M3.UNPACK_B R34, R34 ;  /* 0x00000022ff22723e */ /* 0x000fe200020006ff */
[----:B------:R-:W3:Y:S01]  /*5320*/  LD.E.128 R28, desc[UR36][R28.64] ;  /* 0x000000241c1c7980 */ /* 0x000ee2000c101d00 */
[C---:B------:R-:W-:Y:S01]  /*5330*/  LOP3.LUT R35, R26.reuse, 0xffff, RZ, 0xc0, !PT ;  /* 0x0000ffff1a237812 */ /* 0x040fe200078ec0ff */
[----:B------:R-:W-:Y:S01]  /*5340*/  HFMA2.BF16_V2 R25, R2.H0_H0, R25, R33 ;  /* 0x0000001902197231 */ /* 0x000fe20000200821 */
[----:B------:R-:W-:Y:S02]  /*5350*/  PRMT R32, R26, 0x7632, R32 ;  /* 0x000076321a207816 */ /* 0x000fe40000000020 */
[----:B------:R-:W-:-:S02]  /*5360*/  SHF.R.U32.HI R35, RZ, 0x8, R35 ;  /* 0x00000008ff237819 */ /* 0x000fc40000011623 */
[----:B------:R-:W-:Y:S01]  /*5370*/  SHF.R.U32.HI R33, RZ, 0x18, R26 ;  /* 0x00000018ff217819 */ /* 0x000fe2000001161a */
[----:B------:R-:W-:Y:S01]  /*5380*/  HADD2.F32 R26, -RZ, R34.H0_H0 ;  /* 0x20000022ff1a7230 */ /* 0x000fe20000004100 */
[----:B------:R-:W-:Y:S02]  /*5390*/  LOP3.LUT R34, R32, 0xff, RZ, 0xc0, !PT ;  /* 0x000000ff20227812 */ /* 0x000fe400078ec0ff */
[----:B------:R-:W-:Y:S02]  /*53a0*/  F2FP.F16.E4M3.UNPACK_B R35, R35 ;  /* 0x00000023ff23723e */ /* 0x000fe400020006ff */
[----:B------:R-:W-:Y:S02]  /*53b0*/  F2FP.F16.E4M3.UNPACK_B R33, R33 ;  /* 0x00000021ff21723e */ /* 0x000fe400020006ff */
[----:B------:R-:W-:Y:S01]  /*53c0*/  F2FP.F16.E4M3.UNPACK_B R34, R34 ;  /* 0x00000022ff22723e */ /* 0x000fe200020006ff */
[----:B------:R-:W-:Y:S02]  /*53d0*/  HADD2.F32 R35, -RZ, R35.H0_H0 ;  /* 0x20000023ff237230 */ /* 0x000fe40000004100 */
[----:B------:R-:W-:-:S02]  /*53e0*/  HADD2.F32 R33, -RZ, R33.H0_H0 ;  /* 0x20000021ff217230 */ /* 0x000fc40000004100 */
[----:B------:R-:W-:Y:S01]  /*53f0*/  HADD2.F32 R34, -RZ, R34.H0_H0 ;  /* 0x20000022ff227230 */ /* 0x000fe20000004100 */
[----:B------:R-:W-:Y:S02]  /*5400*/  F2FP.BF16.F32.PACK_AB.RZ R26, R35, R26 ;  /* 0x0000001a231a723e */ /* 0x000fe400000190ff */
[----:B------:R-:W-:Y:S02]  /*5410*/  LOP3.LUT R35, R27, 0xffff, RZ, 0xc0, !PT ;  /* 0x0000ffff1b237812 */ /* 0x000fe400078ec0ff */
[----:B------:R-:W-:Y:S01]  /*5420*/  F2FP.BF16.F32.PACK_AB.RZ R33, R33, R34 ;  /* 0x000000222121723e */ /* 0x000fe200000190ff */
[C---:B------:R-:W-:Y:S01]  /*5430*/  HFMA2.BF16_V2 R26, R2.reuse.H0_H0, R26, R48 ;  /* 0x0000001a021a7231 */ /* 0x040fe20000200830 */
[C---:B------:R-:W-:Y:S02]  /*5440*/  PRMT R34, R27.reuse, 0x7632, R34 ;  /* 0x000076321b227816 */ /* 0x040fe40000000022 */
[----:B------:R-:W-:Y:S02]  /*5450*/  LOP3.LUT R32, R27, 0xff, RZ, 0xc0, !PT ;  /* 0x000000ff1b207812 */ /* 0x000fe400078ec0ff */
[----:B------:R-:W-:Y:S01]  /*5460*/  SHF.R.U32.HI R48, RZ, 0x18, R27 ;  /* 0x00000018ff307819 */ /* 0x000fe2000001161b */
[----:B------:R-:W-:Y:S01]  /*5470*/  HFMA2.BF16_V2 R27, R2.H0_H0, R33, R49 ;  /* 0x00000021021b7231 */ /* 0x000fe20000200831 */
        /* <DEDUP_REMOVED lines=10> */
[----:B------:R-:W-:-:S04]  /*5520*/  F2FP.BF16.F32.PACK_AB.RZ R32, R35, R32 ;  /* 0x000000202320723e */ /* 0x000fc800000190ff */
[----:B------:R-:W-:Y:S01]  /*5530*/  F2FP.BF16.F32.PACK_AB.RZ R48, R48, R49 ;  /* 0x000000313030723e */ /* 0x000fe200000190ff */
[C---:B------:R-:W-:Y:S01]  /*5540*/  HFMA2.BF16_V2 R24, R2.reuse.H0_H0, R24, R44 ;  /* 0x0000001802187231 */ /* 0x040fe2000020082c */
[C---:B----4-:R-:W-:Y:S01]  /*5550*/  LOP3.LUT R49, R20.reuse, 0xffff, RZ, 0xc0, !PT ;  /* 0x0000ffff14317812 */ /* 0x050fe200078ec0ff */
[C---:B------:R-:W-:Y:S01]  /*5560*/  HFMA2.BF16_V2 R44, R2.reuse.H0_H0, R32, R50 ;  /* 0x00000020022c7231 */ /* 0x040fe20000200832 */
[C---:B------:R-:W-:Y:S01]  /*5570*/  LOP3.LUT R50, R20.reuse, 0xff, RZ, 0xc0, !PT ;  /* 0x000000ff14327812 */ /* 0x040fe200078ec0ff */
[----:B------:R-:W-:Y:S01]  /*5580*/  HFMA2.BF16_V2 R45, R2.H0_H0, R48, R45 ;  /* 0x00000030022d7231 */ /* 0x000fe2000020082d */
[--C-:B------:R-:W-:Y:S02]  /*5590*/  SHF.R.U32.HI R48, RZ, 0x18, R20.reuse ;  /* 0x00000018ff307819 */ /* 0x100fe40000011614 */
[----:B------:R-:W-:Y:S01]  /*55a0*/  PRMT R20, R20, 0x7632, R20 ;  /* 0x0000763214147816 */ /* 0x000fe20000000014 */
[----:B-----5:R-:W-:Y:S01]  /*55b0*/  IMAD.WIDE R32, R3, 0x10, R52 ;  /* 0x0000001003207825 */ /* 0x020fe200078e0234 */
[----:B------:R-:W-:-:S02]  /*55c0*/  LOP3.LUT R53, R21, 0xffff, RZ, 0xc0, !PT ;  /* 0x0000ffff15357812 */ /* 0x000fc400078ec0ff */
[----:B------:R-:W-:Y:S02]  /*55d0*/  LOP3.LUT R20, R20, 0xff, RZ, 0xc0, !PT ;  /* 0x000000ff14147812 */ /* 0x000fe400078ec0ff */
[----:B------:R-:W-:Y:S01]  /*55e0*/  F2FP.F16.E4M3.UNPACK_B R48, R48 ;  /* 0x00000030ff30723e */ /* 0x000fe200020006ff */
[----:B------:R-:W4:Y:S01]  /*55f0*/  LD.E.128 R32, desc[UR36][R32.64] ;  /* 0x0000002420207980 */ /* 0x000f22000c101d00 */
[----:B------:R-:W-:Y:S02]  /*5600*/  F2FP.F16.E4M3.UNPACK_B R20, R20 ;  /* 0x00000014ff14723e */ /* 0x000fe400020006ff */
[----:B------:R-:W-:Y:S02]  /*5610*/  SHF.R.U32.HI R53, RZ, 0x8, R53 ;  /* 0x00000008ff357819 */ /* 0x000fe40000011635 */
[----:B------:R-:W-:Y:S02]  /*5620*/  LOP3.LUT R52, R21, 0xff, RZ, 0xc0, !PT ;  /* 0x000000ff15347812 */ /* 0x000fe400078ec0ff */
[----:B------:R-:W-:Y:S01]  /*5630*/  SHF.R.U32.HI R49, RZ, 0x8, R49 ;  /* 0x00000008ff317819 */ /* 0x000fe20000011631 */
[----:B------:R-:W-:Y:S01]  /*5640*/  HADD2.F32 R48, -RZ, R48.H0_H0 ;  /* 0x20000030ff307230 */ /* 0x000fe20000004100 */
[----:B------:R-:W-:Y:S01]  /*5650*/  F2FP.F16.E4M3.UNPACK_B R53, R53 ;  /* 0x00000035ff35723e */ /* 0x000fe200020006ff */
[----:B------:R-:W-:Y:S01]  /*5660*/  HADD2.F32 R20, -RZ, R20.H0_H0 ;  /* 0x20000014ff147230 */ /* 0x000fe20000004100 */
[----:B------:R-:W-:-:S02]  /*5670*/  F2FP.F16.E4M3.UNPACK_B R52, R52 ;  /* 0x00000034ff34723e */ /* 0x000fc400020006ff */
[----:B------:R-:W-:Y:S02]  /*5680*/  F2FP.F16.E4M3.UNPACK_B R49, R49 ;  /* 0x00000031ff31723e */ /* 0x000fe400020006ff */
[----:B------:R-:W-:Y:S01]  /*5690*/  F2FP.F16.E4M3.UNPACK_B R50, R50 ;  /* 0x00000032ff32723e */ /* 0x000fe200020006ff */
[----:B------:R-:W-:Y:S01]  /*56a0*/  HADD2.F32 R53, -RZ, R53.H0_H0 ;  /* 0x20000035ff357230 */ /* 0x000fe20000004100 */
[----:B------:R-:W-:Y:S01]  /*56b0*/  F2FP.BF16.F32.PACK_AB.RZ R20, R48, R20 ;  /* 0x000000143014723e */ /* 0x000fe200000190ff */
[----:B------:R-:W-:Y:S01]  /*56c0*/  HADD2.F32 R48, -RZ, R52.H0_H0 ;  /* 0x20000034ff307230 */ /* 0x000fe20000004100 */
[----:B------:R-:W-:Y:S01]  /*56d0*/  PRMT R56, R21, 0x7632, R56 ;  /* 0x0000763215387816 */ /* 0x000fe20000000038 */
[----:B------:R-:W-:Y:S02]  /*56e0*/  HADD2.F32 R50, -RZ, R50.H0_H0 ;  /* 0x20000032ff327230 */ /* 0x000fe40000004100 */
[----:B------:R-:W-:Y:S01]  /*56f0*/  HADD2.F32 R49, -RZ, R49.H0_H0 ;  /* 0x20000031ff317230 */ /* 0x000fe20000004100 */
[----:B------:R-:W-:-:S02]  /*5700*/  F2FP.BF16.F32.PACK_AB.RZ R48, R53, R48 ;  /* 0x000000303530723e */ /* 0x000fc400000190ff */
[----:B------:R-:W-:Y:S02]  /*5710*/  SHF.R.U32.HI R51, RZ, 0x18, R21 ;  /* 0x00000018ff337819 */ /* 0x000fe40000011615 */
[----:B------:R-:W-:Y:S02]  /*5720*/  LOP3.LUT R56, R56, 0xff, RZ, 0xc0, !PT ;  /* 0x000000ff38387812 */ /* 0x000fe400078ec0ff */
[----:B------:R-:W-:Y:S02]  /*5730*/  F2FP.BF16.F32.PACK_AB.RZ R49, R49, R50 ;  /* 0x000000323131723e */ /* 0x000fe400000190ff */
[----:B------:R-:W-:Y:S01]  /*5740*/  LOP3.LUT R50, R23, 0xffff, RZ, 0xc0, !PT ;  /* 0x0000ffff17327812 */ /* 0x000fe200078ec0ff */
[C---:B------:R-:W-:Y:S01]  /*5750*/  HFMA2.BF16_V2 R46, R2.reuse.H0_H0, R20, R46 ;  /* 0x00000014022e7231 */ /* 0x040fe2000020082e */
[----:B------:R-:W-:Y:S01]  /*5760*/  F2FP.F16.E4M3.UNPACK_B R51, R51 ;  /* 0x00000033ff33723e */ /* 0x000fe200020006ff */
[----:B------:R-:W-:Y:S01]  /*5770*/  HFMA2.BF16_V2 R20, R2.H0_H0, R48, R24 ;  /* 0x0000003002147231 */ /* 0x000fe20000200818 */
[----:B------:R-:W-:-:S02]  /*5780*/  F2FP.F16.E4M3.UNPACK_B R56, R56 ;  /* 0x00000038ff38723e */ /* 0x000fc400020006ff */
[----:B------:R-:W-:Y:S02]  /*5790*/  SHF.R.U32.HI R50, RZ, 0x8, R50 ;  /* 0x00000008ff327819 */ /* 0x000fe40000011632 */
[----:B------:R-:W-:Y:S01]  /*57a0*/  LOP3.LUT R24, R23, 0xff, RZ, 0xc0, !PT ;  /* 0x000000ff17187812 */ /* 0x000fe200078ec0ff */
[----:B------:R-:W-:Y:S01]  /*57b0*/  HFMA2.BF16_V2 R47, R2.H0_H0, R49, R47 ;  /* 0x00000031022f7231 */ /* 0x000fe2000020082f */
[----:B------:R-:W-:Y:S01]  /*57c0*/  SHF.R.U32.HI R21, RZ, 0x18, R22 ;  /* 0x00000018ff157819 */ /* 0x000fe20000011616 */
[----:B------:R-:W-:Y:S01]  /*57d0*/  HADD2.F32 R49, -RZ, R51.H0_H0 ;  /* 0x20000033ff317230 */ /* 0x000fe20000004100 */
[----:B------:R-:W-:Y:S01]  /*57e0*/  F2FP.F16.E4M3.UNPACK_B R50, R50 ;  /* 0x00000032ff32723e */ /* 0x000fe200020006ff */
[----:B------:R-:W-:Y:S01]  /*57f0*/  HADD2.F32 R56, -RZ, R56.H0_H0 ;  /* 0x20000038ff387230 */ /* 0x000fe20000004100 */
[----:B------:R-:W-:Y:S02]  /*5800*/  F2FP.F16.E4M3.UNPACK_B R24, R24 ;  /* 0x00000018ff18723e */ /* 0x000fe400020006ff */
[----:B------:R-:W-:Y:S01]  /*5810*/  F2FP.F16.E4M3.UNPACK_B R21, R21 ;  /* 0x00000015ff15723e */ /* 0x000fe200020006ff */
[----:B------:R-:W-:Y:S01]  /*5820*/  HADD2.F32 R50, -RZ, R50.H0_H0 ;  /* 0x20000032ff327230 */ /* 0x000fe20000004100 */
[----:B------:R-:W-:Y:S01]  /*5830*/  F2FP.BF16.F32.PACK_AB.RZ R49, R49, R56 ;  /* 0x000000383131723e */ /* 0x000fe200000190ff */
[----:B------:R-:W-:-:S02]  /*5840*/  HADD2.F32 R24, -RZ, R24.H0_H0 ;  /* 0x20000018ff187230 */ /* 0x000fc40000004100 */
[----:B------:R-:W-:Y:S02]  /*5850*/  HADD2.F32 R52, -RZ, R21.H0_H0 ;  /* 0x20000015ff347230 */ /* 0x000fe40000004100 */
[----:B------:R-:W-:Y:S01]  /*5860*/  HFMA2.BF16_V2 R21, R2.H0_H0, R49, R25 ;  /* 0x0000003102157231 */ /* 0x000fe20000200819 */
[----:B------:R-:W-:Y:S01]  /*5870*/  F2FP.BF16.F32.PACK_AB.RZ R50, R50, R24 ;  /* 0x000000183232723e */ /* 0x000fe200000190ff */
[----:B--2---:R-:W-:Y:S02]  /*5880*/  IMAD.WIDE R24, R3, 0x10, R58 ;  /* 0x0000001003187825 */ /* 0x004fe400078e023a */
[----:B------:R-:W2:Y:S01]  /*5890*/  LDL.64 R58, [R1+0x28] ;  /* 0x00002800013a7983 */ /* 0x000ea20000100a00 */
[C---:B------:R-:W-:Y:S02]  /*58a0*/  LOP3.LUT R55, R22.reuse, 0xffff, RZ, 0xc0, !PT ;  /* 0x0000ffff16377812 */ /* 0x040fe400078ec0ff */
[C---:B------:R-:W-:Y:S02]  /*58b0*/  LOP3.LUT R54, R22.reuse, 0xff, RZ, 0xc0, !PT ;  /* 0x000000ff16367812 */ /* 0x040fe400078ec0ff */
[----:B------:R-:W-:-:S02]  /*58c0*/  PRMT R22, R22, 0x7632, R22 ;  /* 0x0000763216167816 */ /* 0x000fc40000000016 */
[----:B------:R-:W-:Y:S02]  /*58d0*/  SHF.R.U32.HI R55, RZ, 0x8, R55 ;  /* 0x00000008ff377819 */ /* 0x000fe40000011637 */
[----:B------:R-:W-:Y:S02]  /*58e0*/  LOP3.LUT R22, R22, 0xff, RZ, 0xc0, !PT ;  /* 0x000000ff16167812 */ /* 0x000fe400078ec0ff */
[----:B------:R-:W-:Y:S02]  /*58f0*/  F2FP.F16.E4M3.UNPACK_B R55, R55 ;  /* 0x00000037ff37723e */ /* 0x000fe400020006ff */
[----:B------:R-:W-:Y:S02]  /*5900*/  F2FP.F16.E4M3.UNPACK_B R54, R54 ;  /* 0x00000036ff36723e */ /* 0x000fe400020006ff */
[----:B------:R-:W-:Y:S01]  /*5910*/  F2FP.F16.E4M3.UNPACK_B R22, R22 ;  /* 0x00000016ff16723e */ /* 0x000fe200020006ff */
[----:B------:R-:W-:Y:S02]  /*5920*/  HADD2.F32 R55, -RZ, R55.H0_H0 ;  /* 0x20000037ff377230 */ /* 0x000fe40000004100 */
[----:B------:R-:W-:-:S02]  /*5930*/  HADD2.F32 R51, -RZ, R54.H0_H0 ;  /* 0x20000036ff337230 */ /* 0x000fc40000004100 */
[----:B------:R-:W-:-:S03]  /*5940*/  HADD2.F32 R22, -RZ, R22.H0_H0 ;  /* 0x20000016ff167230 */ /* 0x000fc60000004100 */
[----:B------:R-:W-:Y:S02]  /*5950*/  F2FP.BF16.F32.PACK_AB.RZ R51, R55, R51 ;  /* 0x000000333733723e */ /* 0x000fe400000190ff */
[----:B------:R-:W-:-:S03]  /*5960*/  F2FP.BF16.F32.PACK_AB.RZ R52, R52, R22 ;  /* 0x000000163434723e */ /* 0x000fc600000190ff */
[C---:B------:R-:W-:Y:S02]  /*5970*/  HFMA2.BF16_V2 R22, R2.reuse.H0_H0, R51, R26 ;  /* 0x0000003302167231 */ /* 0x040fe4000020081a */
[----:B------:R-:W-:Y:S02]  /*5980*/  HFMA2.BF16_V2 R48, R2.H0_H0, R52, R27 ;  /* 0x0000003402307231 */ /* 0x000fe4000020081b */
[----:B------:R-:W5:Y:S01]  /*5990*/  LD.E.128 R24, desc[UR36][R24.64] ;  /* 0x0000002418187980 */ /* 0x000f62000c101d00 */
[--C-:B------:R-:W-:Y:S02]  /*59a0*/  SHF.R.U32.HI R49, RZ, 0x18, R23.reuse ;  /* 0x00000018ff317819 */ /* 0x100fe40000011617 */
[----:B------:R-:W-:-:S04]  /*59b0*/  PRMT R23, R23, 0x7632, R23 ;  /* 0x0000763217177816 */ /* 0x000fc80000000017 */
[----:B------:R-:W-:Y:S02]  /*59c0*/  LOP3.LUT R23, R23, 0xff, RZ, 0xc0, !PT ;  /* 0x000000ff17177812 */ /* 0x000fe400078ec0ff */
[----:B------:R-:W-:Y:S02]  /*59d0*/  F2FP.F16.E4M3.UNPACK_B R49, R49 ;  /* 0x00000031ff31723e */ /* 0x000fe400020006ff */
[----:B------:R-:W-:-:S03]  /*59e0*/  F2FP.F16.E4M3.UNPACK_B R23, R23 ;  /* 0x00000017ff17723e */ /* 0x000fc600020006ff */
[----:B------:R-:W-:Y:S02]  /*59f0*/  HADD2.F32 R49, -RZ, R49.H0_H0 ;  /* 0x20000031ff317230 */ /* 0x000fe40000004100 */
[----:B------:R-:W-:Y:S02]  /*5a00*/  HADD2.F32 R23, -RZ, R23.H0_H0 ;  /* 0x20000017ff177230 */ /* 0x000fe40000004100 */
[----:B------:R-:W-:-:S03]  /*5a10*/  HFMA2.BF16_V2 R44, R2.H0_H0, R50, R44 ;  /* 0x00000032022c7231 */ /* 0x000fc6000020082c */
[----:B------:R-:W-:Y:S02]  /*5a20*/  F2FP.BF16.F32.PACK_AB.RZ R23, R49, R23 ;  /* 0x000000173117723e */ /* 0x000fe400000190ff */
[C---:B---3--:R-:W-:Y:S02]  /*5a30*/  LOP3.LUT R51, R29.reuse, 0xffff, RZ, 0xc0, !PT ;  /* 0x0000ffff1d337812 */ /* 0x048fe400078ec0ff */
[C---:B------:R-:W-:Y:S02]  /*5a40*/  LOP3.LUT R52, R29.reuse, 0xff, RZ, 0xc0, !PT ;  /* 0x000000ff1d347812 */ /* 0x040fe400078ec0ff */
[--C-:B------:R-:W-:Y:S02]  /*5a50*/  SHF.R.U32.HI R53, RZ, 0x18, R29.reuse ;  /* 0x00000018ff357819 */ /* 0x100fe4000001161d */
[----:B------:R-:W-:Y:S02]  /*5a60*/  PRMT R29, R29, 0x7632, R29 ;  /* 0x000076321d1d7816 */ /* 0x000fe4000000001d */
[----:B------:R-:W-:Y:S01]  /*5a70*/  LOP3.LUT R50, R28, 0xffff, RZ, 0xc0, !PT ;  /* 0x0000ffff1c327812 */ /* 0x000fe200078ec0ff */
[----:B------:R-:W-:Y:S01]  /*5a80*/  HFMA2.BF16_V2 R45, R2.H0_H0, R23, R45 ;  /* 0x00000017022d7231 */ /* 0x000fe2000020082d */
[----:B------:R-:W-:-:S02]  /*5a90*/  LOP3.LUT R29, R29, 0xff, RZ, 0xc0, !PT ;  /* 0x000000ff1d1d7812 */ /* 0x000fc400078ec0ff */
[----:B------:R-:W-:Y:S02]  /*5aa0*/  SHF.R.U32.HI R50, RZ, 0x8, R50 ;  /* 0x00000008ff327819 */ /* 0x000fe40000011632 */
[C---:B------:R-:W-:Y:S02]  /*5ab0*/  LOP3.LUT R49, R28.reuse, 0xff, RZ, 0xc0, !PT ;  /* 0x000000ff1c317812 */ /* 0x040fe400078ec0ff */
[--C-:B------:R-:W-:Y:S02]  /*5ac0*/  SHF.R.U32.HI R23, RZ, 0x18, R28.reuse ;  /* 0x00000018ff177819 */ /* 0x100fe4000001161c */
[----:B------:R-:W-:Y:S02]  /*5ad0*/  PRMT R28, R28, 0x7632, R28 ;  /* 0x000076321c1c7816 */ /* 0x000fe4000000001c */
[----:B------:R-:W-:Y:S02]  /*5ae0*/  F2FP.F16.E4M3.UNPACK_B R53, R53 ;  /* 0x00000035ff35723e */ /* 0x000fe400020006ff */
[----:B------:R-:W-:-:S02]  /*5af0*/  F2FP.F16.E4M3.UNPACK_B R29, R29 ;  /* 0x0000001dff1d723e */ /* 0x000fc400020006ff */
[----:B------:R-:W-:Y:S02]  /*5b00*/  F2FP.F16.E4M3.UNPACK_B R50, R50 ;  /* 0x00000032ff32723e */ /* 0x000fe400020006ff */
[----:B------:R-:W-:Y:S02]  /*5b10*/  F2FP.F16.E4M3.UNPACK_B R49, R49 ;  /* 0x00000031ff31723e */ /* 0x000fe400020006ff */
[----:B------:R-:W-:Y:S01]  /*5b20*/  LOP3.LUT R28, R28, 0xff, RZ, 0xc0, !PT ;  /* 0x000000ff1c1c7812 */ /* 0x000fe200078ec0ff */
[----:B------:R-:W-:Y:S02]  /*5b30*/  HADD2.F32 R53, -RZ, R53.H0_H0 ;  /* 0x20000035ff357230 */ /* 0x000fe40000004100 */
[----:B------:R-:W-:Y:S01]  /*5b40*/  HADD2.F32 R29, -RZ, R29.H0_H0 ;  /* 0x2000001dff1d7230 */ /* 0x000fe20000004100 */
[----:B------:R-:W-:Y:S01]  /*5b50*/  F2FP.F16.E4M3.UNPACK_B R23, R23 ;  /* 0x00000017ff17723e */ /* 0x000fe200020006ff */
[----:B------:R-:W-:Y:S01]  /*5b60*/  HADD2.F32 R49, -RZ, R49.H0_H0 ;  /* 0x20000031ff317230 */ /* 0x000fe20000004100 */
[----:B------:R-:W-:Y:S01]  /*5b70*/  F2FP.F16.E4M3.UNPACK_B R28, R28 ;  /* 0x0000001cff1c723e */ /* 0x000fe200020006ff */
[----:B------:R-:W-:Y:S01]  /*5b80*/  HADD2.F32 R50, -RZ, R50.H0_H0 ;  /* 0x20000032ff327230 */ /* 0x000fe20000004100 */
[----:B------:R-:W-:-:S02]  /*5b90*/  SHF.R.U32.HI R51, RZ, 0x8, R51 ;  /* 0x00000008ff337819 */ /* 0x000fc40000011633 */
[----:B------:R-:W-:Y:S01]  /*5ba0*/  F2FP.BF16.F32.PACK_AB.RZ R29, R53, R29 ;  /* 0x0000001d351d723e */ /* 0x000fe200000190ff */
[----:B------:R-:W-:Y:S01]  /*5bb0*/  HADD2.F32 R23, -RZ, R23.H0_H0 ;  /* 0x20000017ff177230 */ /* 0x000fe20000004100 */
[----:B------:R-:W-:Y:S01]  /*5bc0*/  F2FP.BF16.F32.PACK_AB.RZ R49, R50, R49 ;  /* 0x000000313231723e */ /* 0x000fe200000190ff */
[----:B------:R-:W-:Y:S01]  /*5bd0*/  HADD2.F32 R28, -RZ, R28.H0_H0 ;  /* 0x2000001cff1c7230 */ /* 0x000fe20000004100 */
[----:B------:R-:W-:Y:S02]  /*5be0*/  LOP3.LUT R50, R30, 0xffff, RZ, 0xc0, !PT ;  /* 0x0000ffff1e327812 */ /* 0x000fe400078ec0ff */
[----:B------:R-:W-:Y:S02]  /*5bf0*/  F2FP.F16.E4M3.UNPACK_B R51, R51 ;  /* 0x00000033ff33723e */ /* 0x000fe400020006ff */
[----:B------:R-:W-:Y:S01]  /*5c00*/  F2FP.F16.E4M3.UNPACK_B R52, R52 ;  /* 0x00000034ff34723e */ /* 0x000fe200020006ff */
[----:B------:R-:W-:Y:S01]  /*5c10*/  HFMA2.BF16_V2 R29, R2.H0_H0, R29, R21 ;  /* 0x0000001d021d7231 */ /* 0x000fe20000200815 */
[----:B------:R-:W-:-:S02]  /*5c20*/  SHF.R.U32.HI R50, RZ, 0x8, R50 ;  /* 0x00000008ff327819 */ /* 0x000fc40000011632 */
[----:B------:R-:W-:Y:S01]  /*5c30*/  LOP3.LUT R21, R30, 0xff, RZ, 0xc0, !PT ;  /* 0x000000ff1e157812 */ /* 0x000fe200078ec0ff */
[----:B------:R-:W-:Y:S01]  /*5c40*/  HADD2.F32 R51, -RZ, R51.H0_H0 ;  /* 0x20000033ff337230 */ /* 0x000fe20000004100 */
[----:B------:R-:W-:Y:S01]  /*5c50*/  F2FP.BF16.F32.PACK_AB.RZ R23, R23, R28 ;  /* 0x0000001c1717723e */ /* 0x000fe200000190ff */
[----:B------:R-:W-:Y:S01]  /*5c60*/  HADD2.F32 R28, -RZ, R52.H0_H0 ;  /* 0x20000034ff1c7230 */ /* 0x000fe20000004100 */
[----:B------:R-:W-:Y:S02]  /*5c70*/  F2FP.F16.E4M3.UNPACK_B R50, R50 ;  /* 0x00000032ff32723e */ /* 0x000fe400020006ff */
[----:B------:R-:W-:Y:S02]  /*5c80*/  F2FP.F16.E4M3.UNPACK_B R21, R21 ;  /* 0x00000015ff15723e */ /* 0x000fe400020006ff */
[----:B------:R-:W-:Y:S01]  /*5c90*/  F2FP.BF16.F32.PACK_AB.RZ R28, R51, R28 ;  /* 0x0000001c331c723e */ /* 0x000fe200000190ff */
[----:B------:R-:W-:Y:S02]  /*5ca0*/  HADD2.F32 R50, -RZ, R50.H0_H0 ;  /* 0x20000032ff327230 */ /* 0x000fe40000004100 */
[----:B------:R-:W-:-:S02]  /*5cb0*/  HADD2.F32 R21, -RZ, R21.H0_H0 ;  /* 0x20000015ff157230 */ /* 0x000fc40000004100 */
[C---:B------:R-:W-:Y:S01]  /*5cc0*/  HFMA2.BF16_V2 R46, R2.reuse.H0_H0, R23, R46 ;  /* 0x00000017022e7231 */ /* 0x040fe2000020082e */
[----:B------:R-:W-:Y:S01]  /*5cd0*/  PRMT R23, R30, 0x7632, R23 ;  /* 0x000076321e177816 */ /* 0x000fe20000000017 */
[C---:B------:R-:W-:Y:S01]  /*5ce0*/  HFMA2.BF16_V2 R28, R2.reuse.H0_H0, R28, R20 ;  /* 0x0000001c021c7231 */ /* 0x040fe20000200814 */
[----:B------:R-:W-:Y:S02]  /*5cf0*/  SHF.R.U32.HI R20, RZ, 0x18, R30 ;  /* 0x00000018ff147819 */ /* 0x000fe4000001161e */
[----:B------:R-:W-:Y:S02]  /*5d00*/  F2FP.BF16.F32.PACK_AB.RZ R30, R50, R21 ;  /* 0x00000015321e723e */ /* 0x000fe400000190ff */
[C---:B------:R-:W-:Y:S01]  /*5d10*/  LOP3.LUT R21, R31.reuse, 0xffff, RZ, 0xc0, !PT ;  /* 0x0000ffff1f157812 */ /* 0x040fe200078ec0ff */
[----:B------:R-:W-:Y:S01]  /*5d20*/  HFMA2.BF16_V2 R47, R2.H0_H0, R49, R47 ;  /* 0x00000031022f7231 */ /* 0x000fe2000020082f */
[----:B------:R-:W-:Y:S02]  /*5d30*/  LOP3.LUT R49, R31, 0xff, RZ, 0xc0, !PT ;  /* 0x000000ff1f317812 */ /* 0x000fe400078ec0ff */
[----:B------:R-:W-:-:S02]  /*5d40*/  SHF.R.U32.HI R21, RZ, 0x8, R21 ;  /* 0x00000008ff157819 */ /* 0x000fc40000011615 */
[----:B------:R-:W-:Y:S02]  /*5d50*/  F2FP.F16.E4M3.UNPACK_B R49, R49 ;  /* 0x00000031ff31723e */ /* 0x000fe400020006ff */
[----:B------:R-:W-:Y:S02]  /*5d60*/  F2FP.F16.E4M3.UNPACK_B R21, R21 ;  /* 0x00000015ff15723e */ /* 0x000fe400020006ff */
[----:B------:R-:W-:Y:S01]  /*5d70*/  LOP3.LUT R23, R23, 0xff, RZ, 0xc0, !PT ;  /* 0x000000ff17177812 */ /* 0x000fe200078ec0ff */
[----:B------:R-:W-:Y:S01]  /*5d80*/  HADD2.F32 R49, -RZ, R49.H0_H0 ;  /* 0x20000031ff317230 */ /* 0x000fe20000004100 */
[----:B------:R-:W-:Y:S01]  /*5d90*/  F2FP.F16.E4M3.UNPACK_B R20, R20 ;  /* 0x00000014ff14723e */ /* 0x000fe200020006ff */
[----:B------:R-:W-:Y:S01]  /*5da0*/  HADD2.F32 R21, -RZ, R21.H0_H0 ;  /* 0x20000015ff157230 */ /* 0x000fe20000004100 */
[----:B------:R-:W-:-:S03]  /*5db0*/  F2FP.F16.E4M3.UNPACK_B R23, R23 ;  /* 0x00000017ff17723e */ /* 0x000fc600020006ff */
[----:B------:R-:W-:Y:S01]  /*5dc0*/  HADD2.F32 R50, -RZ, R20.H0_H0 ;  /* 0x20000014ff327230 */ /* 0x000fe20000004100 */
[----:B------:R-:W-:Y:S01]  /*5dd0*/  F2FP.BF16.F32.PACK_AB.RZ R49, R21, R49 ;  /* 0x000000311531723e */ /* 0x000fe200000190ff */
[----:B------:R-:W-:Y:S02]  /*5de0*/  HADD2.F32 R23, -RZ, R23.H0_H0 ;  /* 0x20000017ff177230 */ /* 0x000fe40000004100 */
[----:B------:R-:W-:-:S03]  /*5df0*/  HFMA2.BF16_V2 R30, R2.H0_H0, R30, R22 ;  /* 0x0000001e021e7231 */ /* 0x000fc60000200816 */
[----:B------:R-:W-:Y:S02]  /*5e00*/  F2FP.BF16.F32.PACK_AB.RZ R50, R50, R23 ;  /* 0x000000173232723e */ /* 0x000fe400000190ff */
[----:B------:R-:W-:Y:S02]  /*5e10*/  PRMT R53, R31, 0x7632, R53 ;  /* 0x000076321f357816 */ /* 0x000fe40000000035 */
[----:B------:R-:W-:Y:S02]  /*5e20*/  SHF.R.U32.HI R51, RZ, 0x18, R31 ;  /* 0x00000018ff337819 */ /* 0x000fe4000001161f */
[----:B------:R-:W-:Y:S02]  /*5e30*/  LOP3.LUT R53, R53, 0xff, RZ, 0xc0, !PT ;  /* 0x000000ff35357812 */ /* 0x000fe400078ec0ff */
[----:B------:R-:W-:Y:S02]  /*5e40*/  F2FP.F16.E4M3.UNPACK_B R51, R51 ;  /* 0x00000033ff33723e */ /* 0x000fe400020006ff */
[----:B------:R-:W-:-:S03]  /*5e50*/  F2FP.F16.E4M3.UNPACK_B R53, R53 ;  /* 0x00000035ff35723e */ /* 0x000fc600020006ff */
[----:B------:R-:W-:Y:S02]  /*5e60*/  HADD2.F32 R51, -RZ, R51.H0_H0 ;  /* 0x20000033ff337230 */ /* 0x000fe40000004100 */
[----:B------:R-:W-:Y:S02]  /*5e70*/  HADD2.F32 R53, -RZ, R53.H0_H0 ;  /* 0x20000035ff357230 */ /* 0x000fe40000004100 */
[C---:B------:R-:W-:Y:S01]  /*5e80*/  HFMA2.BF16_V2 R48, R2.reuse.H0_H0, R50, R48 ;  /* 0x0000003202307231 */ /* 0x040fe20000200830 */
[C---:B----4-:R-:W-:Y:S01]  /*5e90*/  LOP3.LUT R31, R32.reuse, 0xff, RZ, 0xc0, !PT ;  /* 0x000000ff201f7812 */ /* 0x050fe200078ec0ff */
[----:B------:R-:W-:Y:S01]  /*5ea0*/  HFMA2.BF16_V2 R44, R2.H0_H0, R49, R44 ;  /* 0x00000031022c7231 */ /* 0x000fe2000020082c */
[C---:B------:R-:W-:Y:S02]  /*5eb0*/  LOP3.LUT R49, R32.reuse, 0xffff, RZ, 0xc0, !PT ;  /* 0x0000ffff20317812 */ /* 0x040fe400078ec0ff */
[----:B------:R-:W-:Y:S02]  /*5ec0*/  SHF.R.U32.HI R50, RZ, 0x18, R32 ;  /* 0x00000018ff327819 */ /* 0x000fe40000011620 */
[----:B------:R-:W-:-:S02]  /*5ed0*/  PRMT R54, R32, 0x7632, R54 ;  /* 0x0000763220367816 */ /* 0x000fc40000000036 */
[----:B------:R-:W-:Y:S02]  /*5ee0*/  F2FP.BF16.F32.PACK_AB.RZ R53, R51, R53 ;  /* 0x000000353335723e */ /* 0x000fe400000190ff */
        /* <DEDUP_REMOVED lines=8> */
[----:B------:R-:W-:Y:S01]  /*5f70*/  F2FP.F16.E4M3.UNPACK_B R49, R49 ;  /* 0x00000031ff31723e */ /* 0x000fe200020006ff */
[----:B------:R-:W-:Y:S01]  /*5f80*/  HADD2.F32 R32, -RZ, R32.H0_H0 ;  /* 0x20000020ff207230 */ /* 0x000fe20000004100 */
[----:B------:R-:W-:Y:S01]  /*5f90*/  F2FP.F16.E4M3.UNPACK_B R31, R31 ;  /* 0x0000001fff1f723e */ /* 0x000fe200020006ff */
[----:B------:R-:W-:-:S02]  /*5fa0*/  HADD2.F32 R33, -RZ, R33.H0_H0 ;  /* 0x20000021ff217230 */ /* 0x000fc40000004100 */
[----:B------:R-:W-:Y:S02]  /*5fb0*/  HADD2.F32 R49, -RZ, R49.H0_H0 ;  /* 0x20000031ff317230 */ /* 0x000fe40000004100 */
[----:B------:R-:W-:Y:S01]  /*5fc0*/  HADD2.F32 R31, -RZ, R31.H0_H0 ;  /* 0x2000001fff1f7230 */ /* 0x000fe20000004100 */
[----:B------:R-:W-:Y:S01]  /*5fd0*/  F2FP.BF16.F32.PACK_AB.RZ R32, R32, R33 ;  /* 0x000000212020723e */ /* 0x000fe200000190ff */
[----:B--2---:R-:W-:-:S06]  /*5fe0*/  IMAD.WIDE R20, R3, 0x10, R58 ;  /* 0x0000001003147825 */ /* 0x004fcc00078e023a */
[----:B------:R-:W2:Y:S01]  /*5ff0*/  LD.E.128 R20, desc[UR36][R20.64] ;  /* 0x0000002414147980 */ /* 0x000ea2000c101d00 */
[----:B------:R-:W-:Y:S01]  /*6000*/  F2FP.BF16.F32.PACK_AB.RZ R31, R49, R31 ;  /* 0x0000001f311f723e */ /* 0x000fe200000190ff */
[C---:B------:R-:W-:Y:S01]  /*6010*/  HFMA2.BF16_V2 R29, R2.reuse.H0_H0, R32, R29 ;  /* 0x00000020021d7231 */ /* 0x040fe2000020081d */
[----:B------:R-:W-:Y:S02]  /*6020*/  SHF.R.U32.HI R52, RZ, 0x8, R52 ;  /* 0x00000008ff347819 */ /* 0x000fe40000011634 */
[----:B------:R-:W-:Y:S01]  /*6030*/  LOP3.LUT R32, R34, 0xffff, RZ, 0xc0, !PT ;  /* 0x0000ffff22207812 */ /* 0x000fe200078ec0ff */
[----:B------:R-:W-:Y:S01]  /*6040*/  HFMA2.BF16_V2 R47, R2.H0_H0, R31, R47 ;  /* 0x0000001f022f7231 */ /* 0x000fe2000020082f */
[----:B------:R-:W-:Y:S02]  /*6050*/  F2FP.F16.E4M3.UNPACK_B R50, R50 ;  /* 0x00000032ff32723e */ /* 0x000fe400020006ff */
[----:B------:R-:W-:Y:S02]  /*6060*/  F2FP.F16.E4M3.UNPACK_B R52, R52 ;  /* 0x00000034ff34723e */ /* 0x000fe400020006ff */
[----:B------:R-:W-:-:S02]  /*6070*/  F2FP.F16.E4M3.UNPACK_B R51, R51 ;  /* 0x00000033ff33723e */ /* 0x000fc400020006ff */
[----:B------:R-:W-:Y:S02]  /*6080*/  LOP3.LUT R54, R54, 0xff, RZ, 0xc0, !PT ;  /* 0x000000ff36367812 */ /* 0x000fe400078ec0ff */
[----:B------:R-:W-:Y:S02]  /*6090*/  LOP3.LUT R31, R34, 0xff, RZ, 0xc0, !PT ;  /* 0x000000ff221f7812 */ /* 0x000fe400078ec0ff */
[----:B------:R-:W-:Y:S01]  /*60a0*/  SHF.R.U32.HI R32, RZ, 0x8, R32 ;  /* 0x00000008ff207819 */ /* 0x000fe20000011620 */
[----:B------:R-:W-:Y:S01]  /*60b0*/  HADD2.F32 R49, -RZ, R50.H0_H0 ;  /* 0x20000032ff317230 */ /* 0x000fe20000004100 */
        /* <DEDUP_REMOVED lines=8> */
[----:B------:R-:W-:Y:S01]  /*6140*/  HADD2.F32 R32, -RZ, R32.H0_H0 ;  /* 0x20000020ff207230 */ /* 0x000fe20000004100 */
[----:B------:R-:W-:-:S03]  /*6150*/  F2FP.BF16.F32.PACK_AB.RZ R49, R49, R54 ;  /* 0x000000363131723e */ /* 0x000fc600000190ff */
[C---:B------:R-:W-:Y:S01]  /*6160*/  HFMA2.BF16_V2 R28, R2.reuse.H0_H0, R50, R28 ;  /* 0x00000032021c7231 */ /* 0x040fe2000020081c */
[----:B------:R-:W-:Y:S02]  /*6170*/  F2FP.BF16.F32.PACK_AB.RZ R31, R32, R31 ;  /* 0x0000001f201f723e */ /* 0x000fe400000190ff */
[--C-:B------:R-:W-:Y:S02]  /*6180*/  SHF.R.U32.HI R50, RZ, 0x18, R34.reuse ;  /* 0x00000018ff327819 */ /* 0x100fe40000011622 */
[----:B------:R-:W-:Y:S02]  /*6190*/  PRMT R34, R34, 0x7632, R34 ;  /* 0x0000763222227816 */ /* 0x000fe40000000022 */
[C---:B------:R-:W-:Y:S02]  /*61a0*/  LOP3.LUT R32, R35.reuse, 0xffff, RZ, 0xc0, !PT ;  /* 0x0000ffff23207812 */ /* 0x040fe400078ec0ff */
[C---:B------:R-:W-:Y:S01]  /*61b0*/  PRMT R51, R35.reuse, 0x7632, R51 ;  /* 0x0000763223337816 */ /* 0x040fe20000000033 */
[C---:B------:R-:W-:Y:S01]  /*61c0*/  HFMA2.BF16_V2 R46, R2.reuse.H0_H0, R49, R46 ;  /* 0x00000031022e7231 */ /* 0x040fe2000020082e */
[----:B------:R-:W-:Y:S01]  /*61d0*/  LOP3.LUT R33, R34, 0xff, RZ, 0xc0, !PT ;  /* 0x000000ff22217812 */ /* 0x000fe200078ec0ff */
[----:B------:R-:W-:Y:S01]  /*61e0*/  HFMA2.BF16_V2 R30, R2.H0_H0, R31, R30 ;  /* 0x0000001f021e7231 */ /* 0x000fe2000020081e */
[----:B------:R-:W-:-:S02]  /*61f0*/  LOP3.LUT R49, R35, 0xff, RZ, 0xc0, !PT ;  /* 0x000000ff23317812 */ /* 0x000fc400078ec0ff */
[----:B------:R-:W-:Y:S02]  /*6200*/  SHF.R.U32.HI R32, RZ, 0x8, R32 ;  /* 0x00000008ff207819 */ /* 0x000fe40000011620 */
[----:B------:R-:W-:Y:S02]  /*6210*/  SHF.R.U32.HI R31, RZ, 0x18, R35 ;  /* 0x00000018ff1f7819 */ /* 0x000fe40000011623 */
[----:B------:R-:W-:Y:S02]  /*6220*/  LOP3.LUT R51, R51, 0xff, RZ, 0xc0, !PT ;  /* 0x000000ff33337812 */ /* 0x000fe400078ec0ff */
        /* <DEDUP_REMOVED lines=11> */
[----:B------:R-:W-:Y:S01]  /*62e0*/  HADD2.F32 R51, -RZ, R51.H0_H0 ;  /* 0x20000033ff337230 */ /* 0x000fe20000004100 */
[----:B------:R-:W-:Y:S01]  /*62f0*/  F2FP.BF16.F32.PACK_AB.RZ R50, R50, R33 ;  /* 0x000000213232723e */ /* 0x000fe200000190ff */
[C---:B------:R-:W-:Y:S01]  /*6300*/  HFMA2.BF16_V2 R45, R2.reuse.H0_H0, R53, R45 ;  /* 0x00000035022d7231 */ /* 0x040fe2000020082d */
[----:B------:R-:W-:Y:S02]  /*6310*/  F2FP.BF16.F32.PACK_AB.RZ R49, R32, R49 ;  /* 0x000000312031723e */ /* 0x000fe400000190ff */
[----:B------:R-:W-:Y:S01]  /*6320*/  F2FP.BF16.F32.PACK_AB.RZ R31, R31, R51 ;  /* 0x000000331f1f723e */ /* 0x000fe200000190ff */
[C---:B------:R-:W-:Y:S01]  /*6330*/  HFMA2.BF16_V2 R48, R2.reuse.H0_H0, R50, R48 ;  /* 0x0000003202307231 */ /* 0x040fe20000200830 */
[C---:B-----5:R-:W-:Y:S01]  /*6340*/  LOP3.LUT R50, R24.reuse, 0xffff, RZ, 0xc0, !PT ;  /* 0x0000ffff18327812 */ /* 0x060fe200078ec0ff */
[C---:B------:R-:W-:Y:S01]  /*6350*/  HFMA2.BF16_V2 R44, R2.reuse.H0_H0, R49, R44 ;  /* 0x00000031022c7231 */ /* 0x040fe2000020082c */
[----:B------:R-:W-:Y:S01]  /*6360*/  LOP3.LUT R49, R24, 0xff, RZ, 0xc0, !PT ;  /* 0x000000ff18317812 */ /* 0x000fe200078ec0ff */
[----:B------:R-:W-:Y:S01]  /*6370*/  HFMA2.BF16_V2 R45, R2.H0_H0, R31, R45 ;  /* 0x0000001f022d7231 */ /* 0x000fe2000020082d */
[----:B------:R-:W-:-:S02]  /*6380*/  SHF.R.U32.HI R31, RZ, 0x18, R24 ;  /* 0x00000018ff1f7819 */ /* 0x000fc40000011618 */
[----:B------:R-:W-:Y:S01]  /*6390*/  PRMT R24, R24, 0x7632, R24 ;  /* 0x0000763218187816 */ /* 0x000fe20000000018 */
[----:B------:R-:W-:-:S03]  /*63a0*/  IMAD.WIDE R32, R3, 0x10, R42 ;  /* 0x0000001003207825 */ /* 0x000fc600078e022a */
[----:B------:R-:W-:Y:S02]  /*63b0*/  LOP3.LUT R24, R24, 0xff, RZ, 0xc0, !PT ;  /* 0x000000ff18187812 */ /* 0x000fe400078ec0ff */
[----:B------:R-:W-:Y:S01]  /*63c0*/  F2FP.F16.E4M3.UNPACK_B R31, R31 ;  /* 0x0000001fff1f723e */ /* 0x000fe200020006ff */
[----:B------:R-:W3:Y:S01]  /*63d0*/  LD.E.128 R32, desc[UR36][R32.64] ;  /* 0x0000002420207980 */ /* 0x000ee2000c101d00 */
[----:B------:R-:W-:Y:S02]  /*63e0*/  F2FP.F16.E4M3.UNPACK_B R24, R24 ;  /* 0x00000018ff18723e */ /* 0x000fe400020006ff */
[----:B------:R-:W-:Y:S02]  /*63f0*/  SHF.R.U32.HI R50, RZ, 0x8, R50 ;  /* 0x00000008ff327819 */ /* 0x000fe40000011632 */
[C---:B------:R-:W-:Y:S02]  /*6400*/  LOP3.LUT R51, R25.reuse, 0xffff, RZ, 0xc0, !PT ;  /* 0x0000ffff19337812 */ /* 0x040fe400078ec0ff */
[----:B------:R-:W-:-:S02]  /*6410*/  LOP3.LUT R52, R25, 0xff, RZ, 0xc0, !PT ;  /* 0x000000ff19347812 */ /* 0x000fc400078ec0ff */
[--C-:B------:R-:W-:Y:S02]  /*6420*/  SHF.R.U32.HI R53, RZ, 0x18, R25.reuse ;  /* 0x00000018ff357819 */ /* 0x100fe40000011619 */
[----:B------:R-:W-:Y:S01]  /*6430*/  PRMT R25, R25, 0x7632, R25 ;  /* 0x0000763219197816 */ /* 0x000fe20000000019 */
[----:B------:R-:W-:Y:S01]  /*6440*/  HADD2.F32 R31, -RZ, R31.H0_H0 ;  /* 0x2000001fff1f7230 */ /* 0x000fe20000004100 */
[----:B------:R-:W-:Y:S01]  /*6450*/  F2FP.F16.E4M3.UNPACK_B R50, R50 ;  /* 0x00000032ff32723e */ /* 0x000fe200020006ff */
[----:B------:R-:W-:Y:S01]  /*6460*/  HADD2.F32 R24, -RZ, R24.H0_H0 ;  /* 0x20000018ff187230 */ /* 0x000fe20000004100 */
[----:B------:R-:W-:Y:S02]  /*6470*/  F2FP.F16.E4M3.UNPACK_B R49, R49 ;  /* 0x00000031ff31723e */ /* 0x000fe400020006ff */
[----:B------:R-:W-:Y:S02]  /*6480*/  SHF.R.U32.HI R51, RZ, 0x8, R51 ;  /* 0x00000008ff337819 */ /* 0x000fe40000011633 */
[----:B------:R-:W-:Y:S01]  /*6490*/  LOP3.LUT R25, R25, 0xff, RZ, 0xc0, !PT ;  /* 0x000000ff19197812 */ /* 0x000fe200078ec0ff */
[----:B------:R-:W-:Y:S01]  /*64a0*/  HADD2.F32 R49, -RZ, R49.H0_H0 ;  /* 0x20000031ff317230 */ /* 0x000fe20000004100 */
[----:B------:R-:W-:Y:S01]  /*64b0*/  F2FP.F16.E4M3.UNPACK_B R51, R51 ;  /* 0x00000033ff33723e */ /* 0x000fe200020006ff */
[----:B------:R-:W-:Y:S01]  /*64c0*/  HADD2.F32 R50, -RZ, R50.H0_H0 ;  /* 0x20000032ff327230 */ /* 0x000fe20000004100 */
[----:B------:R-:W-:-:S02]  /*64d0*/  F2FP.F16.E4M3.UNPACK_B R52, R52 ;  /* 0x00000034ff34723e */ /* 0x000fc400020006ff */
[----:B------:R-:W-:Y:S02]  /*64e0*/  F2FP.BF16.F32.PACK_AB.RZ R24, R31, R24 ;  /* 0x000000181f18723e */ /* 0x000fe400000190ff */
[----:B------:R-:W-:Y:S02]  /*64f0*/  F2FP.F16.E4M3.UNPACK_B R53, R53 ;  /* 0x00000035ff35723e */ /* 0x000fe400020006ff */
[----:B------:R-:W-:Y:S01]  /*6500*/  F2FP.F16.E4M3.UNPACK_B R31, R25 ;  /* 0x00000019ff1f723e */ /* 0x000fe200020006ff */
[----:B------:R-:W-:Y:S01]  /*6510*/  HADD2.F32 R25, -RZ, R52.H0_H0 ;  /* 0x20000034ff197230 */ /* 0x000fe20000004100 */
[----:B------:R-:W-:Y:S01]  /*6520*/  F2FP.BF16.F32.PACK_AB.RZ R49, R50, R49 ;  /* 0x000000313231723e */ /* 0x000fe200000190ff */
[----:B------:R-:W-:Y:S02]  /*6530*/  HADD2.F32 R51, -RZ, R51.H0_H0 ;  /* 0x20000033ff337230 */ /* 0x000fe40000004100 */
[----:B------:R-:W-:Y:S02]  /*6540*/  HADD2.F32 R50, -RZ, R53.H0_H0 ;  /* 0x20000035ff327230 */ /* 0x000fe40000004100 */
[----:B------:R-:W-:Y:S01]  /*6550*/  HADD2.F32 R31, -RZ, R31.H0_H0 ;  /* 0x2000001fff1f7230 */ /* 0x000fe20000004100 */
[----:B------:R-:W-:Y:S01]  /*6560*/  F2FP.BF16.F32.PACK_AB.RZ R25, R51, R25 ;  /* 0x000000193319723e */ /* 0x000fe200000190ff */
[----:B------:R-:W-:-:S03]  /*6570*/  HFMA2.BF16_V2 R46, R2.H0_H0, R24, R46 ;  /* 0x00000018022e7231 */ /* 0x000fc6000020082e */
[----:B------:R-:W-:Y:S02]  /*6580*/  F2FP.BF16.F32.PACK_AB.RZ R50, R50, R31 ;  /* 0x0000001f3232723e */ /* 0x000fe400000190ff */
[C---:B------:R-:W-:Y:S01]  /*6590*/  LOP3.LUT R31, R26.reuse, 0xffff, RZ, 0xc0, !PT ;  /* 0x0000ffff1a1f7812 */ /* 0x040fe200078ec0ff */
[C---:B------:R-:W-:Y:S01]  /*65a0*/  HFMA2.BF16_V2 R47, R2.reuse.H0_H0, R49, R47 ;  /* 0x00000031022f7231 */ /* 0x040fe2000020082f */
[C---:B------:R-:W-:Y:S01]  /*65b0*/  LOP3.LUT R49, R26.reuse, 0xff, RZ, 0xc0, !PT ;  /* 0x000000ff1a317812 */ /* 0x040fe200078ec0ff */
[C---:B------:R-:W-:Y:S01]  /*65c0*/  HFMA2.BF16_V2 R24, R2.reuse.H0_H0, R25, R28 ;  /* 0x0000001902187231 */ /* 0x040fe2000020081c */
[--C-:B------:R-:W-:Y:S02]  /*65d0*/  SHF.R.U32.HI R28, RZ, 0x18, R26.reuse ;  /* 0x00000018ff1c7819 */ /* 0x100fe4000001161a */
[----:B------:R-:W-:Y:S02]  /*65e0*/  SHF.R.U32.HI R31, RZ, 0x8, R31 ;  /* 0x00000008ff1f7819 */ /* 0x000fe4000001161f */
[----:B------:R-:W-:Y:S01]  /*65f0*/  PRMT R26, R26, 0x7632, R26 ;  /* 0x000076321a1a7816 */ /* 0x000fe2000000001a */
[----:B------:R-:W-:Y:S01]  /*6600*/  HFMA2.BF16_V2 R25, R2.H0_H0, R50, R29 ;  /* 0x0000003202197231 */ /* 0x000fe2000020081d */
[----:B------:R-:W-:-:S02]  /*6610*/  F2FP.F16.E4M3.UNPACK_B R31, R31 ;  /* 0x0000001fff1f723e */ /* 0x000fc400020006ff */
        /* <DEDUP_REMOVED lines=8> */
[----:B------:R-:W-:Y:S01]  /*66a0*/  HADD2.F32 R29, -RZ, R29.H0_H0 ;  /* 0x2000001dff1d7230 */ /* 0x000fe20000004100 */
[----:B------:R-:W-:-:S04]  /*66b0*/  LOP3.LUT R31, R27, 0xff, RZ, 0xc0, !PT ;  /* 0x000000ff1b1f7812 */ /* 0x000fc800078ec0ff */
[----:B------:R-:W-:Y:S01]  /*66c0*/  F2FP.BF16.F32.PACK_AB.RZ R50, R50, R29 ;  /* 0x0000001d3232723e */ /* 0x000fe200000190ff */
[----:B------:R-:W-:Y:S01]  /*66d0*/  IMAD.WIDE R28, R3, 0x10, R40 ;  /* 0x00000010031c7825 */ /* 0x000fe200078e0228 */
[----:B------:R-:W-:-:S03]  /*66e0*/  F2FP.F16.E4M3.UNPACK_B R31, R31 ;  /* 0x0000001fff1f723e */ /* 0x000fc600020006ff */
[C---:B------:R-:W-:Y:S02]  /*66f0*/  HFMA2.BF16_V2 R49, R2.reuse.H0_H0, R49, R30 ;  /* 0x0000003102317231 */ /* 0x040fe4000020081e */
[----:B------:R-:W-:Y:S02]  /*6700*/  HADD2.F32 R51, -RZ, R31.H0_H0 ;  /* 0x2000001fff337230 */ /* 0x000fe40000004100 */
[----:B------:R-:W4:Y:S01]  /*6710*/  LD.E.128 R28, desc[UR36][R28.64] ;  /* 0x000000241c1c7980 */ /* 0x000f22000c101d00 */
[C---:B------:R-:W-:Y:S02]  /*6720*/  LOP3.LUT R26, R27.reuse, 0xffff, RZ, 0xc0, !PT ;  /* 0x0000ffff1b1a7812 */ /* 0x040fe400078ec0ff */
[----:B------:R-:W-:Y:S02]  /*6730*/  PRMT R53, R27, 0x7632, R53 ;  /* 0x000076321b357816 */ /* 0x000fe40000000035 */
[----:B------:R-:W-:Y:S01]  /*6740*/  SHF.R.U32.HI R26, RZ, 0x8, R26 ;  /* 0x00000008ff1a7819 */ /* 0x000fe2000001161a */
[----:B------:R-:W-:Y:S01]  /*6750*/  HFMA2.BF16_V2 R50, R2.H0_H0, R50, R48 ;  /* 0x0000003202327231 */ /* 0x000fe20000200830 */
[----:B------:R-:W-:-:S02]  /*6760*/  SHF.R.U32.HI R48, RZ, 0x18, R27 ;  /* 0x00000018ff307819 */ /* 0x000fc4000001161b */
[----:B------:R-:W-:Y:S02]  /*6770*/  F2FP.F16.E4M3.UNPACK_B R26, R26 ;  /* 0x0000001aff1a723e */ /* 0x000fe400020006ff */
[----:B------:R-:W-:Y:S02]  /*6780*/  LOP3.LUT R53, R53, 0xff, RZ, 0xc0, !PT ;  /* 0x000000ff35357812 */ /* 0x000fe400078ec0ff */
[----:B------:R-:W-:Y:S01]  /*6790*/  F2FP.F16.E4M3.UNPACK_B R48, R48 ;  /* 0x00000030ff30723e */ /* 0x000fe200020006ff */
[----:B------:R-:W-:Y:S01]  /*67a0*/  HADD2.F32 R26, -RZ, R26.H0_H0 ;  /* 0x2000001aff1a7230 */ /* 0x000fe20000004100 */
[----:B------:R-:W-:-:S03]  /*67b0*/  F2FP.F16.E4M3.UNPACK_B R53, R53 ;  /* 0x00000035ff35723e */ /* 0x000fc600020006ff */
[----:B------:R-:W-:Y:S01]  /*67c0*/  HADD2.F32 R48, -RZ, R48.H0_H0 ;  /* 0x20000030ff307230 */ /* 0x000fe20000004100 */
[----:B------:R-:W-:Y:S01]  /*67d0*/  F2FP.BF16.F32.PACK_AB.RZ R51, R26, R51 ;  /* 0x000000331a33723e */ /* 0x000fe200000190ff */
[----:B------:R-:W-:-:S05]  /*67e0*/  HADD2.F32 R53, -RZ, R53.H0_H0 ;  /* 0x20000035ff357230 */ /* 0x000fca0000004100 */
[----:B------:R-:W-:Y:S01]  /*67f0*/  F2FP.BF16.F32.PACK_AB.RZ R53, R48, R53 ;  /* 0x000000353035723e */ /* 0x000fe200000190ff */
[----:B------:R-:W-:Y:S01]  /*6800*/  HFMA2.BF16_V2 R51, R2.H0_H0, R51, R44 ;  /* 0x0000003302337231 */ /* 0x000fe2000020082c */
[C---:B--2---:R-:W-:Y:S02]  /*6810*/  LOP3.LUT R27, R20.reuse, 0xffff, RZ, 0xc0, !PT ;  /* 0x0000ffff141b7812 */ /* 0x044fe400078ec0ff */
[----:B------:R-:W-:Y:S02]  /*6820*/  LOP3.LUT R26, R20, 0xff, RZ, 0xc0, !PT ;  /* 0x000000ff141a7812 */ /* 0x000fe400078ec0ff */
[----:B------:R-:W-:Y:S02]  /*6830*/  SHF.R.U32.HI R27, RZ, 0x8, R27 ;  /* 0x00000008ff1b7819 */ /* 0x000fe4000001161b */
[----:B------:R-:W-:Y:S02]  /*6840*/  LOP3.LUT R52, R21, 0xffff, RZ, 0xc0, !PT ;  /* 0x0000ffff15347812 */ /* 0x000fe400078ec0ff */
[----:B------:R-:W-:-:S02]  /*6850*/  F2FP.F16.E4M3.UNPACK_B R27, R27 ;  /* 0x0000001bff1b723e */ /* 0x000fc400020006ff */
[----:B------:R-:W-:Y:S02]  /*6860*/  F2FP.F16.E4M3.UNPACK_B R26, R26 ;  /* 0x0000001aff1a723e */ /* 0x000fe400020006ff */
[----:B------:R-:W-:Y:S02]  /*6870*/  PRMT R54, R20, 0x7632, R54 ;  /* 0x0000763214367816 */ /* 0x000fe40000000036 */
[----:B------:R-:W-:Y:S02]  /*6880*/  SHF.R.U32.HI R52, RZ, 0x8, R52 ;  /* 0x00000008ff347819 */ /* 0x000fe40000011634 */
[----:B------:R-:W-:Y:S01]  /*6890*/  LOP3.LUT R48, R21, 0xff, RZ, 0xc0, !PT ;  /* 0x000000ff15307812 */ /* 0x000fe200078ec0ff */
[----:B------:R-:W-:Y:S01]  /*68a0*/  HADD2.F32 R26, -RZ, R26.H0_H0 ;  /* 0x2000001aff1a7230 */ /* 0x000fe20000004100 */
[----:B------:R-:W-:Y:S01]  /*68b0*/  SHF.R.U32.HI R44, RZ, 0x18, R20 ;  /* 0x00000018ff2c7819 */ /* 0x000fe20000011614 */
[----:B------:R-:W-:Y:S01]  /*68c0*/  HADD2.F32 R27, -RZ, R27.H0_H0 ;  /* 0x2000001bff1b7230 */ /* 0x000fe20000004100 */
[----:B------:R-:W-:-:S02]  /*68d0*/  LOP3.LUT R54, R54, 0xff, RZ, 0xc0, !PT ;  /* 0x000000ff36367812 */ /* 0x000fc400078ec0ff */
[----:B------:R-:W-:Y:S02]  /*68e0*/  F2FP.F16.E4M3.UNPACK_B R52, R52 ;  /* 0x00000034ff34723e */ /* 0x000fe400020006ff */
[----:B------:R-:W-:Y:S02]  /*68f0*/  F2FP.F16.E4M3.UNPACK_B R48, R48 ;  /* 0x00000030ff30723e */ /* 0x000fe400020006ff */
[----:B------:R-:W-:Y:S01]  /*6900*/  F2FP.F16.E4M3.UNPACK_B R44, R44 ;  /* 0x0000002cff2c723e */ /* 0x000fe200020006ff */
[----:B------:R-:W-:Y:S01]  /*6910*/  HADD2.F32 R52, -RZ, R52.H0_H0 ;  /* 0x20000034ff347230 */ /* 0x000fe20000004100 */
[----:B------:R-:W-:Y:S02]  /*6920*/  F2FP.F16.E4M3.UNPACK_B R54, R54 ;  /* 0x00000036ff36723e */ /* 0x000fe400020006ff */
[----:B------:R-:W-:Y:S01]  /*6930*/  F2FP.BF16.F32.PACK_AB.RZ R27, R27, R26 ;  /* 0x0000001a1b1b723e */ /* 0x000fe200000190ff */
[----:B------:R-:W-:Y:S02]  /*6940*/  HADD2.F32 R26, -RZ, R48.H0_H0 ;  /* 0x20000030ff1a7230 */ /* 0x000fe40000004100 */
[----:B------:R-:W-:-:S02]  /*6950*/  HADD2.F32 R44, -RZ, R44.H0_H0 ;  /* 0x2000002cff2c7230 */ /* 0x000fc40000004100 */
[----:B------:R-:W-:Y:S01]  /*6960*/  HADD2.F32 R54, -RZ, R54.H0_H0 ;  /* 0x20000036ff367230 */ /* 0x000fe20000004100 */
[----:B------:R-:W-:Y:S01]  /*6970*/  F2FP.BF16.F32.PACK_AB.RZ R26, R52, R26 ;  /* 0x0000001a341a723e */ /* 0x000fe200000190ff */
[C---:B------:R-:W-:Y:S01]  /*6980*/  HFMA2.BF16_V2 R48, R2.reuse.H0_H0, R53, R45 ;  /* 0x0000003502307231 */ /* 0x040fe2000020082d */
[--C-:B------:R-:W-:Y:S02]  /*6990*/  SHF.R.U32.HI R20, RZ, 0x18, R21.reuse ;  /* 0x00000018ff147819 */ /* 0x100fe40000011615 */
[----:B------:R-:W-:Y:S01]  /*69a0*/  F2FP.BF16.F32.PACK_AB.RZ R44, R44, R54 ;  /* 0x000000362c2c723e */ /* 0x000fe200000190ff */
[C---:B------:R-:W-:Y:S01]  /*69b0*/  HFMA2.BF16_V2 R45, R2.reuse.H0_H0, R26, R24 ;  /* 0x0000001a022d7231 */ /* 0x040fe20000200818 */
[----:B------:R-:W-:Y:S02]  /*69c0*/  PRMT R21, R21, 0x7632, R21 ;  /* 0x0000763215157816 */ /* 0x000fe40000000015 */
[----:B------:R-:W-:Y:S01]  /*69d0*/  LOP3.LUT R24, R22, 0xffff, RZ, 0xc0, !PT ;  /* 0x0000ffff16187812 */ /* 0x000fe200078ec0ff */
[----:B------:R-:W-:Y:S01]  /*69e0*/  HFMA2.BF16_V2 R44, R2.H0_H0, R44, R46 ;  /* 0x0000002c022c7231 */ /* 0x000fe2000020082e */
[----:B------:R-:W-:-:S02]  /*69f0*/  LOP3.LUT R21, R21, 0xff, RZ, 0xc0, !PT ;  /* 0x000000ff15157812 */ /* 0x000fc400078ec0ff */
[----:B------:R-:W-:Y:S02]  /*6a00*/  LOP3.LUT R46, R22, 0xff, RZ, 0xc0, !PT ;  /* 0x000000ff162e7812 */ /* 0x000fe400078ec0ff */
[----:B------:R-:W-:Y:S02]  /*6a10*/  SHF.R.U32.HI R24, RZ, 0x8, R24 ;  /* 0x00000008ff187819 */ /* 0x000fe40000011618 */
        /* <DEDUP_REMOVED lines=8> */
[----:B------:R-:W-:Y:S02]  /*6aa0*/  F2FP.BF16.F32.PACK_AB.RZ R20, R20, R21 ;  /* 0x000000151414723e */ /* 0x000fe400000190ff */
[--C-:B------:R-:W-:Y:S02]  /*6ab0*/  SHF.R.U32.HI R21, RZ, 0x18, R22.reuse ;  /* 0x00000018ff157819 */ /* 0x100fe40000011616 */
[----:B------:R-:W-:Y:S02]  /*6ac0*/  F2FP.BF16.F32.PACK_AB.RZ R46, R24, R46 ;  /* 0x0000002e182e723e */ /* 0x000fe400000190ff */
[----:B------:R-:W-:-:S02]  /*6ad0*/  PRMT R22, R22, 0x7632, R22 ;  /* 0x0000763216167816 */ /* 0x000fc40000000016 */
[C---:B------:R-:W-:Y:S01]  /*6ae0*/  LOP3.LUT R24, R23.reuse, 0xffff, RZ, 0xc0, !PT ;  /* 0x0000ffff17187812 */ /* 0x040fe200078ec0ff */
[----:B------:R-:W-:Y:S01]  /*6af0*/  HFMA2.BF16_V2 R26, R2.H0_H0, R20, R25 ;  /* 0x00000014021a7231 */ /* 0x000fe20000200819 */
[----:B------:R-:W-:Y:S02]  /*6b00*/  LOP3.LUT R22, R22, 0xff, RZ, 0xc0, !PT ;  /* 0x000000ff16167812 */ /* 0x000fe400078ec0ff */
[----:B------:R-:W-:Y:S02]  /*6b10*/  LOP3.LUT R20, R23, 0xff, RZ, 0xc0, !PT ;  /* 0x000000ff17147812 */ /* 0x000fe400078ec0ff */
[----:B------:R-:W-:Y:S02]  /*6b20*/  SHF.R.U32.HI R24, RZ, 0x8, R24 ;  /* 0x00000008ff187819 */ /* 0x000fe40000011618 */
        /* <DEDUP_REMOVED lines=10> */
[C---:B------:R-:W-:Y:S02]  /*6bd0*/  HFMA2.BF16_V2 R27, R2.reuse.H0_H0, R27, R47 ;  /* 0x0000001b021b7231 */ /* 0x040fe4000020082f */
[C---:B------:R-:W-:Y:S01]  /*6be0*/  HFMA2.BF16_V2 R46, R2.reuse.H0_H0, R46, R49 ;  /* 0x0000002e022e7231 */ /* 0x040fe20000200831 */
[--C-:B------:R-:W-:Y:S01]  /*6bf0*/  SHF.R.U32.HI R49, RZ, 0x18, R23.reuse ;  /* 0x00000018ff317819 */ /* 0x100fe20000011617 */
[C---:B------:R-:W-:Y:S01]  /*6c00*/  HFMA2.BF16_V2 R47, R2.reuse.H0_H0, R21, R50 ;  /* 0x00000015022f7231 */ /* 0x040fe20000200832 */
[----:B------:R-:W-:Y:S01]  /*6c10*/  PRMT R23, R23, 0x7632, R23 ;  /* 0x0000763217177816 */ /* 0x000fe20000000017 */
[----:B------:R-:W-:Y:S02]  /*6c20*/  HFMA2.BF16_V2 R25, R2.H0_H0, R20, R51 ;  /* 0x0000001402197231 */ /* 0x000fe40000200833 */
[----:B------:R-:W-:Y:S01]  /*6c30*/  IMAD.WIDE R20, R3, 0x10, R38 ;  /* 0x0000001003147825 */ /* 0x000fe200078e0226 */
[----:B------:R-:W-:-:S05]  /*6c40*/  LOP3.LUT R24, R23, 0xff, RZ, 0xc0, !PT ;  /* 0x000000ff17187812 */ /* 0x000fca00078ec0ff */
[----:B------:R-:W2:Y:S01]  /*6c50*/  LD.E.128 R20, desc[UR36][R20.64] ;  /* 0x0000002414147980 */ /* 0x000ea2000c101d00 */
[C---:B---3--:R-:W-:Y:S02]  /*6c60*/  LOP3.LUT R54, R33.reuse, 0xffff, RZ, 0xc0, !PT ;  /* 0x0000ffff21367812 */ /* 0x048fe400078ec0ff */
[C---:B------:R-:W-:Y:S02]  /*6c70*/  LOP3.LUT R55, R33.reuse, 0xff, RZ, 0xc0, !PT ;  /* 0x000000ff21377812 */ /* 0x040fe400078ec0ff */
[--C-:B------:R-:W-:Y:S02]  /*6c80*/  SHF.R.U32.HI R53, RZ, 0x18, R33.reuse ;  /* 0x00000018ff357819 */ /* 0x100fe40000011621 */
[----:B------:R-:W-:Y:S02]  /*6c90*/  PRMT R33, R33, 0x7632, R33 ;  /* 0x0000763221217816 */ /* 0x000fe40000000021 */
[----:B------:R-:W-:Y:S02]  /*6ca0*/  F2FP.F16.E4M3.UNPACK_B R49, R49 ;  /* 0x00000031ff31723e */ /* 0x000fe400020006ff */
[----:B------:R-:W-:-:S02]  /*6cb0*/  F2FP.F16.E4M3.UNPACK_B R24, R24 ;  /* 0x00000018ff18723e */ /* 0x000fc400020006ff */
[C---:B------:R-:W-:Y:S02]  /*6cc0*/  LOP3.LUT R51, R32.reuse, 0xffff, RZ, 0xc0, !PT ;  /* 0x0000ffff20337812 */ /* 0x040fe400078ec0ff */
[----:B------:R-:W-:Y:S01]  /*6cd0*/  LOP3.LUT R33, R33, 0xff, RZ, 0xc0, !PT ;  /* 0x000000ff21217812 */ /* 0x000fe200078ec0ff */
[----:B------:R-:W-:Y:S01]  /*6ce0*/  HADD2.F32 R49, -RZ, R49.H0_H0 ;  /* 0x20000031ff317230 */ /* 0x000fe20000004100 */
[----:B------:R-:W-:Y:S01]  /*6cf0*/  SHF.R.U32.HI R51, RZ, 0x8, R51 ;  /* 0x00000008ff337819 */ /* 0x000fe20000011633 */
[----:B------:R-:W-:Y:S01]  /*6d00*/  HADD2.F32 R24, -RZ, R24.H0_H0 ;  /* 0x20000018ff187230 */ /* 0x000fe20000004100 */
[----:B------:R-:W-:Y:S02]  /*6d10*/  LOP3.LUT R52, R32, 0xff, RZ, 0xc0, !PT ;  /* 0x000000ff20347812 */ /* 0x000fe400078ec0ff */
[----:B------:R-:W-:Y:S02]  /*6d20*/  F2FP.F16.E4M3.UNPACK_B R53, R53 ;  /* 0x00000035ff35723e */ /* 0x000fe400020006ff */
[----:B------:R-:W-:-:S02]  /*6d30*/  F2FP.F16.E4M3.UNPACK_B R33, R33 ;  /* 0x00000021ff21723e */ /* 0x000fc400020006ff */
[----:B------:R-:W-:Y:S02]  /*6d40*/  F2FP.F16.E4M3.UNPACK_B R51, R51 ;  /* 0x00000033ff33723e */ /* 0x000fe400020006ff */
[----:B------:R-:W-:Y:S02]  /*6d50*/  F2FP.F16.E4M3.UNPACK_B R52, R52 ;  /* 0x00000034ff34723e */ /* 0x000fe400020006ff */
[----:B------:R-:W-:Y:S02]  /*6d60*/  F2FP.BF16.F32.PACK_AB.RZ R24, R49, R24 ;  /* 0x000000183118723e */ /* 0x000fe400000190ff */
[----:B------:R-:W-:Y:S01]  /*6d70*/  SHF.R.U32.HI R54, RZ, 0x8, R54 ;  /* 0x00000008ff367819 */ /* 0x000fe20000011636 */
[----:B------:R-:W-:Y:S01]  /*6d80*/  HADD2.F32 R53, -RZ, R53.H0_H0 ;  /* 0x20000035ff357230 */ /* 0x000fe20000004100 */
[----:B------:R-:W-:Y:S01]  /*6d90*/  SHF.R.U32.HI R50, RZ, 0x18, R32 ;  /* 0x00000018ff327819 */ /* 0x000fe20000011620 */
[----:B------:R-:W-:Y:S01]  /*6da0*/  HADD2.F32 R33, -RZ, R33.H0_H0 ;  /* 0x20000021ff217230 */ /* 0x000fe20000004100 */
[----:B------:R-:W-:Y:S01]  /*6db0*/  PRMT R56, R32, 0x7632, R56 ;  /* 0x0000763220387816 */ /* 0x000fe20000000038 */
[----:B------:R-:W-:Y:S01]  /*6dc0*/  HADD2.F32 R52, -RZ, R52.H0_H0 ;  /* 0x20000034ff347230 */ /* 0x000fe20000004100 */
[----:B------:R-:W-:Y:S01]  /*6dd0*/  LOP3.LUT R32, R34, 0xffff, RZ, 0xc0, !PT ;  /* 0x0000ffff22207812 */ /* 0x000fe200078ec0ff */
[----:B------:R-:W-:Y:S01]  /*6de0*/  HADD2.F32 R51, -RZ, R51.H0_H0 ;  /* 0x20000033ff337230 */ /* 0x000fe20000004100 */
[----:B------:R-:W-:Y:S01]  /*6df0*/  F2FP.F16.E4M3.UNPACK_B R54, R54 ;  /* 0x00000036ff36723e */ /* 0x000fe200020006ff */
[----:B------:R-:W-:Y:S01]  /*6e00*/  HFMA2.BF16_V2 R24, R2.H0_H0, R24, R48 ;  /* 0x0000001802187231 */ /* 0x000fe20000200830 */
[----:B------:R-:W-:-:S02]  /*6e10*/  F2FP.F16.E4M3.UNPACK_B R55, R55 ;  /* 0x00000037ff37723e */ /* 0x000fc400020006ff */
[----:B------:R-:W-:Y:S02]  /*6e20*/  SHF.R.U32.HI R32, RZ, 0x8, R32 ;  /* 0x00000008ff207819 */ /* 0x000fe40000011620 */
[----:B------:R-:W-:Y:S02]  /*6e30*/  LOP3.LUT R48, R34, 0xff, RZ, 0xc0, !PT ;  /* 0x000000ff22307812 */ /* 0x000fe400078ec0ff */
[----:B------:R-:W-:Y:S01]  /*6e40*/  F2FP.BF16.F32.PACK_AB.RZ R53, R53, R33 ;  /* 0x000000213535723e */ /* 0x000fe200000190ff */
[----:B------:R-:W-:Y:S01]  /*6e50*/  HADD2.F32 R54, -RZ, R54.H0_H0 ;  /* 0x20000036ff367230 */ /* 0x000fe20000004100 */
[----:B------:R-:W-:Y:S01]  /*6e60*/  F2FP.BF16.F32.PACK_AB.RZ R51, R51, R52 ;  /* 0x000000343333723e */ /* 0x000fe200000190ff */
[----:B------:R-:W-:Y:S01]  /*6e70*/  HADD2.F32 R52, -RZ, R55.H0_H0 ;  /* 0x20000037ff347230 */ /* 0x000fe20000004100 */
[----:B------:R-:W-:Y:S02]  /*6e80*/  LOP3.LUT R33, R35, 0xffff, RZ, 0xc0, !PT ;  /* 0x0000ffff23217812 */ /* 0x000fe400078ec0ff */
[----:B------:R-:W-:-:S02]  /*6e90*/  F2FP.F16.E4M3.UNPACK_B R32, R32 ;  /* 0x00000020ff20723e */ /* 0x000fc400020006ff */
[----:B------:R-:W-:Y:S02]  /*6ea0*/  F2FP.F16.E4M3.UNPACK_B R48, R48 ;  /* 0x00000030ff30723e */ /* 0x000fe400020006ff */
[--C-:B------:R-:W-:Y:S02]  /*6eb0*/  SHF.R.U32.HI R49, RZ, 0x18, R34.reuse ;  /* 0x00000018ff317819 */ /* 0x100fe40000011622 */
[----:B------:R-:W-:Y:S02]  /*6ec0*/  PRMT R34, R34, 0x7632, R34 ;  /* 0x0000763222227816 */ /* 0x000fe40000000022 */
[----:B------:R-:W-:Y:S01]  /*6ed0*/  SHF.R.U32.HI R55, RZ, 0x8, R33 ;  /* 0x00000008ff377819 */ /* 0x000fe20000011621 */
[C---:B------:R-:W-:Y:S01]  /*6ee0*/  HFMA2.BF16_V2 R33, R2.reuse.H0_H0, R51, R27 ;  /* 0x0000003302217231 */ /* 0x040fe2000020081b */
[----:B------:R-:W-:Y:S01]  /*6ef0*/  F2FP.BF16.F32.PACK_AB.RZ R52, R54, R52 ;  /* 0x000000343634723e */ /* 0x000fe200000190ff */
[----:B------:R-:W-:Y:S01]  /*6f00*/  HADD2.F32 R48, -RZ, R48.H0_H0 ;  /* 0x20000030ff307230 */ /* 0x000fe20000004100 */
[----:B------:R-:W-:Y:S01]  /*6f10*/  LOP3.LUT R27, R35, 0xff, RZ, 0xc0, !PT ;  /* 0x000000ff231b7812 */ /* 0x000fe200078ec0ff */
[----:B------:R-:W-:Y:S01]  /*6f20*/  HADD2.F32 R32, -RZ, R32.H0_H0 ;  /* 0x20000020ff207230 */ /* 0x000fe20000004100 */
[----:B------:R-:W-:Y:S01]  /*6f30*/  LOP3.LUT R54, R34, 0xff, RZ, 0xc0, !PT ;  /* 0x000000ff22367812 */ /* 0x000fe200078ec0ff */
[----:B------:R-:W-:Y:S01]  /*6f40*/  HFMA2.BF16_V2 R34, R2.H0_H0, R53, R26 ;  /* 0x0000003502227231 */ /* 0x000fe2000020081a */
[----:B------:R-:W-:-:S02]  /*6f50*/  SHF.R.U32.HI R26, RZ, 0x18, R35 ;  /* 0x00000018ff1a7819 */ /* 0x000fc40000011623 */
[----:B------:R-:W-:Y:S02]  /*6f60*/  F2FP.F16.E4M3.UNPACK_B R55, R55 ;  /* 0x00000037ff37723e */ /* 0x000fe400020006ff */
[----:B------:R-:W-:Y:S02]  /*6f70*/  F2FP.F16.E4M3.UNPACK_B R27, R27 ;  /* 0x0000001bff1b723e */ /* 0x000fe400020006ff */
[----:B------:R-:W-:Y:S02]  /*6f80*/  PRMT R35, R35, 0x7632, R35 ;  /* 0x0000763223237816 */ /* 0x000fe40000000023 */
[----:B------:R-:W-:Y:S01]  /*6f90*/  F2FP.BF16.F32.PACK_AB.RZ R32, R32, R48 ;  /* 0x000000302020723e */ /* 0x000fe200000190ff */
[----:B------:R-:W-:Y:S01]  /*6fa0*/  HADD2.F32 R27, -RZ, R27.H0_H0 ;  /* 0x2000001bff1b7230 */ /* 0x000fe20000004100 */
[----:B------:R-:W-:Y:S01]  /*6fb0*/  LOP3.LUT R35, R35, 0xff, RZ, 0xc0, !PT ;  /* 0x000000ff23237812 */ /* 0x000fe200078ec0ff */
[----:B------:R-:W-:Y:S01]  /*6fc0*/  HADD2.F32 R55, -RZ, R55.H0_H0 ;  /* 0x20000037ff377230 */ /* 0x000fe20000004100 */
[----:B------:R-:W-:Y:S01]  /*6fd0*/  F2FP.F16.E4M3.UNPACK_B R26, R26 ;  /* 0x0000001aff1a723e */ /* 0x000fe200020006ff */
[----:B------:R-:W-:Y:S01]  /*6fe0*/  HFMA2.BF16_V2 R46, R2.H0_H0, R32, R46 ;  /* 0x00000020022e7231 */ /* 0x000fe2000020082e */
[----:B------:R-:W-:-:S02]  /*6ff0*/  F2FP.F16.E4M3.UNPACK_B R32, R35 ;  /* 0x00000023ff20723e */ /* 0x000fc400020006ff */
[----:B------:R-:W-:Y:S01]  /*7000*/  F2FP.BF16.F32.PACK_AB.RZ R27, R55, R27 ;  /* 0x0000001b371b723e */ /* 0x000fe200000190ff */
[----:B------:R-:W-:Y:S02]  /*7010*/  HADD2.F32 R26, -RZ, R26.H0_H0 ;  /* 0x2000001aff1a7230 */ /* 0x000fe40000004100 */
[----:B------:R-:W-:Y:S02]  /*7020*/  HADD2.F32 R32, -RZ, R32.H0_H0 ;  /* 0x20000020ff207230 */ /* 0x000fe40000004100 */
[----:B------:R-:W-:Y:S01]  /*7030*/  HFMA2.BF16_V2 R35, R2.H0_H0, R27, R25 ;  /* 0x0000001b02237231 */ /* 0x000fe20000200819 */
[----:B----4-:R-:W-:Y:S02]  /*7040*/  LOP3.LUT R25, R28, 0xffff, RZ, 0xc0, !PT ;  /* 0x0000ffff1c197812 */ /* 0x010fe400078ec0ff */
[----:B------:R-:W-:Y:S02]  /*7050*/  LOP3.LUT R56, R56, 0xff, RZ, 0xc0, !PT ;  /* 0x000000ff38387812 */ /* 0x000fe400078ec0ff */
[----:B------:R-:W-:-:S02]  /*7060*/  F2FP.BF16.F32.PACK_AB.RZ R32, R26, R32 ;  /* 0x000000201a20723e */ /* 0x000fc400000190ff */
[----:B------:R-:W-:Y:S02]  /*7070*/  SHF.R.U32.HI R25, RZ, 0x8, R25 ;  /* 0x00000008ff197819 */ /* 0x000fe40000011619 */
[----:B------:R-:W-:Y:S02]  /*7080*/  F2FP.F16.E4M3.UNPACK_B R50, R50 ;  /* 0x00000032ff32723e */ /* 0x000fe400020006ff */
[----:B------:R-:W-:Y:S01]  /*7090*/  F2FP.F16.E4M3.UNPACK_B R56, R56 ;  /* 0x00000038ff38723e */ /* 0x000fe200020006ff */
[----:B------:R-:W-:Y:S01]  /*70a0*/  HFMA2.BF16_V2 R32, R2.H0_H0, R32, R24 ;  /* 0x0000002002207231 */ /* 0x000fe20000200818 */
[----:B------:R-:W-:Y:S02]  /*70b0*/  F2FP.F16.E4M3.UNPACK_B R49, R49 ;  /* 0x00000031ff31723e */ /* 0x000fe400020006ff */
[----:B------:R-:W-:Y:S02]  /*70c0*/  F2FP.F16.E4M3.UNPACK_B R54, R54 ;  /* 0x00000036ff36723e */ /* 0x000fe400020006ff */
[----:B------:R-:W-:Y:S01]  /*70d0*/  F2FP.F16.E4M3.UNPACK_B R24, R25 ;  /* 0x00000019ff18723e */ /* 0x000fe200020006ff */
[----:B------:R-:W-:Y:S01]  /*70e0*/  HADD2.F32 R50, -RZ, R50.H0_H0 ;  /* 0x20000032ff327230 */ /* 0x000fe20000004100 */
[----:B------:R-:W-:Y:S01]  /*70f0*/  LOP3.LUT R25, R28, 0xff, RZ, 0xc0, !PT ;  /* 0x000000ff1c197812 */ /* 0x000fe200078ec0ff */
[----:B------:R-:W-:-:S02]  /*7100*/  HADD2.F32 R56, -RZ, R56.H0_H0 ;  /* 0x20000038ff387230 */ /* 0x000fc40000004100 */
[----:B------:R-:W-:Y:S02]  /*7110*/  HADD2.F32 R49, -RZ, R49.H0_H0 ;  /* 0x20000031ff317230 */ /* 0x000fe40000004100 */
[----:B------:R-:W-:Y:S01]  /*7120*/  HADD2.F32 R54, -RZ, R54.H0_H0 ;  /* 0x20000036ff367230 */ /* 0x000fe20000004100 */
[----:B------:R-:W-:Y:S02]  /*7130*/  F2FP.F16.E4M3.UNPACK_B R25, R25 ;  /* 0x00000019ff19723e */ /* 0x000fe400020006ff */
[----:B------:R-:W-:Y:S02]  /*7140*/  F2FP.BF16.F32.PACK_AB.RZ R50, R50, R56 ;  /* 0x000000383232723e */ /* 0x000fe400000190ff */
[----:B------:R-:W-:Y:S01]  /*7150*/  F2FP.BF16.F32.PACK_AB.RZ R49, R49, R54 ;  /* 0x000000363131723e */ /* 0x000fe200000190ff */
[----:B------:R-:W-:Y:S02]  /*7160*/  HADD2.F32 R56, -RZ, R25.H0_H0 ;  /* 0x20000019ff387230 */ /* 0x000fe40000004100 */
[----:B------:R-:W-:-:S02]  /*7170*/  HADD2.F32 R24, -RZ, R24.H0_H0 ;  /* 0x20000018ff187230 */ /* 0x000fc40000004100 */
[C---:B------:R-:W-:Y:S01]  /*7180*/  HFMA2.BF16_V2 R44, R2.reuse.H0_H0, R50, R44 ;  /* 0x00000032022c7231 */ /* 0x040fe2000020082c */
[----:B------:R-:W-:Y:S01]  /*7190*/  SHF.R.U32.HI R48, RZ, 0x18, R28 ;  /* 0x00000018ff307819 */ /* 0x000fe2000001161c */
[C---:B------:R-:W-:Y:S01]  /*71a0*/  HFMA2.BF16_V2 R47, R2.reuse.H0_H0, R49, R47 ;  /* 0x00000031022f7231 */ /* 0x040fe2000020082f */
[----:B------:R-:W-:Y:S01]  /*71b0*/  PRMT R50, R28, 0x7632, R50 ;  /* 0x000076321c327816 */ /* 0x000fe20000000032 */
[----:B------:R-:W-:Y:S01]  /*71c0*/  HFMA2.BF16_V2 R45, R2.H0_H0, R52, R45 ;  /* 0x00000034022d7231 */ /* 0x000fe2000020082d */
[C---:B------:R-:W-:Y:S02]  /*71d0*/  LOP3.LUT R49, R29.reuse, 0xffff, RZ, 0xc0, !PT ;  /* 0x0000ffff1d317812 */ /* 0x040fe400078ec0ff */
[C---:B------:R-:W-:Y:S02]  /*71e0*/  LOP3.LUT R28, R29.reuse, 0xff, RZ, 0xc0, !PT ;  /* 0x000000ff1d1c7812 */ /* 0x040fe400078ec0ff */
[----:B------:R-:W-:Y:S02]  /*71f0*/  SHF.R.U32.HI R51, RZ, 0x18, R29 ;  /* 0x00000018ff337819 */ /* 0x000fe4000001161d */
[----:B------:R-:W-:-:S02]  /*7200*/  PRMT R54, R29, 0x7632, R54 ;  /* 0x000076321d367816 */ /* 0x000fc40000000036 */
[C---:B------:R-:W-:Y:S02]  /*7210*/  LOP3.LUT R52, R30.reuse, 0xffff, RZ, 0xc0, !PT ;  /* 0x0000ffff1e347812 */ /* 0x040fe400078ec0ff */
[----:B------:R-:W-:Y:S02]  /*7220*/  LOP3.LUT R53, R30, 0xff, RZ, 0xc0, !PT ;  /* 0x000000ff1e357812 */ /* 0x000fe400078ec0ff */
[----:B------:R-:W-:Y:S02]  /*7230*/  SHF.R.U32.HI R29, RZ, 0x18, R30 ;  /* 0x00000018ff1d7819 */ /* 0x000fe4000001161e */
[----:B------:R-:W-:Y:S01]  /*7240*/  F2FP.BF16.F32.PACK_AB.RZ R56, R24, R56 ;  /* 0x000000381838723e */ /* 0x000fe200000190ff */
[----:B------:R-:W-:Y:S01]  /*7250*/  IMAD.WIDE R24, R3, 0x10, R36 ;  /* 0x0000001003187825 */ /* 0x000fe200078e0224 */
[----:B------:R-:W-:Y:S02]  /*7260*/  PRMT R30, R30, 0x7632, R30 ;  /* 0x000076321e1e7816 */ /* 0x000fe4000000001e */
[----:B------:R-:W-:-:S02]  /*7270*/  LOP3.LUT R26, R31, 0xffff, RZ, 0xc0, !PT ;  /* 0x0000ffff1f1a7812 */ /* 0x000fc400078ec0ff */
[----:B------:R-:W-:Y:S02]  /*7280*/  LOP3.LUT R55, R30, 0xff, RZ, 0xc0, !PT ;  /* 0x000000ff1e377812 */ /* 0x000fe400078ec0ff */
[----:B------:R-:W-:Y:S02]  /*7290*/  SHF.R.U32.HI R30, RZ, 0x8, R26 ;  /* 0x00000008ff1e7819 */ /* 0x000fe4000001161a */
[----:B------:R-:W3:Y:S01]  /*72a0*/  LD.E.128 R24, desc[UR36][R24.64] ;  /* 0x0000002418187980 */ /* 0x000ee2000c101d00 */
[----:B------:R-:W-:Y:S02]  /*72b0*/  LOP3.LUT R50, R50, 0xff, RZ, 0xc0, !PT ;  /* 0x000000ff32327812 */ /* 0x000fe400078ec0ff */
[----:B------:R-:W-:Y:S02]  /*72c0*/  F2FP.F16.E4M3.UNPACK_B R48, R48 ;  /* 0x00000030ff30723e */ /* 0x000fe400020006ff */
[----:B------:R-:W-:-:S03]  /*72d0*/  F2FP.F16.E4M3.UNPACK_B R50, R50 ;  /* 0x00000032ff32723e */ /* 0x000fc600020006ff */
[----:B------:R-:W-:Y:S02]  /*72e0*/  HADD2.F32 R48, -RZ, R48.H0_H0 ;  /* 0x20000030ff307230 */ /* 0x000fe40000004100 */
[----:B------:R-:W-:Y:S01]  /*72f0*/  HADD2.F32 R50, -RZ, R50.H0_H0 ;  /* 0x20000032ff327230 */ /* 0x000fe20000004100 */
[----:B------:R-:W-:Y:S02]  /*7300*/  SHF.R.U32.HI R49, RZ, 0x8, R49 ;  /* 0x00000008ff317819 */ /* 0x000fe40000011631 */
[----:B------:R-:W-:Y:S02]  /*7310*/  F2FP.F16.E4M3.UNPACK_B R29, R29 ;  /* 0x0000001dff1d723e */ /* 0x000fe400020006ff */
[----:B------:R-:W-:Y:S02]  /*7320*/  F2FP.BF16.F32.PACK_AB.RZ R48, R48, R50 ;  /* 0x000000323030723e */ /* 0x000fe400000190ff */
[----:B------:R-:W-:Y:S01]  /*7330*/  F2FP.F16.E4M3.UNPACK_B R55, R55 ;  /* 0x00000037ff37723e */ /* 0x000fe200020006ff */
[----:B------:R-:W-:Y:S01]  /*7340*/  HADD2.F32 R29, -RZ, R29.H0_H0 ;  /* 0x2000001dff1d7230 */ /* 0x000fe20000004100 */
[----:B------:R-:W-:Y:S01]  /*7350*/  F2FP.F16.E4M3.UNPACK_B R49, R49 ;  /* 0x00000031ff31723e */ /* 0x000fe200020006ff */
[----:B------:R-:W-:Y:S01]  /*7360*/  HFMA2.BF16_V2 R44, R2.H0_H0, R48, R44 ;  /* 0x00000030022c7231 */ /* 0x000fe2000020082c */
[----:B------:R-:W-:Y:S01]  /*7370*/  F2FP.F16.E4M3.UNPACK_B R28, R28 ;  /* 0x0000001cff1c723e */ /* 0x000fe200020006ff */
[----:B------:R-:W-:Y:S01]  /*7380*/  HADD2.F32 R55, -RZ, R55.H0_H0 ;  /* 0x20000037ff377230 */ /* 0x000fe20000004100 */
        /* <DEDUP_REMOVED lines=10> */
[----:B------:R-:W-:Y:S01]  /*7430*/  F2FP.F16.E4M3.UNPACK_B R53, R53 ;  /* 0x00000035ff35723e */ /* 0x000fe200020006ff */
[----:B------:R-:W-:Y:S01]  /*7440*/  HFMA2.BF16_V2 R47, R2.H0_H0, R29, R47 ;  /* 0x0000001d022f7231 */ /* 0x000fe2000020082f */
[----:B------:R-:W-:Y:S02]  /*7450*/  F2FP.BF16.F32.PACK_AB.RZ R28, R49, R28 ;  /* 0x0000001c311c723e */ /* 0x000fe400000190ff */
[----:B------:R-:W-:Y:S01]  /*7460*/  PRMT R29, R31, 0x7632, R29 ;  /* 0x000076321f1d7816 */ /* 0x000fe2000000001d */
[----:B------:R-:W-:Y:S01]  /*7470*/  HADD2.F32 R53, -RZ, R53.H0_H0 ;  /* 0x20000035ff357230 */ /* 0x000fe20000004100 */
[----:B------:R-:W-:Y:S01]  /*7480*/  F2FP.BF16.F32.PACK_AB.RZ R30, R30, R48 ;  /* 0x000000301e1e723e */ /* 0x000fe200000190ff */
[----:B------:R-:W-:-:S02]  /*7490*/  HADD2.F32 R52, -RZ, R52.H0_H0 ;  /* 0x20000034ff347230 */ /* 0x000fc40000004100 */
[----:B------:R-:W-:Y:S01]  /*74a0*/  HFMA2.BF16_V2 R48, R2.H0_H0, R28, R45 ;  /* 0x0000001c02307231 */ /* 0x000fe2000020082d */
[----:B------:R-:W-:Y:S02]  /*74b0*/  LOP3.LUT R54, R54, 0xff, RZ, 0xc0, !PT ;  /* 0x000000ff36367812 */ /* 0x000fe400078ec0ff */
[----:B------:R-:W-:Y:S02]  /*74c0*/  SHF.R.U32.HI R28, RZ, 0x18, R31 ;  /* 0x00000018ff1c7819 */ /* 0x000fe4000001161f */
[----:B------:R-:W-:Y:S02]  /*74d0*/  LOP3.LUT R29, R29, 0xff, RZ, 0xc0, !PT ;  /* 0x000000ff1d1d7812 */ /* 0x000fe400078ec0ff */
[----:B------:R-:W-:Y:S02]  /*74e0*/  F2FP.BF16.F32.PACK_AB.RZ R52, R52, R53 ;  /* 0x000000353434723e */ /* 0x000fe400000190ff */
[----:B------:R-:W-:Y:S02]  /*74f0*/  F2FP.F16.E4M3.UNPACK_B R51, R51 ;  /* 0x00000033ff33723e */ /* 0x000fe400020006ff */
[----:B------:R-:W-:-:S02]  /*7500*/  F2FP.F16.E4M3.UNPACK_B R54, R54 ;  /* 0x00000036ff36723e */ /* 0x000fc400020006ff */
[----:B------:R-:W-:Y:S02]  /*7510*/  F2FP.F16.E4M3.UNPACK_B R28, R28 ;  /* 0x0000001cff1c723e */ /* 0x000fe400020006ff */
[----:B------:R-:W-:Y:S01]  /*7520*/  F2FP.F16.E4M3.UNPACK_B R29, R29 ;  /* 0x0000001dff1d723e */ /* 0x000fe200020006ff */
[C---:B------:R-:W-:Y:S02]  /*7530*/  HFMA2.BF16_V2 R46, R2.reuse.H0_H0, R52, R46 ;  /* 0x00000034022e7231 */ /* 0x040fe4000020082e */
[----:B------:R-:W-:Y:S02]  /*7540*/  HADD2.F32 R51, -RZ, R51.H0_H0 ;  /* 0x20000033ff337230 */ /* 0x000fe40000004100 */
[----:B------:R-:W-:Y:S02]  /*7550*/  HADD2.F32 R54, -RZ, R54.H0_H0 ;  /* 0x20000036ff367230 */ /* 0x000fe40000004100 */
[----:B------:R-:W-:Y:S02]  /*7560*/  HADD2.F32 R52, -RZ, R28.H0_H0 ;  /* 0x2000001cff347230 */ /* 0x000fe40000004100 */
[----:B------:R-:W-:Y:S01]  /*7570*/  HADD2.F32 R29, -RZ, R29.H0_H0 ;  /* 0x2000001dff1d7230 */ /* 0x000fe20000004100 */
[----:B------:R-:W-:Y:S01]  /*7580*/  F2FP.BF16.F32.PACK_AB.RZ R51, R51, R54 ;  /* 0x000000363333723e */ /* 0x000fe200000190ff */
[----:B------:R-:W-:-:S03]  /*7590*/  HFMA2.BF16_V2 R45, R2.H0_H0, R30, R35 ;  /* 0x0000001e022d7231 */ /* 0x000fc60000200823 */
[----:B------:R-:W-:Y:S01]  /*75a0*/  F2FP.BF16.F32.PACK_AB.RZ R52, R52, R29 ;  /* 0x0000001d3434723e */ /* 0x000fe200000190ff */
[----:B------:R-:W-:-:S04]  /*75b0*/  IMAD.WIDE R28, R3, 0x10, R18 ;  /* 0x00000010031c7825 */ /* 0x000fc800078e0212 */
[----:B------:R-:W-:Y:S01]  /*75c0*/  HFMA2.BF16_V2 R34, R2.H0_H0, R51, R34 ;  /* 0x0000003302227231 */ /* 0x000fe20000200822 */
[----:B--2---:R-:W-:-:S04]  /*75d0*/  LOP3.LUT R30, R21, 0xffff, RZ, 0xc0, !PT ;  /* 0x0000ffff151e7812 */ /* 0x004fc800078ec0ff */
[----:B------:R-:W-:Y:S02]  /*75e0*/  SHF.R.U32.HI R51, RZ, 0x8, R30 ;  /* 0x00000008ff337819 */ /* 0x000fe4000001161e */
[----:B------:R-:W2:Y:S01]  /*75f0*/  LD.E.128 R28, desc[UR36][R28.64] ;  /* 0x000000241c1c7980 */ /* 0x000ea2000c101d00 */
[C---:B------:R-:W-:Y:S02]  /*7600*/  LOP3.LUT R53, R21.reuse, 0xff, RZ, 0xc0, !PT ;  /* 0x000000ff15357812 */ /* 0x040fe400078ec0ff */
[--C-:B------:R-:W-:Y:S02]  /*7610*/  SHF.R.U32.HI R54, RZ, 0x18, R21.reuse ;  /* 0x00000018ff367819 */ /* 0x100fe40000011615 */
[----:B------:R-:W-:Y:S02]  /*7620*/  PRMT R21, R21, 0x7632, R21 ;  /* 0x0000763215157816 */ /* 0x000fe40000000015 */
        /* <DEDUP_REMOVED lines=8> */
[--C-:B------:R-:W-:Y:S01]  /*76b0*/  SHF.R.U32.HI R50, RZ, 0x18, R20.reuse ;  /* 0x00000018ff327819 */ /* 0x100fe20000011614 */
[----:B------:R-:W-:Y:S01]  /*76c0*/  HADD2.F32 R54, -RZ, R54.H0_H0 ;  /* 0x20000036ff367230 */ /* 0x000fe20000004100 */
[----:B------:R-:W-:Y:S01]  /*76d0*/  PRMT R20, R20, 0x7632, R20 ;  /* 0x0000763214147816 */ /* 0x000fe20000000014 */
[----:B------:R-:W-:Y:S01]  /*76e0*/  HADD2.F32 R21, -RZ, R21.H0_H0 ;  /* 0x20000015ff157230 */ /* 0x000fe20000004100 */
[----:B------:R-:W-:Y:S01]  /*76f0*/  F2FP.F16.E4M3.UNPACK_B R50, R50 ;  /* 0x00000032ff32723e */ /* 0x000fe200020006ff */
[----:B------:R-:W-:Y:S02]  /*7700*/  HADD2.F32 R49, -RZ, R49.H0_H0 ;  /* 0x20000031ff317230 */ /* 0x000fe40000004100 */
[----:B------:R-:W-:Y:S01]  /*7710*/  HADD2.F32 R35, -RZ, R35.H0_H0 ;  /* 0x20000023ff237230 */ /* 0x000fe20000004100 */
[----:B------:R-:W-:Y:S02]  /*7720*/  LOP3.LUT R20, R20, 0xff, RZ, 0xc0, !PT ;  /* 0x000000ff14147812 */ /* 0x000fe400078ec0ff */
[----:B------:R-:W-:-:S02]  /*7730*/  F2FP.F16.E4M3.UNPACK_B R51, R51 ;  /* 0x00000033ff33723e */ /* 0x000fc400020006ff */
[----:B------:R-:W-:Y:S01]  /*7740*/  F2FP.F16.E4M3.UNPACK_B R53, R53 ;  /* 0x00000035ff35723e */ /* 0x000fe200020006ff */
[C---:B------:R-:W-:Y:S01]  /*7750*/  HFMA2.BF16_V2 R52, R2.reuse.H0_H0, R52, R32 ;  /* 0x0000003402347231 */ /* 0x040fe20000200820 */
[----:B------:R-:W-:Y:S02]  /*7760*/  F2FP.BF16.F32.PACK_AB.RZ R21, R54, R21 ;  /* 0x000000153615723e */ /* 0x000fe400000190ff */
[----:B------:R-:W-:Y:S01]  /*7770*/  F2FP.BF16.F32.PACK_AB.RZ R35, R35, R49 ;  /* 0x000000312323723e */ /* 0x000fe200000190ff */
[----:B------:R-:W-:Y:S01]  /*7780*/  HADD2.F32 R49, -RZ, R50.H0_H0 ;  /* 0x20000032ff317230 */ /* 0x000fe20000004100 */
[----:B------:R-:W-:Y:S01]  /*7790*/  F2FP.F16.E4M3.UNPACK_B R20, R20 ;  /* 0x00000014ff14723e */ /* 0x000fe200020006ff */
[----:B------:R-:W-:Y:S01]  /*77a0*/  HADD2.F32 R50, -RZ, R53.H0_H0 ;  /* 0x20000035ff327230 */ /* 0x000fe20000004100 */
[C---:B------:R-:W-:Y:S01]  /*77b0*/  LOP3.LUT R32, R22.reuse, 0xffff, RZ, 0xc0, !PT ;  /* 0x0000ffff16207812 */ /* 0x040fe200078ec0ff */
[----:B------:R-:W-:Y:S02]  /*77c0*/  HADD2.F32 R51, -RZ, R51.H0_H0 ;  /* 0x20000033ff337230 */ /* 0x000fe40000004100 */
[C---:B------:R-:W-:Y:S01]  /*77d0*/  HFMA2.BF16_V2 R21, R2.reuse.H0_H0, R21, R34 ;  /* 0x0000001502157231 */ /* 0x040fe20000200822 */
[----:B------:R-:W-:Y:S01]  /*77e0*/  LOP3.LUT R34, R22, 0xff, RZ, 0xc0, !PT ;  /* 0x000000ff16227812 */ /* 0x000fe200078ec0ff */
[----:B------:R-:W-:Y:S01]  /*77f0*/  HADD2.F32 R20, -RZ, R20.H0_H0 ;  /* 0x20000014ff147230 */ /* 0x000fe20000004100 */
[----:B------:R-:W-:Y:S01]  /*7800*/  SHF.R.U32.HI R32, RZ, 0x8, R32 ;  /* 0x00000008ff207819 */ /* 0x000fe20000011620 */
[----:B------:R-:W-:Y:S01]  /*7810*/  HFMA2.BF16_V2 R33, R2.H0_H0, R56, R33 ;  /* 0x0000003802217231 */ /* 0x000fe20000200821 */
[----:B------:R-:W-:-:S02]  /*7820*/  F2FP.BF16.F32.PACK_AB.RZ R50, R51, R50 ;  /* 0x000000323332723e */ /* 0x000fc400000190ff */
[----:B------:R-:W-:Y:S02]  /*7830*/  F2FP.F16.E4M3.UNPACK_B R34, R34 ;  /* 0x00000022ff22723e */ /* 0x000fe400020006ff */
[----:B------:R-:W-:Y:S01]  /*7840*/  F2FP.F16.E4M3.UNPACK_B R32, R32 ;  /* 0x00000020ff20723e */ /* 0x000fe200020006ff */
[C---:B------:R-:W-:Y:S01]  /*7850*/  HFMA2.BF16_V2 R48, R2.reuse.H0_H0, R50, R48 ;  /* 0x0000003202307231 */ /* 0x040fe20000200830 */
[----:B------:R-:W-:Y:S01]  /*7860*/  F2FP.BF16.F32.PACK_AB.RZ R49, R49, R20 ;  /* 0x000000143131723e */ /* 0x000fe200000190ff */
[----:B------:R-:W-:Y:S01]  /*7870*/  HFMA2.BF16_V2 R20, R2.H0_H0, R35, R33 ;  /* 0x0000002302147231 */ /* 0x000fe20000200821 */
[----:B------:R-:W-:Y:S01]  /*7880*/  SHF.R.U32.HI R50, RZ, 0x18, R22 ;  /* 0x00000018ff327819 */ /* 0x000fe20000011616 */
[----:B------:R-:W-:Y:S01]  /*7890*/  HADD2.F32 R32, -RZ, R32.H0_H0 ;  /* 0x20000020ff207230 */ /* 0x000fe20000004100 */
[----:B------:R-:W-:Y:S01]  /*78a0*/  PRMT R33, R22, 0x7632, R33 ;  /* 0x0000763216217816 */ /* 0x000fe20000000021 */
[----:B------:R-:W-:-:S05]  /*78b0*/  HADD2.F32 R22, -RZ, R34.H0_H0 ;  /* 0x20000022ff167230 */ /* 0x000fca0000004100 */
[----:B------:R-:W-:Y:S01]  /*78c0*/  F2FP.BF16.F32.PACK_AB.RZ R22, R32, R22 ;  /* 0x000000162016723e */ /* 0x000fe200000190ff */
[C---:B------:R-:W-:Y:S01]  /*78d0*/  HFMA2.BF16_V2 R44, R2.reuse.H0_H0, R49, R44 ;  /* 0x00000031022c7231 */ /* 0x040fe2000020082c */
[C---:B------:R-:W-:Y:S02]  /*78e0*/  LOP3.LUT R49, R23.reuse, 0xff, RZ, 0xc0, !PT ;  /* 0x000000ff17317812 */ /* 0x040fe400078ec0ff */
[C---:B------:R-:W-:Y:S01]  /*78f0*/  LOP3.LUT R32, R23.reuse, 0xffff, RZ, 0xc0, !PT ;  /* 0x0000ffff17207812 */ /* 0x040fe200078ec0ff */
        /* <DEDUP_REMOVED lines=13> */
[----:B------:R-:W-:Y:S02]  /*79d0*/  LOP3.LUT R33, R33, 0xff, RZ, 0xc0, !PT ;  /* 0x000000ff21217812 */ /* 0x000fe400078ec0ff */
[----:B------:R-:W-:Y:S02]  /*79e0*/  F2FP.BF16.F32.PACK_AB.RZ R49, R32, R49 ;  /* 0x000000312031723e */ /* 0x000fe400000190ff */
[----:B------:R-:W-:Y:S02]  /*79f0*/  F2FP.BF16.F32.PACK_AB.RZ R22, R22, R23 ;  /* 0x000000171616723e */ /* 0x000fe400000190ff */
[----:B------:R-:W-:Y:S02]  /*7a00*/  F2FP.F16.E4M3.UNPACK_B R50, R50 ;  /* 0x00000032ff32723e */ /* 0x000fe400020006ff */
[----:B------:R-:W-:Y:S01]  /*7a10*/  F2FP.F16.E4M3.UNPACK_B R33, R33 ;  /* 0x00000021ff21723e */ /* 0x000fe200020006ff */
[----:B------:R-:W-:-:S02]  /*7a20*/  HFMA2.BF16_V2 R45, R2.H0_H0, R49, R45 ;  /* 0x00000031022d7231 */ /* 0x000fc4000020082d */
[----:B------:R-:W-:Y:S02]  /*7a30*/  HFMA2.BF16_V2 R52, R2.H0_H0, R22, R52 ;  /* 0x0000001602347231 */ /* 0x000fe40000200834 */
[----:B------:R-:W-:Y:S02]  /*7a40*/  HADD2.F32 R50, -RZ, R50.H0_H0 ;  /* 0x20000032ff327230 */ /* 0x000fe40000004100 */
[----:B------:R-:W-:-:S05]  /*7a50*/  HADD2.F32 R33, -RZ, R33.H0_H0 ;  /* 0x20000021ff217230 */ /* 0x000fca0000004100 */
[----:B------:R-:W-:-:S05]  /*7a60*/  F2FP.BF16.F32.PACK_AB.RZ R50, R50, R33 ;  /* 0x000000213232723e */ /* 0x000fca00000190ff */
[----:B------:R-:W-:Y:S02]  /*7a70*/  HFMA2.BF16_V2 R47, R2.H0_H0, R50, R47 ;  /* 0x00000032022f7231 */ /* 0x000fe4000020082f */
[----:B------:R-:W-:-:S06]  /*7a80*/  IMAD.WIDE R32, R3, 0x10, R6 ;  /* 0x0000001003207825 */ /* 0x000fcc00078e0206 */
[----:B------:R-:W4:Y:S01]  /*7a90*/  LD.E.128 R32, desc[UR36][R32.64] ;  /* 0x0000002420207980 */ /* 0x000f22000c101d00 */
[C---:B---3--:R-:W-:Y:S02]  /*7aa0*/  LOP3.LUT R49, R24.reuse, 0xffff, RZ, 0xc0, !PT ;  /* 0x0000ffff18317812 */ /* 0x048fe400078ec0ff */
[C---:B------:R-:W-:Y:S02]  /*7ab0*/  LOP3.LUT R23, R24.reuse, 0xff, RZ, 0xc0, !PT ;  /* 0x000000ff18177812 */ /* 0x040fe400078ec0ff */
[--C-:B------:R-:W-:Y:S02]  /*7ac0*/  SHF.R.U32.HI R22, RZ, 0x18, R24.reuse ;  /* 0x00000018ff167819 */ /* 0x100fe40000011618 */
[----:B------:R-:W-:-:S04]  /*7ad0*/  PRMT R24, R24, 0x7632, R24 ;  /* 0x0000763218187816 */ /* 0x000fc80000000018 */
[----:B------:R-:W-:Y:S02]  /*7ae0*/  LOP3.LUT R24, R24, 0xff, RZ, 0xc0, !PT ;  /* 0x000000ff18187812 */ /* 0x000fe400078ec0ff */
[----:B------:R-:W-:Y:S02]  /*7af0*/  F2FP.F16.E4M3.UNPACK_B R22, R22 ;  /* 0x00000016ff16723e */ /* 0x000fe400020006ff */
[----:B------:R-:W-:Y:S02]  /*7b00*/  F2FP.F16.E4M3.UNPACK_B R24, R24 ;  /* 0x00000018ff18723e */ /* 0x000fe400020006ff */
[C---:B------:R-:W-:Y:S02]  /*7b10*/  LOP3.LUT R50, R25.reuse, 0xffff, RZ, 0xc0, !PT ;  /* 0x0000ffff19327812 */ /* 0x040fe400078ec0ff */
[----:B------:R-:W-:Y:S02]  /*7b20*/  LOP3.LUT R51, R25, 0xff, RZ, 0xc0, !PT ;  /* 0x000000ff19337812 */ /* 0x000fe400078ec0ff */
[----:B------:R-:W-:-:S02]  /*7b30*/  SHF.R.U32.HI R53, RZ, 0x18, R25 ;  /* 0x00000018ff357819 */ /* 0x000fc40000011619 */
[----:B------:R-:W-:Y:S01]  /*7b40*/  PRMT R25, R25, 0x7632, R25 ;  /* 0x0000763219197816 */ /* 0x000fe20000000019 */
[----:B------:R-:W-:Y:S02]  /*7b50*/  HADD2.F32 R22, -RZ, R22.H0_H0 ;  /* 0x20000016ff167230 */ /* 0x000fe40000004100 */
[----:B------:R-:W-:Y:S01]  /*7b60*/  HADD2.F32 R24, -RZ, R24.H0_H0 ;  /* 0x20000018ff187230 */ /* 0x000fe20000004100 */
[----:B------:R-:W-:Y:S02]  /*7b70*/  LOP3.LUT R25, R25, 0xff, RZ, 0xc0, !PT ;  /* 0x000000ff19197812 */ /* 0x000fe400078ec0ff */
[----:B------:R-:W-:Y:S02]  /*7b80*/  SHF.R.U32.HI R49, RZ, 0x8, R49 ;  /* 0x00000008ff317819 */ /* 0x000fe40000011631 */
[----:B------:R-:W-:Y:S02]  /*7b90*/  F2FP.BF16.F32.PACK_AB.RZ R22, R22, R24 ;  /* 0x000000181616723e */ /* 0x000fe400000190ff */
        /* <DEDUP_REMOVED lines=8> */
[----:B------:R-:W-:-:S02]  /*7c20*/  F2FP.F16.E4M3.UNPACK_B R51, R51 ;  /* 0x00000033ff33723e */ /* 0x000fc400020006ff */
[----:B------:R-:W-:Y:S02]  /*7c30*/  F2FP.BF16.F32.PACK_AB.RZ R24, R53, R24 ;  /* 0x000000183518723e */ /* 0x000fe400000190ff */
[----:B------:R-:W-:Y:S02]  /*7c40*/  F2FP.BF16.F32.PACK_AB.RZ R23, R49, R23 ;  /* 0x000000173117723e */ /* 0x000fe400000190ff */
[----:B------:R-:W-:Y:S02]  /*7c50*/  LOP3.LUT R49, R26, 0xffff, RZ, 0xc0, !PT ;  /* 0x0000ffff1a317812 */ /* 0x000fe400078ec0ff */
[----:B------:R-:W-:Y:S01]  /*7c60*/  SHF.R.U32.HI R50, RZ, 0x8, R50 ;  /* 0x00000008ff327819 */ /* 0x000fe20000011632 */
[----:B------:R-:W-:Y:S02]  /*7c70*/  HADD2.F32 R25, -RZ, R51.H0_H0 ;  /* 0x20000033ff197230 */ /* 0x000fe40000004100 */
[----:B------:R-:W-:Y:S01]  /*7c80*/  HFMA2.BF16_V2 R24, R2.H0_H0, R24, R21 ;  /* 0x0000001802187231 */ /* 0x000fe20000200815 */
[----:B------:R-:W-:-:S02]  /*7c90*/  SHF.R.U32.HI R51, RZ, 0x8, R49 ;  /* 0x00000008ff337819 */ /* 0x000fc40000011631 */
[----:B------:R-:W-:Y:S02]  /*7ca0*/  LOP3.LUT R21, R26, 0xff, RZ, 0xc0, !PT ;  /* 0x000000ff1a157812 */ /* 0x000fe400078ec0ff */
[----:B------:R-:W-:Y:S02]  /*7cb0*/  F2FP.F16.E4M3.UNPACK_B R50, R50 ;  /* 0x00000032ff32723e */ /* 0x000fe400020006ff */
[----:B------:R-:W-:Y:S02]  /*7cc0*/  F2FP.F16.E4M3.UNPACK_B R51, R51 ;  /* 0x00000033ff33723e */ /* 0x000fe400020006ff */
[----:B------:R-:W-:Y:S01]  /*7cd0*/  F2FP.F16.E4M3.UNPACK_B R21, R21 ;  /* 0x00000015ff15723e */ /* 0x000fe200020006ff */
[----:B------:R-:W-:Y:S02]  /*7ce0*/  HADD2.F32 R50, -RZ, R50.H0_H0 ;  /* 0x20000032ff327230 */ /* 0x000fe40000004100 */
[----:B------:R-:W-:Y:S02]  /*7cf0*/  HADD2.F32 R51, -RZ, R51.H0_H0 ;  /* 0x20000033ff337230 */ /* 0x000fe40000004100 */
[----:B------:R-:W-:Y:S01]  /*7d00*/  HADD2.F32 R21, -RZ, R21.H0_H0 ;  /* 0x20000015ff157230 */ /* 0x000fe20000004100 */
[----:B------:R-:W-:Y:S01]  /*7d10*/  F2FP.BF16.F32.PACK_AB.RZ R25, R50, R25 ;  /* 0x000000193219723e */ /* 0x000fe200000190ff */
[C---:B------:R-:W-:Y:S01]  /*7d20*/  HFMA2.BF16_V2 R50, R2.reuse.H0_H0, R23, R20 ;  /* 0x0000001702327231 */ /* 0x040fe20000200814 */
[----:B------:R-:W-:Y:S01]  /*7d30*/  SHF.R.U32.HI R20, RZ, 0x18, R26 ;  /* 0x00000018ff147819 */ /* 0x000fe2000001161a */
[----:B------:R-:W-:Y:S01]  /*7d40*/  HFMA2.BF16_V2 R49, R2.H0_H0, R22, R44 ;  /* 0x0000001602317231 */ /* 0x000fe2000020082c */
[----:B------:R-:W-:-:S02]  /*7d50*/  PRMT R22, R26, 0x7632, R22 ;  /* 0x000076321a167816 */ /* 0x000fc40000000016 */
[----:B------:R-:W-:Y:S02]  /*7d60*/  F2FP.BF16.F32.PACK_AB.RZ R26, R51, R21 ;  /* 0x00000015331a723e */ /* 0x000fe400000190ff */
[C---:B------:R-:W-:Y:S02]  /*7d70*/  LOP3.LUT R21, R27.reuse, 0xffff, RZ, 0xc0, !PT ;  /* 0x0000ffff1b157812 */ /* 0x040fe400078ec0ff */
[----:B------:R-:W-:Y:S02]  /*7d80*/  LOP3.LUT R23, R27, 0xff, RZ, 0xc0, !PT ;  /* 0x000000ff1b177812 */ /* 0x000fe400078ec0ff */
[----:B------:R-:W-:Y:S02]  /*7d90*/  SHF.R.U32.HI R21, RZ, 0x8, R21 ;  /* 0x00000008ff157819 */ /* 0x000fe40000011615 */
[----:B------:R-:W-:Y:S02]  /*7da0*/  F2FP.F16.E4M3.UNPACK_B R23, R23 ;  /* 0x00000017ff17723e */ /* 0x000fe400020006ff */
[----:B------:R-:W-:-:S02]  /*7db0*/  F2FP.F16.E4M3.UNPACK_B R21, R21 ;  /* 0x00000015ff15723e */ /* 0x000fc400020006ff */
[----:B------:R-:W-:Y:S01]  /*7dc0*/  LOP3.LUT R22, R22, 0xff, RZ, 0xc0, !PT ;  /* 0x000000ff16167812 */ /* 0x000fe200078ec0ff */
[----:B------:R-:W-:Y:S01]  /*7dd0*/  HADD2.F32 R51, -RZ, R23.H0_H0 ;  /* 0x20000017ff337230 */ /* 0x000fe20000004100 */
[----:B------:R-:W-:Y:S01]  /*7de0*/  F2FP.F16.E4M3.UNPACK_B R20, R20 ;  /* 0x00000014ff14723e */ /* 0x000fe200020006ff */
[----:B------:R-:W-:Y:S01]  /*7df0*/  HADD2.F32 R21, -RZ, R21.H0_H0 ;  /* 0x20000015ff157230 */ /* 0x000fe20000004100 */
[----:B------:R-:W-:Y:S01]  /*7e00*/  F2FP.F16.E4M3.UNPACK_B R22, R22 ;  /* 0x00000016ff16723e */ /* 0x000fe200020006ff */
[----:B------:R-:W-:Y:S02]  /*7e10*/  HFMA2.BF16_V2 R46, R2.H0_H0, R26, R46 ;  /* 0x0000001a022e7231 */ /* 0x000fe4000020082e */
[----:B------:R-:W-:Y:S01]  /*7e20*/  HADD2.F32 R26, -RZ, R20.H0_H0 ;  /* 0x20000014ff1a7230 */ /* 0x000fe20000004100 */
[----:B------:R-:W-:Y:S01]  /*7e30*/  F2FP.BF16.F32.PACK_AB.RZ R51, R21, R51 ;  /* 0x000000331533723e */ /* 0x000fe200000190ff */
[----:B------:R-:W-:Y:S02]  /*7e40*/  HADD2.F32 R22, -RZ, R22.H0_H0 ;  /* 0x20000016ff167230 */ /* 0x000fe40000004100 */
[----:B------:R-:W-:-:S03]  /*7e50*/  IMAD.WIDE R20, R3, 0x10, R8 ;  /* 0x0000001003147825 */ /* 0x000fc600078e0208 */
[----:B------:R-:W-:-:S03]  /*7e60*/  F2FP.BF16.F32.PACK_AB.RZ R26, R26, R22 ;  /* 0x000000161a1a723e */ /* 0x000fc600000190ff */
[----:B------:R-:W3:Y:S01]  /*7e70*/  LD.E.128 R20, desc[UR36][R20.64] ;  /* 0x0000002414147980 */ /* 0x000ee2000c101d00 */
[----:B------:R-:W-:Y:S01]  /*7e80*/  PRMT R53, R27, 0x7632, R53 ;  /* 0x000076321b357816 */ /* 0x000fe20000000035 */
[----:B------:R-:W-:Y:S01]  /*7e90*/  HFMA2.BF16_V2 R26, R2.H0_H0, R26, R47 ;  /* 0x0000001a021a7231 */ /* 0x000fe2000020082f */
[----:B------:R-:W-:Y:S02]  /*7ea0*/  SHF.R.U32.HI R47, RZ, 0x18, R27 ;  /* 0x00000018ff2f7819 */ /* 0x000fe4000001161b */
[----:B------:R-:W-:Y:S02]  /*7eb0*/  LOP3.LUT R53, R53, 0xff, RZ, 0xc0, !PT ;  /* 0x000000ff35357812 */ /* 0x000fe400078ec0ff */
[----:B------:R-:W-:Y:S02]  /*7ec0*/  F2FP.F16.E4M3.UNPACK_B R47, R47 ;  /* 0x0000002fff2f723e */ /* 0x000fe400020006ff */
[----:B------:R-:W-:-:S03]  /*7ed0*/  F2FP.F16.E4M3.UNPACK_B R53, R53 ;  /* 0x00000035ff35723e */ /* 0x000fc600020006ff */
[----:B------:R-:W-:Y:S02]  /*7ee0*/  HADD2.F32 R47, -RZ, R47.H0_H0 ;  /* 0x2000002fff2f7230 */ /* 0x000fe40000004100 */
[----:B------:R-:W-:Y:S02]  /*7ef0*/  HADD2.F32 R53, -RZ, R53.H0_H0 ;  /* 0x20000035ff357230 */ /* 0x000fe40000004100 */
[C---:B------:R-:W-:Y:S02]  /*7f00*/  HFMA2.BF16_V2 R51, R2.reuse.H0_H0, R51, R45 ;  /* 0x0000003302337231 */ /* 0x040fe4000020082d */
[----:B------:R-:W-:Y:S01]  /*7f10*/  HFMA2.BF16_V2 R25, R2.H0_H0, R25, R48 ;  /* 0x0000001902197231 */ /* 0x000fe20000200830 */
[----:B------:R-:W-:Y:S02]  /*7f20*/  F2FP.BF16.F32.PACK_AB.RZ R53, R47, R53 ;  /* 0x000000352f35723e */ /* 0x000fe400000190ff */
[C---:B--2---:R-:W-:Y:S02]  /*7f30*/  LOP3.LUT R44, R28.reuse, 0xffff, RZ, 0xc0, !PT ;  /* 0x0000ffff1c2c7812 */ /* 0x044fe400078ec0ff */
[----:B------:R-:W-:-:S02]  /*7f40*/  LOP3.LUT R27, R28, 0xff, RZ, 0xc0, !PT ;  /* 0x000000ff1c1b7812 */ /* 0x000fc400078ec0ff */
[----:B------:R-:W-:Y:S02]  /*7f50*/  SHF.R.U32.HI R44, RZ, 0x8, R44 ;  /* 0x00000008ff2c7819 */ /* 0x000fe4000001162c */
[----:B------:R-:W-:Y:S02]  /*7f60*/  SHF.R.U32.HI R45, RZ, 0x18, R28 ;  /* 0x00000018ff2d7819 */ /* 0x000fe4000001161c */
[----:B------:R-:W-:Y:S02]  /*7f70*/  PRMT R54, R28, 0x7632, R54 ;  /* 0x000076321c367816 */ /* 0x000fe40000000036 */
[C---:B------:R-:W-:Y:S02]  /*7f80*/  LOP3.LUT R48, R29.reuse, 0xffff, RZ, 0xc0, !PT ;  /* 0x0000ffff1d307812 */ /* 0x040fe400078ec0ff */
[----:B------:R-:W-:Y:S02]  /*7f90*/  LOP3.LUT R47, R29, 0xff, RZ, 0xc0, !PT ;  /* 0x000000ff1d2f7812 */ /* 0x000fe400078ec0ff */
[----:B------:R-:W-:-:S02]  /*7fa0*/  SHF.R.U32.HI R28, RZ, 0x18, R29 ;  /* 0x00000018ff1c7819 */ /* 0x000fc4000001161d */
[----:B------:R-:W-:Y:S02]  /*7fb0*/  F2FP.F16.E4M3.UNPACK_B R44, R44 ;  /* 0x0000002cff2c723e */ /* 0x000fe400020006ff */
[----:B------:R-:W-:Y:S02]  /*7fc0*/  F2FP.F16.E4M3.UNPACK_B R27, R27 ;  /* 0x0000001bff1b723e */ /* 0x000fe400020006ff */
[----:B------:R-:W-:Y:S02]  /*7fd0*/  PRMT R29, R29, 0x7632, R29 ;  /* 0x000076321d1d7816 */ /* 0x000fe4000000001d */
[----:B------:R-:W-:Y:S01]  /*7fe0*/  LOP3.LUT R54, R54, 0xff, RZ, 0xc0, !PT ;  /* 0x000000ff36367812 */ /* 0x000fe200078ec0ff */
[----:B------:R-:W-:Y:S01]  /*7ff0*/  HADD2.F32 R27, -RZ, R27.H0_H0 ;  /* 0x2000001bff1b7230 */ /* 0x000fe20000004100 */
[----:B------:R-:W-:Y:S01]  /*8000*/  LOP3.LUT R29, R29, 0xff, RZ, 0xc0, !PT ;  /* 0x000000ff1d1d7812 */ /* 0x000fe200078ec0ff */
[----:B------:R-:W-:Y:S01]  /*8010*/  HADD2.F32 R44, -RZ, R44.H0_H0 ;  /* 0x2000002cff2c7230 */ /* 0x000fe20000004100 */
[----:B------:R-:W-:-:S02]  /*8020*/  F2FP.F16.E4M3.UNPACK_B R45, R45 ;  /* 0x0000002dff2d723e */ /* 0x000fc400020006ff */
[----:B------:R-:W-:Y:S02]  /*8030*/  SHF.R.U32.HI R48, RZ, 0x8, R48 ;  /* 0x00000008ff307819 */ /* 0x000fe40000011630 */
[----:B------:R-:W-:Y:S02]  /*8040*/  F2FP.F16.E4M3.UNPACK_B R54, R54 ;  /* 0x00000036ff36723e */ /* 0x000fe400020006ff */
[----:B------:R-:W-:Y:S02]  /*8050*/  F2FP.F16.E4M3.UNPACK_B R47, R47 ;  /* 0x0000002fff2f723e */ /* 0x000fe400020006ff */
[----:B------:R-:W-:Y:S02]  /*8060*/  F2FP.F16.E4M3.UNPACK_B R28, R28 ;  /* 0x0000001cff1c723e */ /* 0x000fe400020006ff */
[----:B------:R-:W-:Y:S02]  /*8070*/  F2FP.F16.E4M3.UNPACK_B R29, R29 ;  /* 0x0000001dff1d723e */ /* 0x000fe400020006ff */
[----:B------:R-:W-:Y:S01]  /*8080*/  F2FP.BF16.F32.PACK_AB.RZ R44, R44, R27 ;  /* 0x0000001b2c2c723e */ /* 0x000fe200000190ff */
[----:B------:R-:W-:Y:S01]  /*8090*/  HADD2.F32 R27, -RZ, R45.H0_H0 ;  /* 0x2000002dff1b7230 */ /* 0x000fe20000004100 */
[----:B------:R-:W-:Y:S01]  /*80a0*/  F2FP.F16.E4M3.UNPACK_B R48, R48 ;  /* 0x00000030ff30723e */ /* 0x000fe200020006ff */
[----:B------:R-:W-:-:S02]  /*80b0*/  HADD2.F32 R54, -RZ, R54.H0_H0 ;  /* 0x20000036ff367230 */ /* 0x000fc40000004100 */
[----:B------:R-:W-:Y:S02]  /*80c0*/  HADD2.F32 R45, -RZ, R47.H0_H0 ;  /* 0x2000002fff2d7230 */ /* 0x000fe40000004100 */
[----:B------:R-:W-:Y:S02]  /*80d0*/  HADD2.F32 R47, -RZ, R28.H0_H0 ;  /* 0x2000001cff2f7230 */ /* 0x000fe40000004100 */
[----:B------:R-:W-:Y:S01]  /*80e0*/  HADD2.F32 R29, -RZ, R29.H0_H0 ;  /* 0x2000001dff1d7230 */ /* 0x000fe20000004100 */
[----:B------:R-:W-:Y:S01]  /*80f0*/  F2FP.BF16.F32.PACK_AB.RZ R27, R27, R54 ;  /* 0x000000361b1b723e */ /* 0x000fe200000190ff */
[----:B------:R-:W-:-:S03]  /*8100*/  HADD2.F32 R48, -RZ, R48.H0_H0 ;  /* 0x20000030ff307230 */ /* 0x000fc60000004100 */
[----:B------:R-:W-:Y:S02]  /*8110*/  F2FP.BF16.F32.PACK_AB.RZ R47, R47, R29 ;  /* 0x0000001d2f2f723e */ /* 0x000fe400000190ff */
[----:B------:R-:W-:Y:S02]  /*8120*/  LOP3.LUT R29, R30, 0xffff, RZ, 0xc0, !PT ;  /* 0x0000ffff1e1d7812 */ /* 0x000fe400078ec0ff */
[----:B------:R-:W-:Y:S01]  /*8130*/  F2FP.BF16.F32.PACK_AB.RZ R45, R48, R45 ;  /* 0x0000002d302d723e */ /* 0x000fe200000190ff */
[----:B------:R-:W-:Y:S01]  /*8140*/  HFMA2.BF16_V2 R48, R2.H0_H0, R27, R49 ;  /* 0x0000001b02307231 */ /* 0x000fe20000200831 */
[----:B------:R-:W-:Y:S02]  /*8150*/  LOP3.LUT R27, R30, 0xff, RZ, 0xc0, !PT ;  /* 0x000000ff1e1b7812 */ /* 0x000fe400078ec0ff */
[----:B------:R-:W-:Y:S02]  /*8160*/  SHF.R.U32.HI R29, RZ, 0x8, R29 ;  /* 0x00000008ff1d7819 */ /* 0x000fe4000001161d */
[----:B------:R-:W-:-:S02]  /*8170*/  F2FP.F16.E4M3.UNPACK_B R27, R27 ;  /* 0x0000001bff1b723e */ /* 0x000fc400020006ff */
[----:B------:R-:W-:Y:S01]  /*8180*/  F2FP.F16.E4M3.UNPACK_B R29, R29 ;  /* 0x0000001dff1d723e */ /* 0x000fe200020006ff */
[C---:B------:R-:W-:Y:S01]  /*8190*/  HFMA2.BF16_V2 R45, R2.reuse.H0_H0, R45, R25 ;  /* 0x0000002d022d7231 */ /* 0x040fe20000200819 */
[----:B------:R-:W-:Y:S01]  /*81a0*/  SHF.R.U32.HI R25, RZ, 0x18, R30 ;  /* 0x00000018ff197819 */ /* 0x000fe2000001161e */
[----:B------:R-:W-:Y:S01]  /*81b0*/  HFMA2.BF16_V2 R47, R2.H0_H0, R47, R24 ;  /* 0x0000002f022f7231 */ /* 0x000fe20000200818 */
[----:B------:R-:W-:Y:S01]  /*81c0*/  PRMT R24, R30, 0x7632, R24 ;  /* 0x000076321e187816 */ /* 0x000fe20000000018 */
[----:B------:R-:W-:Y:S02]  /*81d0*/  HADD2.F32 R30, -RZ, R27.H0_H0 ;  /* 0x2000001bff1e7230 */ /* 0x000fe40000004100 */
[----:B------:R-:W-:Y:S01]  /*81e0*/  HADD2.F32 R29, -RZ, R29.H0_H0 ;  /* 0x2000001dff1d7230 */ /* 0x000fe20000004100 */
[----:B------:R-:W-:-:S04]  /*81f0*/  LOP3.LUT R27, R24, 0xff, RZ, 0xc0, !PT ;  /* 0x000000ff181b7812 */ /* 0x000fc800078ec0ff */
[----:B------:R-:W-:Y:S02]  /*8200*/  F2FP.BF16.F32.PACK_AB.RZ R30, R29, R30 ;  /* 0x0000001e1d1e723e */ /* 0x000fe400000190ff */
[C---:B------:R-:W-:Y:S02]  /*8210*/  LOP3.LUT R29, R31.reuse, 0xffff, RZ, 0xc0, !PT ;  /* 0x0000ffff1f1d7812 */ /* 0x040fe400078ec0ff */
[----:B------:R-:W-:Y:S02]  /*8220*/  F2FP.F16.E4M3.UNPACK_B R25, R25 ;  /* 0x00000019ff19723e */ /* 0x000fe400020006ff */
[----:B------:R-:W-:Y:S02]  /*8230*/  F2FP.F16.E4M3.UNPACK_B R27, R27 ;  /* 0x0000001bff1b723e */ /* 0x000fe400020006ff */
[----:B------:R-:W-:Y:S02]  /*8240*/  LOP3.LUT R24, R31, 0xff, RZ, 0xc0, !PT ;  /* 0x000000ff1f187812 */ /* 0x000fe400078ec0ff */
[----:B------:R-:W-:Y:S01]  /*8250*/  SHF.R.U32.HI R29, RZ, 0x8, R29 ;  /* 0x00000008ff1d7819 */ /* 0x000fe2000001161d */
[----:B------:R-:W-:Y:S01]  /*8260*/  HADD2.F32 R25, -RZ, R25.H0_H0 ;  /* 0x20000019ff197230 */ /* 0x000fe20000004100 */
[----:B------:R-:W-:Y:S01]  /*8270*/  F2FP.F16.E4M3.UNPACK_B R24, R24 ;  /* 0x00000018ff18723e */ /* 0x000fe200020006ff */
[----:B------:R-:W-:Y:S01]  /*8280*/  HADD2.F32 R27, -RZ, R27.H0_H0 ;  /* 0x2000001bff1b7230 */ /* 0x000fe20000004100 */
[----:B------:R-:W-:-:S03]  /*8290*/  F2FP.F16.E4M3.UNPACK_B R29, R29 ;  /* 0x0000001dff1d723e */ /* 0x000fc600020006ff */
[----:B------:R-:W-:Y:S01]  /*82a0*/  HADD2.F32 R24, -RZ, R24.H0_H0 ;  /* 0x20000018ff187230 */ /* 0x000fe20000004100 */
[----:B------:R-:W-:Y:S01]  /*82b0*/  F2FP.BF16.F32.PACK_AB.RZ R25, R25, R27 ;  /* 0x0000001b1919723e */ /* 0x000fe200000190ff */
[----:B------:R-:W-:Y:S02]  /*82c0*/  HADD2.F32 R29, -RZ, R29.H0_H0 ;  /* 0x2000001dff1d7230 */ /* 0x000fe40000004100 */
[C---:B------:R-:W-:Y:S02]  /*82d0*/  HFMA2.BF16_V2 R30, R2.reuse.H0_H0, R30, R46 ;  /* 0x0000001e021e7231 */ /* 0x040fe4000020082e */
[----:B------:R-:W-:Y:S01]  /*82e0*/  HFMA2.BF16_V2 R46, R2.H0_H0, R25, R26 ;  /* 0x00000019022e7231 */ /* 0x000fe2000020081a */
[----:B------:R-:W-:Y:S01]  /*82f0*/  F2FP.BF16.F32.PACK_AB.RZ R29, R29, R24 ;  /* 0x000000181d1d723e */ /* 0x000fe200000190ff */
[----:B------:R-:W-:-:S06]  /*8300*/  IMAD.WIDE R24, R3, 0x10, R10 ;  /* 0x0000001003187825 */ /* 0x000fcc00078e020a */
[----:B------:R-:W2:Y:S01]  /*8310*/  LD.E.128 R24, desc[UR36][R24.64] ;  /* 0x0000002418187980 */ /* 0x000ea2000c101d00 */
[--C-:B------:R-:W-:Y:S02]  /*8320*/  SHF.R.U32.HI R49, RZ, 0x18, R31.reuse ;  /* 0x00000018ff317819 */ /* 0x100fe4000001161f */
[----:B------:R-:W-:-:S04]  /*8330*/  PRMT R31, R31, 0x7632, R31 ;  /* 0x000076321f1f7816 */ /* 0x000fc8000000001f */
[----:B------:R-:W-:Y:S01]  /*8340*/  LOP3.LUT R31, R31, 0xff, RZ, 0xc0, !PT ;  /* 0x000000ff1f1f7812 */ /* 0x000fe200078ec0ff */
[C---:B------:R-:W-:Y:S01]  /*8350*/  HFMA2.BF16_V2 R28, R2.reuse.H0_H0, R53, R52 ;  /* 0x00000035021c7231 */ /* 0x040fe20000200834 */
[----:B------:R-:W-:Y:S01]  /*8360*/  F2FP.F16.E4M3.UNPACK_B R49, R49 ;  /* 0x00000031ff31723e */ /* 0x000fe200020006ff */
[C---:B------:R-:W-:Y:S01]  /*8370*/  HFMA2.BF16_V2 R29, R2.reuse.H0_H0, R29, R51 ;  /* 0x0000001d021d7231 */ /* 0x040fe20000200833 */
[----:B------:R-:W-:Y:S01]  /*8380*/  F2FP.F16.E4M3.UNPACK_B R31, R31 ;  /* 0x0000001fff1f723e */ /* 0x000fe200020006ff */
[----:B------:R-:W-:Y:S02]  /*8390*/  HFMA2.BF16_V2 R44, R2.H0_H0, R44, R50 ;  /* 0x0000002c022c7231 */ /* 0x000fe40000200832 */
[----:B------:R-:W-:Y:S01]  /*83a0*/  HADD2.F32 R49, -RZ, R49.H0_H0 ;  /* 0x20000031ff317230 */ /* 0x000fe20000004100 */
[----:B----4-:R-:W-:Y:S02]  /*83b0*/  LOP3.LUT R51, R32, 0xffff, RZ, 0xc0, !PT ;  /* 0x0000ffff20337812 */ /* 0x010fe400078ec0ff */
[----:B------:R-:W-:-:S02]  /*83c0*/  LOP3.LUT R54, R33, 0xffff, RZ, 0xc0, !PT ;  /* 0x0000ffff21367812 */ /* 0x000fc400078ec0ff */
[C---:B------:R-:W-:Y:S02]  /*83d0*/  LOP3.LUT R55, R33.reuse, 0xff, RZ, 0xc0, !PT ;  /* 0x000000ff21377812 */ /* 0x040fe400078ec0ff */
[--C-:B------:R-:W-:Y:S02]  /*83e0*/  SHF.R.U32.HI R53, RZ, 0x18, R33.reuse ;  /* 0x00000018ff357819 */ /* 0x100fe40000011621 */
[----:B------:R-:W-:Y:S01]  /*83f0*/  PRMT R33, R33, 0x7632, R33 ;  /* 0x0000763221217816 */ /* 0x000fe20000000021 */
[----:B------:R-:W-:Y:S01]  /*8400*/  HADD2.F32 R31, -RZ, R31.H0_H0 ;  /* 0x2000001fff1f7230 */ /* 0x000fe20000004100 */
[C---:B------:R-:W-:Y:S02]  /*8410*/  PRMT R56, R32.reuse, 0x7632, R56 ;  /* 0x0000763220387816 */ /* 0x040fe40000000038 */
[----:B------:R-:W-:Y:S02]  /*8420*/  SHF.R.U32.HI R51, RZ, 0x8, R51 ;  /* 0x00000008ff337819 */ /* 0x000fe40000011633 */
[----:B------:R-:W-:-:S02]  /*8430*/  LOP3.LUT R52, R32, 0xff, RZ, 0xc0, !PT ;  /* 0x000000ff20347812 */ /* 0x000fc400078ec0ff */
[----:B------:R-:W-:Y:S02]  /*8440*/  LOP3.LUT R33, R33, 0xff, RZ, 0xc0, !PT ;  /* 0x000000ff21217812 */ /* 0x000fe400078ec0ff */
[----:B------:R-:W-:Y:S02]  /*8450*/  SHF.R.U32.HI R50, RZ, 0x18, R32 ;  /* 0x00000018ff327819 */ /* 0x000fe40000011620 */
[----:B------:R-:W-:Y:S02]  /*8460*/  LOP3.LUT R56, R56, 0xff, RZ, 0xc0, !PT ;  /* 0x000000ff38387812 */ /* 0x000fe400078ec0ff */
[----:B------:R-:W-:Y:S02]  /*8470*/  F2FP.BF16.F32.PACK_AB.RZ R31, R49, R31 ;  /* 0x0000001f311f723e */ /* 0x000fe400000190ff */
[----:B------:R-:W-:Y:S02]  /*8480*/  F2FP.F16.E4M3.UNPACK_B R51, R51 ;  /* 0x00000033ff33723e */ /* 0x000fe400020006ff */
[----:B------:R-:W-:-:S02]  /*8490*/  F2FP.F16.E4M3.UNPACK_B R52, R52 ;  /* 0x00000034ff34723e */ /* 0x000fc400020006ff */
[----:B------:R-:W-:Y:S02]  /*84a0*/  F2FP.F16.E4M3.UNPACK_B R53, R53 ;  /* 0x00000035ff35723e */ /* 0x000fe400020006ff */
[----:B------:R-:W-:Y:S02]  /*84b0*/  F2FP.F16.E4M3.UNPACK_B R33, R33 ;  /* 0x00000021ff21723e */ /* 0x000fe400020006ff */
[----:B------:R-:W-:Y:S02]  /*84c0*/  F2FP.F16.E4M3.UNPACK_B R50, R50 ;  /* 0x00000032ff32723e */ /* 0x000fe400020006ff */
[----:B------:R-:W-:Y:S02]  /*84d0*/  SHF.R.U32.HI R54, RZ, 0x8, R54 ;  /* 0x00000008ff367819 */ /* 0x000fe40000011636 */
[----:B------:R-:W-:Y:S01]  /*84e0*/  F2FP.F16.E4M3.UNPACK_B R56, R56 ;  /* 0x00000038ff38723e */ /* 0x000fe200020006ff */
[----:B------:R-:W-:Y:S02]  /*84f0*/  HFMA2.BF16_V2 R28, R2.H0_H0, R31, R28 ;  /* 0x0000001f021c7231 */ /* 0x000fe4000020081c */
[----:B------:R-:W-:Y:S01]  /*8500*/  HADD2.F32 R52, -RZ, R52.H0_H0 ;  /* 0x20000034ff347230 */ /* 0x000fe20000004100 */
[----:B------:R-:W-:Y:S01]  /*8510*/  F2FP.F16.E4M3.UNPACK_B R54, R54 ;  /* 0x00000036ff36723e */ /* 0x000fe200020006ff */
[----:B------:R-:W-:Y:S01]  /*8520*/  HADD2.F32 R51, -RZ, R51.H0_H0 ;  /* 0x20000033ff337230 */ /* 0x000fe20000004100 */
[----:B------:R-:W-:Y:S01]  /*8530*/  F2FP.F16.E4M3.UNPACK_B R55, R55 ;  /* 0x00000037ff37723e */ /* 0x000fe200020006ff */
[----:B------:R-:W-:Y:S01]  /*8540*/  HADD2.F32 R53, -RZ, R53.H0_H0 ;  /* 0x20000035ff357230 */ /* 0x000fe20000004100 */
[----:B------:R-:W-:Y:S01]  /*8550*/  LOP3.LUT R31, R34, 0xffff, RZ, 0xc0, !PT ;  /* 0x0000ffff221f7812 */ /* 0x000fe200078ec0ff */
[----:B------:R-:W-:-:S02]  /*8560*/  HADD2.F32 R33, -RZ, R33.H0_H0 ;  /* 0x20000021ff217230 */ /* 0x000fc40000004100 */
[----:B------:R-:W-:Y:S02]  /*8570*/  HADD2.F32 R50, -RZ, R50.H0_H0 ;  /* 0x20000032ff327230 */ /* 0x000fe40000004100 */
[----:B------:R-:W-:Y:S01]  /*8580*/  HADD2.F32 R56, -RZ, R56.H0_H0 ;  /* 0x20000038ff387230 */ /* 0x000fe20000004100 */
[----:B------:R-:W-:Y:S01]  /*8590*/  SHF.R.U32.HI R31, RZ, 0x8, R31 ;  /* 0x00000008ff1f7819 */ /* 0x000fe2000001161f */
[----:B------:R-:W-:Y:S01]  /*85a0*/  HADD2.F32 R54, -RZ, R54.H0_H0 ;  /* 0x20000036ff367230 */ /* 0x000fe20000004100 */
[----:B------:R-:W-:Y:S02]  /*85b0*/  LOP3.LUT R32, R34, 0xff, RZ, 0xc0, !PT ;  /* 0x000000ff22207812 */ /* 0x000fe400078ec0ff */
[----:B------:R-:W-:Y:S01]  /*85c0*/  F2FP.BF16.F32.PACK_AB.RZ R51, R51, R52 ;  /* 0x000000343333723e */ /* 0x000fe200000190ff */
[----:B------:R-:W-:Y:S01]  /*85d0*/  HADD2.F32 R52, -RZ, R55.H0_H0 ;  /* 0x20000037ff347230 */ /* 0x000fe20000004100 */
[----:B------:R-:W-:Y:S02]  /*85e0*/  F2FP.BF16.F32.PACK_AB.RZ R53, R53, R33 ;  /* 0x000000213535723e */ /* 0x000fe400000190ff */
[----:B------:R-:W-:-:S02]  /*85f0*/  SHF.R.U32.HI R49, RZ, 0x18, R34 ;  /* 0x00000018ff317819 */ /* 0x000fc40000011622 */
[----:B------:R-:W-:Y:S02]  /*8600*/  F2FP.BF16.F32.PACK_AB.RZ R50, R50, R56 ;  /* 0x000000383232723e */ /* 0x000fe400000190ff */
[----:B------:R-:W-:Y:S02]  /*8610*/  LOP3.LUT R33, R35, 0xffff, RZ, 0xc0, !PT ;  /* 0x0000ffff23217812 */ /* 0x000fe400078ec0ff */
[----:B------:R-:W-:Y:S02]  /*8620*/  PRMT R34, R34, 0x7632, R34 ;  /* 0x0000763222227816 */ /* 0x000fe40000000022 */
[----:B------:R-:W-:Y:S02]  /*8630*/  F2FP.F16.E4M3.UNPACK_B R31, R31 ;  /* 0x0000001fff1f723e */ /* 0x000fe400020006ff */
[----:B------:R-:W-:Y:S02]  /*8640*/  F2FP.F16.E4M3.UNPACK_B R32, R32 ;  /* 0x00000020ff20723e */ /* 0x000fe400020006ff */
[----:B------:R-:W-:-:S02]  /*8650*/  F2FP.BF16.F32.PACK_AB.RZ R52, R54, R52 ;  /* 0x000000343634723e */ /* 0x000fc400000190ff */
[----:B------:R-:W-:Y:S01]  /*8660*/  SHF.R.U32.HI R55, RZ, 0x8, R33 ;  /* 0x00000008ff377819 */ /* 0x000fe20000011621 */
[C---:B------:R-:W-:Y:S01]  /*8670*/  HFMA2.BF16_V2 R33, R2.reuse.H0_H0, R50, R48 ;  /* 0x0000003202217231 */ /* 0x040fe20000200830 */
[----:B------:R-:W-:Y:S01]  /*8680*/  LOP3.LUT R54, R34, 0xff, RZ, 0xc0, !PT ;  /* 0x000000ff22367812 */ /* 0x000fe200078ec0ff */
[----:B------:R-:W-:Y:S01]  /*8690*/  HFMA2.BF16_V2 R34, R2.H0_H0, R53, R47 ;  /* 0x0000003502227231 */ /* 0x000fe2000020082f */
[----:B------:R-:W-:Y:S01]  /*86a0*/  LOP3.LUT R48, R35, 0xff, RZ, 0xc0, !PT ;  /* 0x000000ff23307812 */ /* 0x000fe200078ec0ff */
[----:B------:R-:W-:Y:S02]  /*86b0*/  HADD2.F32 R32, -RZ, R32.H0_H0 ;  /* 0x20000020ff207230 */ /* 0x000fe40000004100 */
[----:B------:R-:W-:Y:S01]  /*86c0*/  HADD2.F32 R47, -RZ, R31.H0_H0 ;  /* 0x2000001fff2f7230 */ /* 0x000fe20000004100 */
[----:B------:R-:W-:Y:S02]  /*86d0*/  SHF.R.U32.HI R31, RZ, 0x18, R35 ;  /* 0x00000018ff1f7819 */ /* 0x000fe40000011623 */
[----:B------:R-:W-:-:S02]  /*86e0*/  F2FP.F16.E4M3.UNPACK_B R55, R55 ;  /* 0x00000037ff37723e */ /* 0x000fc400020006ff */
        /* <DEDUP_REMOVED lines=12> */
[----:B------:R-:W-:-:S03]  /*87b0*/  HFMA2.BF16_V2 R35, R2.H0_H0, R48, R29 ;  /* 0x0000003002237231 */ /* 0x000fc6000020081d */
[----:B------:R-:W-:Y:S02]  /*87c0*/  F2FP.BF16.F32.PACK_AB.RZ R30, R31, R30 ;  /* 0x0000001e1f1e723e */ /* 0x000fe400000190ff */
[----:B------:R-:W-:Y:S02]  /*87d0*/  F2FP.F16.E4M3.UNPACK_B R49, R49 ;  /* 0x00000031ff31723e */ /* 0x000fe400020006ff */
[----:B------:R-:W-:Y:S01]  /*87e0*/  F2FP.F16.E4M3.UNPACK_B R54, R54 ;  /* 0x00000036ff36723e */ /* 0x000fe200020006ff */
[----:B------:R-:W-:Y:S02]  /*87f0*/  HFMA2.BF16_V2 R32, R2.H0_H0, R30, R28 ;  /* 0x0000001e02207231 */ /* 0x000fe4000020081c */
[----:B------:R-:W-:Y:S02]  /*8800*/  HADD2.F32 R49, -RZ, R49.H0_H0 ;  /* 0x20000031ff317230 */ /* 0x000fe40000004100 */
[----:B------:R-:W-:Y:S01]  /*8810*/  HADD2.F32 R54, -RZ, R54.H0_H0 ;  /* 0x20000036ff367230 */ /* 0x000fe20000004100 */
[----:B---3--:R-:W-:-:S04]  /*8820*/  LOP3.LUT R29, R20, 0xffff, RZ, 0xc0, !PT ;  /* 0x0000ffff141d7812 */ /* 0x008fc800078ec0ff */
[----:B------:R-:W-:-:S04]  /*8830*/  SHF.R.U32.HI R29, RZ, 0x8, R29 ;  /* 0x00000008ff1d7819 */ /* 0x000fc8000001161d */
[----:B------:R-:W-:Y:S02]  /*8840*/  F2FP.F16.E4M3.UNPACK_B R28, R29 ;  /* 0x0000001dff1c723e */ /* 0x000fe400020006ff */
[----:B------:R-:W-:Y:S02]  /*8850*/  LOP3.LUT R29, R20, 0xff, RZ, 0xc0, !PT ;  /* 0x000000ff141d7812 */ /* 0x000fe400078ec0ff */
[----:B------:R-:W-:Y:S02]  /*8860*/  F2FP.BF16.F32.PACK_AB.RZ R49, R49, R54 ;  /* 0x000000363131723e */ /* 0x000fe400000190ff */
[----:B------:R-:W-:Y:S01]  /*8870*/  F2FP.F16.E4M3.UNPACK_B R29, R29 ;  /* 0x0000001dff1d723e */ /* 0x000fe200020006ff */
[----:B------:R-:W-:Y:S02]  /*8880*/  HADD2.F32 R28, -RZ, R28.H0_H0 ;  /* 0x2000001cff1c7230 */ /* 0x000fe40000004100 */
[----:B------:R-:W-:Y:S02]  /*8890*/  HFMA2.BF16_V2 R44, R2.H0_H0, R51, R44 ;  /* 0x00000033022c7231 */ /* 0x000fe4000020082c */
[----:B------:R-:W-:-:S02]  /*88a0*/  HADD2.F32 R56, -RZ, R29.H0_H0 ;  /* 0x2000001dff387230 */ /* 0x000fc40000004100 */
[C---:B------:R-:W-:Y:S01]  /*88b0*/  HFMA2.BF16_V2 R46, R2.reuse.H0_H0, R49, R46 ;  /* 0x00000031022e7231 */ /* 0x040fe2000020082e */
[----:B------:R-:W-:Y:S01]  /*88c0*/  SHF.R.U32.HI R48, RZ, 0x18, R20 ;  /* 0x00000018ff307819 */ /* 0x000fe20000011614 */
[----:B------:R-:W-:Y:S01]  /*88d0*/  HFMA2.BF16_V2 R45, R2.H0_H0, R52, R45 ;  /* 0x00000034022d7231 */ /* 0x000fe2000020082d */
[----:B------:R-:W-:Y:S02]  /*88e0*/  PRMT R49, R20, 0x7632, R49 ;  /* 0x0000763214317816 */ /* 0x000fe40000000031 */
        /* <DEDUP_REMOVED lines=15> */
[----:B------:R-:W-:Y:S02]  /*89e0*/  SHF.R.U32.HI R20, RZ, 0x8, R20 ;  /* 0x00000008ff147819 */ /* 0x000fe40000011614 */
[----:B------:R-:W-:Y:S02]  /*89f0*/  F2FP.F16.E4M3.UNPACK_B R48, R48 ;  /* 0x00000030ff30723e */ /* 0x000fe400020006ff */
[----:B------:R-:W-:-:S02]  /*8a00*/  F2FP.F16.E4M3.UNPACK_B R49, R49 ;  /* 0x00000031ff31723e */ /* 0x000fc400020006ff */
[----:B------:R-:W-:Y:S02]  /*8a10*/  F2FP.F16.E4M3.UNPACK_B R20, R20 ;  /* 0x00000014ff14723e */ /* 0x000fe400020006ff */
[----:B------:R-:W-:Y:S01]  /*8a20*/  F2FP.F16.E4M3.UNPACK_B R50, R50 ;  /* 0x00000032ff32723e */ /* 0x000fe200020006ff */
[----:B------:R-:W-:Y:S02]  /*8a30*/  HADD2.F32 R48, -RZ, R48.H0_H0 ;  /* 0x20000030ff307230 */ /* 0x000fe40000004100 */
[----:B------:R-:W-:Y:S01]  /*8a40*/  HADD2.F32 R49, -RZ, R49.H0_H0 ;  /* 0x20000031ff317230 */ /* 0x000fe20000004100 */
[----:B------:R-:W-:Y:S01]  /*8a50*/  F2FP.F16.E4M3.UNPACK_B R21, R21 ;  /* 0x00000015ff15723e */ /* 0x000fe200020006ff */
[----:B------:R-:W-:Y:S01]  /*8a60*/  HADD2.F32 R50, -RZ, R50.H0_H0 ;  /* 0x20000032ff327230 */ /* 0x000fe20000004100 */
[----:B------:R-:W-:Y:S01]  /*8a70*/  F2FP.F16.E4M3.UNPACK_B R55, R55 ;  /* 0x00000037ff37723e */ /* 0x000fe200020006ff */
[----:B------:R-:W-:Y:S01]  /*8a80*/  HADD2.F32 R20, -RZ, R20.H0_H0 ;  /* 0x20000014ff147230 */ /* 0x000fe20000004100 */
[----:B------:R-:W-:-:S03]  /*8a90*/  F2FP.BF16.F32.PACK_AB.RZ R48, R48, R49 ;  /* 0x000000313030723e */ /* 0x000fc600000190ff */
[----:B------:R-:W-:Y:S01]  /*8aa0*/  HADD2.F32 R55, -RZ, R55.H0_H0 ;  /* 0x20000037ff377230 */ /* 0x000fe20000004100 */
[----:B------:R-:W-:Y:S01]  /*8ab0*/  F2FP.BF16.F32.PACK_AB.RZ R50, R20, R50 ;  /* 0x000000321432723e */ /* 0x000fe200000190ff */
[----:B------:R-:W-:Y:S02]  /*8ac0*/  HADD2.F32 R20, -RZ, R21.H0_H0 ;  /* 0x20000015ff147230 */ /* 0x000fe40000004100 */
[----:B------:R-:W-:Y:S01]  /*8ad0*/  HFMA2.BF16_V2 R33, R2.H0_H0, R48, R33 ;  /* 0x0000003002217231 */ /* 0x000fe20000200821 */
[----:B------:R-:W-:Y:S02]  /*8ae0*/  LOP3.LUT R48, R23, 0xff, RZ, 0xc0, !PT ;  /* 0x000000ff17307812 */ /* 0x000fe400078ec0ff */
[----:B------:R-:W-:Y:S02]  /*8af0*/  F2FP.BF16.F32.PACK_AB.RZ R20, R20, R55 ;  /* 0x000000371414723e */ /* 0x000fe400000190ff */
[----:B------:R-:W-:Y:S02]  /*8b00*/  F2FP.F16.E4M3.UNPACK_B R22, R22 ;  /* 0x00000016ff16723e */ /* 0x000fe400020006ff */
[----:B------:R-:W-:-:S02]  /*8b10*/  F2FP.F16.E4M3.UNPACK_B R48, R48 ;  /* 0x00000030ff30723e */ /* 0x000fc400020006ff */
[----:B------:R-:W-:Y:S01]  /*8b20*/  LOP3.LUT R54, R54, 0xff, RZ, 0xc0, !PT ;  /* 0x000000ff36367812 */ /* 0x000fe200078ec0ff */
[----:B------:R-:W-:Y:S01]  /*8b30*/  HFMA2.BF16_V2 R46, R2.H0_H0, R20, R46 ;  /* 0x00000014022e7231 */ /* 0x000fe2000020082e */
[----:B------:R-:W-:Y:S01]  /*8b40*/  SHF.R.U32.HI R52, RZ, 0x8, R52 ;  /* 0x00000008ff347819 */ /* 0x000fe20000011634 */
[----:B------:R-:W-:Y:S01]  /*8b50*/  HADD2.F32 R21, -RZ, R48.H0_H0 ;  /* 0x20000030ff157230 */ /* 0x000fe20000004100 */
[----:B------:R-:W-:Y:S01]  /*8b60*/  PRMT R20, R23, 0x7632, R20 ;  /* 0x0000763217147816 */ /* 0x000fe20000000014 */
[----:B------:R-:W-:Y:S01]  /*8b70*/  HADD2.F32 R22, -RZ, R22.H0_H0 ;  /* 0x20000016ff167230 */ /* 0x000fe20000004100 */
[----:B------:R-:W-:Y:S02]  /*8b80*/  F2FP.F16.E4M3.UNPACK_B R51, R51 ;  /* 0x00000033ff33723e */ /* 0x000fe400020006ff */
[----:B------:R-:W-:Y:S02]  /*8b90*/  F2FP.F16.E4M3.UNPACK_B R54, R54 ;  /* 0x00000036ff36723e */ /* 0x000fe400020006ff */
[----:B------:R-:W-:-:S02]  /*8ba0*/  F2FP.F16.E4M3.UNPACK_B R52, R52 ;  /* 0x00000034ff34723e */ /* 0x000fc400020006ff */
[----:B------:R-:W-:Y:S02]  /*8bb0*/  F2FP.F16.E4M3.UNPACK_B R53, R53 ;  /* 0x00000035ff35723e */ /* 0x000fe400020006ff */
[----:B------:R-:W-:Y:S01]  /*8bc0*/  LOP3.LUT R20, R20, 0xff, RZ, 0xc0, !PT ;  /* 0x000000ff14147812 */ /* 0x000fe200078ec0ff */
[----:B------:R-:W-:Y:S01]  /*8bd0*/  HADD2.F32 R51, -RZ, R51.H0_H0 ;  /* 0x20000033ff337230 */ /* 0x000fe20000004100 */
[----:B------:R-:W-:Y:S01]  /*8be0*/  F2FP.BF16.F32.PACK_AB.RZ R21, R22, R21 ;  /* 0x000000151615723e */ /* 0x000fe200000190ff */
[----:B------:R-:W-:Y:S01]  /*8bf0*/  HADD2.F32 R54, -RZ, R54.H0_H0 ;  /* 0x20000036ff367230 */ /* 0x000fe20000004100 */
[----:B------:R-:W-:Y:S01]  /*8c00*/  F2FP.F16.E4M3.UNPACK_B R20, R20 ;  /* 0x00000014ff14723e */ /* 0x000fe200020006ff */
[----:B------:R-:W-:Y:S02]  /*8c10*/  HADD2.F32 R53, -RZ, R53.H0_H0 ;  /* 0x20000035ff357230 */ /* 0x000fe40000004100 */
[----:B------:R-:W-:Y:S02]  /*8c20*/  HADD2.F32 R52, -RZ, R52.H0_H0 ;  /* 0x20000034ff347230 */ /* 0x000fe40000004100 */
[C---:B------:R-:W-:Y:S01]  /*8c30*/  HFMA2.BF16_V2 R50, R2.reuse.H0_H0, R50, R45 ;  /* 0x0000003202327231 */ /* 0x040fe2000020082d */
[----:B------:R-:W-:Y:S01]  /*8c40*/  F2FP.BF16.F32.PACK_AB.RZ R51, R51, R54 ;  /* 0x000000363333723e */ /* 0x000fe200000190ff */
[----:B------:R-:W-:Y:S01]  /*8c50*/  HFMA2.BF16_V2 R45, R2.H0_H0, R21, R35 ;  /* 0x00000015022d7231 */ /* 0x000fe20000200823 */
[----:B------:R-:W-:-:S02]  /*8c60*/  SHF.R.U32.HI R49, RZ, 0x18, R23 ;  /* 0x00000018ff317819 */ /* 0x000fc40000011617 */
[----:B------:R-:W-:Y:S01]  /*8c70*/  F2FP.BF16.F32.PACK_AB.RZ R52, R52, R53 ;  /* 0x000000353434723e */ /* 0x000fe200000190ff */
[----:B------:R-:W-:Y:S01]  /*8c80*/  HFMA2.BF16_V2 R34, R2.H0_H0, R51, R34 ;  /* 0x0000003302227231 */ /* 0x000fe20000200822 */
[----:B------:R-:W-:-:S03]  /*8c90*/  F2FP.F16.E4M3.UNPACK_B R49, R49 ;  /* 0x00000031ff31723e */ /* 0x000fc600020006ff */
[----:B------:R-:W-:Y:S02]  /*8ca0*/  HFMA2.BF16_V2 R51, R2.H0_H0, R52, R47 ;  /* 0x0000003402337231 */ /* 0x000fe4000020082f */
[----:B------:R-:W-:Y:S01]  /*8cb0*/  HADD2.F32 R49, -RZ, R49.H0_H0 ;  /* 0x20000031ff317230 */ /* 0x000fe20000004100 */
[C---:B--2---:R-:W-:Y:S02]  /*8cc0*/  LOP3.LUT R48, R24.reuse, 0xffff, RZ, 0xc0, !PT ;  /* 0x0000ffff18307812 */ /* 0x044fe400078ec0ff */
[C---:B------:R-:W-:Y:S02]  /*8cd0*/  LOP3.LUT R22, R24.reuse, 0xff, RZ, 0xc0, !PT ;  /* 0x000000ff18167812 */ /* 0x040fe400078ec0ff */
[----:B------:R-:W-:Y:S02]  /*8ce0*/  SHF.R.U32.HI R23, RZ, 0x18, R24 ;  /* 0x00000018ff177819 */ /* 0x000fe40000011618 */
[----:B------:R-:W-:Y:S01]  /*8cf0*/  PRMT R21, R24, 0x7632, R21 ;  /* 0x0000763218157816 */ /* 0x000fe20000000015 */
[----:B------:R-:W-:Y:S01]  /*8d00*/  HADD2.F32 R24, -RZ, R20.H0_H0 ;  /* 0x20000014ff187230 */ /* 0x000fe20000004100 */
[----:B------:R-:W-:-:S02]  /*8d10*/  LOP3.LUT R20, R25, 0xffff, RZ, 0xc0, !PT ;  /* 0x0000ffff19147812 */ /* 0x000fc400078ec0ff */
[----:B------:R-:W-:Y:S02]  /*8d20*/  LOP3.LUT R21, R21, 0xff, RZ, 0xc0, !PT ;  /* 0x000000ff15157812 */ /* 0x000fe400078ec0ff */
[----:B------:R-:W-:Y:S02]  /*8d30*/  LOP3.LUT R47, R25, 0xff, RZ, 0xc0, !PT ;  /* 0x000000ff192f7812 */ /* 0x000fe400078ec0ff */
[----:B------:R-:W-:Y:S02]  /*8d40*/  SHF.R.U32.HI R20, RZ, 0x8, R20 ;  /* 0x00000008ff147819 */ /* 0x000fe40000011614 */
[----:B------:R-:W-:Y:S02]  /*8d50*/  F2FP.F16.E4M3.UNPACK_B R23, R23 ;  /* 0x00000017ff17723e */ /* 0x000fe400020006ff */
[----:B------:R-:W-:Y:S02]  /*8d60*/  F2FP.F16.E4M3.UNPACK_B R21, R21 ;  /* 0x00000015ff15723e */ /* 0x000fe400020006ff */
[----:B------:R-:W-:-:S02]  /*8d70*/  F2FP.F16.E4M3.UNPACK_B R47, R47 ;  /* 0x0000002fff2f723e */ /* 0x000fc400020006ff */
[----:B------:R-:W-:Y:S02]  /*8d80*/  F2FP.F16.E4M3.UNPACK_B R20, R20 ;  /* 0x00000014ff14723e */ /* 0x000fe400020006ff */
[----:B------:R-:W-:Y:S01]  /*8d90*/  SHF.R.U32.HI R48, RZ, 0x8, R48 ;  /* 0x00000008ff307819 */ /* 0x000fe20000011630 */
[----:B------:R-:W-:Y:S01]  /*8da0*/  HADD2.F32 R47, -RZ, R47.H0_H0 ;  /* 0x2000002fff2f7230 */ /* 0x000fe20000004100 */
[----:B------:R-:W-:Y:S01]  /*8db0*/  F2FP.BF16.F32.PACK_AB.RZ R49, R49, R24 ;  /* 0x000000183131723e */ /* 0x000fe200000190ff */
[----:B------:R-:W-:Y:S01]  /*8dc0*/  HADD2.F32 R24, -RZ, R23.H0_H0 ;  /* 0x20000017ff187230 */ /* 0x000fe20000004100 */
[----:B------:R-:W-:Y:S01]  /*8dd0*/  F2FP.F16.E4M3.UNPACK_B R48, R48 ;  /* 0x00000030ff30723e */ /* 0x000fe200020006ff */
[----:B------:R-:W-:Y:S01]  /*8de0*/  HADD2.F32 R21, -RZ, R21.H0_H0 ;  /* 0x20000015ff157230 */ /* 0x000fe20000004100 */
[----:B------:R-:W-:Y:S01]  /*8df0*/  F2FP.F16.E4M3.UNPACK_B R22, R22 ;  /* 0x00000016ff16723e */ /* 0x000fe200020006ff */
[----:B------:R-:W-:Y:S02]  /*8e00*/  HADD2.F32 R20, -RZ, R20.H0_H0 ;  /* 0x20000014ff147230 */ /* 0x000fe40000004100 */
[----:B------:R-:W-:Y:S01]  /*8e10*/  HADD2.F32 R48, -RZ, R48.H0_H0 ;  /* 0x20000030ff307230 */ /* 0x000fe20000004100 */
[----:B------:R-:W-:Y:S01]  /*8e20*/  F2FP.BF16.F32.PACK_AB.RZ R24, R24, R21 ;  /* 0x000000151818723e */ /* 0x000fe200000190ff */
[----:B------:R-:W-:Y:S01]  /*8e30*/  HADD2.F32 R22, -RZ, R22.H0_H0 ;  /* 0x20000016ff167230 */ /* 0x000fe20000004100 */
[----:B------:R-:W-:Y:S01]  /*8e40*/  F2FP.BF16.F32.PACK_AB.RZ R47, R20, R47 ;  /* 0x0000002f142f723e */ /* 0x000fe200000190ff */
[----:B------:R-:W-:-:S03]  /*8e50*/  IMAD.WIDE R20, R3, 0x10, R14 ;  /* 0x0000001003147825 */ /* 0x000fc600078e020e */
[----:B------:R-:W-:-:S03]  /*8e60*/  F2FP.BF16.F32.PACK_AB.RZ R48, R48, R22 ;  /* 0x000000163030723e */ /* 0x000fc600000190ff */
[----:B------:R-:W2:Y:S01]  /*8e70*/  LD.E.128 R20, desc[UR36][R20.64] ;  /* 0x0000002414147980 */ /* 0x000ea2000c101d00 */
[--C-:B------:R-:W-:Y:S02]  /*8e80*/  SHF.R.U32.HI R35, RZ, 0x18, R25.reuse ;  /* 0x00000018ff237819 */ /* 0x100fe40000011619 */
[----:B------:R-:W-:-:S04]  /*8e90*/  PRMT R25, R25, 0x7632, R25 ;  /* 0x0000763219197816 */ /* 0x000fc80000000019 */
[----:B------:R-:W-:Y:S02]  /*8ea0*/  LOP3.LUT R25, R25, 0xff, RZ, 0xc0, !PT ;  /* 0x000000ff19197812 */ /* 0x000fe400078ec0ff */
[----:B------:R-:W-:Y:S02]  /*8eb0*/  F2FP.F16.E4M3.UNPACK_B R35, R35 ;  /* 0x00000023ff23723e */ /* 0x000fe400020006ff */
[----:B------:R-:W-:-:S03]  /*8ec0*/  F2FP.F16.E4M3.UNPACK_B R25, R25 ;  /* 0x00000019ff19723e */ /* 0x000fc600020006ff */
[----:B------:R-:W-:Y:S02]  /*8ed0*/  HADD2.F32 R35, -RZ, R35.H0_H0 ;  /* 0x20000023ff237230 */ /* 0x000fe40000004100 */
[----:B------:R-:W-:Y:S02]  /*8ee0*/  HADD2.F32 R25, -RZ, R25.H0_H0 ;  /* 0x20000019ff197230 */ /* 0x000fe40000004100 */
[C---:B------:R-:W-:Y:S01]  /*8ef0*/  HFMA2.BF16_V2 R49, R2.reuse.H0_H0, R49, R32 ;  /* 0x0000003102317231 */ /* 0x040fe20000200820 */
[----:B------:R-:W-:Y:S02]  /*8f00*/  LOP3.LUT R32, R26, 0xffff, RZ, 0xc0, !PT ;  /* 0x0000ffff1a207812 */ /* 0x000fe400078ec0ff */
[----:B------:R-:W-:Y:S01]  /*8f10*/  F2FP.BF16.F32.PACK_AB.RZ R35, R35, R25 ;  /* 0x000000192323723e */ /* 0x000fe200000190ff */
[----:B------:R-:W-:Y:S01]  /*8f20*/  HFMA2.BF16_V2 R25, R2.H0_H0, R24, R33 ;  /* 0x0000001802197231 */ /* 0x000fe20000200821 */
[----:B------:R-:W-:-:S03]  /*8f30*/  SHF.R.U32.HI R32, RZ, 0x8, R32 ;  /* 0x00000008ff207819 */ /* 0x000fc60000011620 */
[C---:B------:R-:W-:Y:S01]  /*8f40*/  HFMA2.BF16_V2 R24, R2.reuse.H0_H0, R35, R34 ;  /* 0x0000002302187231 */ /* 0x040fe20000200822 */
[C---:B------:R-:W-:Y:S01]  /*8f50*/  LOP3.LUT R34, R26.reuse, 0xff, RZ, 0xc0, !PT ;  /* 0x000000ff1a227812 */ /* 0x040fe200078ec0ff */
[C---:B------:R-:W-:Y:S01]  /*8f60*/  HFMA2.BF16_V2 R44, R2.reuse.H0_H0, R56, R44 ;  /* 0x00000038022c7231 */ /* 0x040fe2000020082c */
[----:B------:R-:W-:Y:S02]  /*8f70*/  F2FP.F16.E4M3.UNPACK_B R32, R32 ;  /* 0x00000020ff20723e */ /* 0x000fe400020006ff */
[----:B------:R-:W-:Y:S01]  /*8f80*/  F2FP.F16.E4M3.UNPACK_B R34, R34 ;  /* 0x00000022ff22723e */ /* 0x000fe200020006ff */
[----:B------:R-:W-:Y:S01]  /*8f90*/  HFMA2.BF16_V2 R48, R2.H0_H0, R48, R44 ;  /* 0x0000003002307231 */ /* 0x000fe2000020082c */
[----:B------:R-:W-:Y:S01]  /*8fa0*/  SHF.R.U32.HI R44, RZ, 0x18, R26 ;  /* 0x00000018ff2c7819 */ /* 0x000fe2000001161a */
[----:B------:R-:W-:Y:S01]  /*8fb0*/  HADD2.F32 R32, -RZ, R32.H0_H0 ;  /* 0x20000020ff207230 */ /* 0x000fe20000004100 */
[----:B------:R-:W-:Y:S01]  /*8fc0*/  PRMT R33, R26, 0x7632, R33 ;  /* 0x000076321a217816 */ /* 0x000fe20000000021 */
[----:B------:R-:W-:-:S05]  /*8fd0*/  HADD2.F32 R26, -RZ, R34.H0_H0 ;  /* 0x20000022ff1a7230 */ /* 0x000fca0000004100 */
[----:B------:R-:W-:Y:S02]  /*8fe0*/  F2FP.BF16.F32.PACK_AB.RZ R26, R32, R26 ;  /* 0x0000001a201a723e */ /* 0x000fe400000190ff */
[----:B------:R-:W-:Y:S02]  /*8ff0*/  LOP3.LUT R32, R27, 0xffff, RZ, 0xc0, !PT ;  /* 0x0000ffff1b207812 */ /* 0x000fe400078ec0ff */
[----:B------:R-:W-:Y:S02]  /*9000*/  LOP3.LUT R33, R33, 0xff, RZ, 0xc0, !PT ;  /* 0x000000ff21217812 */ /* 0x000fe400078ec0ff */
[----:B------:R-:W-:Y:S02]  /*9010*/  LOP3.LUT R34, R27, 0xff, RZ, 0xc0, !PT ;  /* 0x000000ff1b227812 */ /* 0x000fe400078ec0ff */
[----:B------:R-:W-:Y:S02]  /*9020*/  SHF.R.U32.HI R32, RZ, 0x8, R32 ;  /* 0x00000008ff207819 */ /* 0x000fe40000011620 */
[----:B------:R-:W-:-:S02]  /*9030*/  F2FP.F16.E4M3.UNPACK_B R44, R44 ;  /* 0x0000002cff2c723e */ /* 0x000fc400020006ff */
[----:B------:R-:W-:Y:S02]  /*9040*/  F2FP.F16.E4M3.UNPACK_B R33, R33 ;  /* 0x00000021ff21723e */ /* 0x000fe400020006ff */
[----:B------:R-:W-:Y:S02]  /*9050*/  F2FP.F16.E4M3.UNPACK_B R34, R34 ;  /* 0x00000022ff22723e */ /* 0x000fe400020006ff */
[----:B------:R-:W-:Y:S01]  /*9060*/  F2FP.F16.E4M3.UNPACK_B R32, R32 ;  /* 0x00000020ff20723e */ /* 0x000fe200020006ff */
[----:B------:R-:W-:Y:S02]  /*9070*/  HFMA2.BF16_V2 R26, R2.H0_H0, R26, R51 ;  /* 0x0000001a021a7231 */ /* 0x000fe40000200833 */
[----:B------:R-:W-:Y:S02]  /*9080*/  HADD2.F32 R44, -RZ, R44.H0_H0 ;  /* 0x2000002cff2c7230 */ /* 0x000fe40000004100 */
[----:B------:R-:W-:Y:S02]  /*9090*/  HADD2.F32 R51, -RZ, R34.H0_H0 ;  /* 0x20000022ff337230 */ /* 0x000fe40000004100 */
[----:B------:R-:W-:-:S02]  /*90a0*/  HADD2.F32 R33, -RZ, R33.H0_H0 ;  /* 0x20000021ff217230 */ /* 0x000fc40000004100 */
[----:B------:R-:W-:-:S03]  /*90b0*/  HADD2.F32 R32, -RZ, R32.H0_H0 ;  /* 0x20000020ff207230 */ /* 0x000fc60000004100 */
[----:B------:R-:W-:Y:S02]  /*90c0*/  F2FP.BF16.F32.PACK_AB.RZ R44, R44, R33 ;  /* 0x000000212c2c723e */ /* 0x000fe400000190ff */
[----:B------:R-:W-:Y:S01]  /*90d0*/  F2FP.BF16.F32.PACK_AB.RZ R51, R32, R51 ;  /* 0x000000332033723e */ /* 0x000fe200000190ff */
[----:B------:R-:W-:-:S06]  /*90e0*/  IMAD.WIDE R32, R3, 0x10, R16 ;  /* 0x0000001003207825 */ /* 0x000fcc00078e0210 */
[----:B------:R-:W4:Y:S01]  /*90f0*/  LD.E.128 R32, desc[UR36][R32.64] ;  /* 0x0000002420207980 */ /* 0x000f22000c101d00 */
[----:B------:R-:W-:Y:S01]  /*9100*/  HFMA2.BF16_V2 R47, R2.H0_H0, R47, R50 ;  /* 0x0000002f022f7231 */ /* 0x000fe20000200832 */
        /* <DEDUP_REMOVED lines=8> */
[----:B------:R-:W-:-:S05]  /*9190*/  F2FP.BF16.F32.PACK_AB.RZ R27, R50, R27 ;  /* 0x0000001b321b723e */ /* 0x000fca00000190ff */
[C---:B------:R-:W-:Y:S02]  /*91a0*/  HFMA2.BF16_V2 R46, R2.reuse.H0_H0, R27, R49 ;  /* 0x0000001b022e7231 */ /* 0x040fe40000200831 */
[----:B------:R-:W-:Y:S01]  /*91b0*/  HFMA2.BF16_V2 R45, R2.H0_H0, R51, R45 ;  /* 0x00000033022d7231 */ /* 0x000fe2000020082d */
[C---:B---3--:R-:W-:Y:S02]  /*91c0*/  LOP3.LUT R50, R28.reuse, 0xffff, RZ, 0xc0, !PT ;  /* 0x0000ffff1c327812 */ /* 0x048fe400078ec0ff */
[C---:B------:R-:W-:Y:S02]  /*91d0*/  LOP3.LUT R27, R28.reuse, 0xff, RZ, 0xc0, !PT ;  /* 0x000000ff1c1b7812 */ /* 0x040fe400078ec0ff */
[----:B------:R-:W-:Y:S02]  /*91e0*/  SHF.R.U32.HI R50, RZ, 0x8, R50 ;  /* 0x00000008ff327819 */ /* 0x000fe40000011632 */
[----:B------:R-:W-:Y:S02]  /*91f0*/  PRMT R53, R28, 0x7632, R53 ;  /* 0x000076321c357816 */ /* 0x000fe40000000035 */
[----:B------:R-:W-:-:S02]  /*9200*/  LOP3.LUT R52, R29, 0xffff, RZ, 0xc0, !PT ;  /* 0x0000ffff1d347812 */ /* 0x000fc400078ec0ff */
[----:B------:R-:W-:Y:S02]  /*9210*/  PRMT R56, R29, 0x7632, R56 ;  /* 0x000076321d387816 */ /* 0x000fe40000000038 */
[----:B------:R-:W-:Y:S02]  /*9220*/  F2FP.F16.E4M3.UNPACK_B R50, R50 ;  /* 0x00000032ff32723e */ /* 0x000fe400020006ff */
[----:B------:R-:W-:Y:S02]  /*9230*/  F2FP.F16.E4M3.UNPACK_B R27, R27 ;  /* 0x0000001bff1b723e */ /* 0x000fe400020006ff */
[----:B------:R-:W-:Y:S02]  /*9240*/  SHF.R.U32.HI R49, RZ, 0x18, R28 ;  /* 0x00000018ff317819 */ /* 0x000fe4000001161c */
[----:B------:R-:W-:Y:S02]  /*9250*/  LOP3.LUT R53, R53, 0xff, RZ, 0xc0, !PT ;  /* 0x000000ff35357812 */ /* 0x000fe400078ec0ff */
[----:B------:R-:W-:-:S02]  /*9260*/  SHF.R.U32.HI R52, RZ, 0x8, R52 ;  /* 0x00000008ff347819 */ /* 0x000fc40000011634 */
[----:B------:R-:W-:Y:S02]  /*9270*/  LOP3.LUT R51, R29, 0xff, RZ, 0xc0, !PT ;  /* 0x000000ff1d337812 */ /* 0x000fe400078ec0ff */
[----:B------:R-:W-:Y:S02]  /*9280*/  SHF.R.U32.HI R28, RZ, 0x18, R29 ;  /* 0x00000018ff1c7819 */ /* 0x000fe4000001161d */
[----:B------:R-:W-:Y:S01]  /*9290*/  LOP3.LUT R56, R56, 0xff, RZ, 0xc0, !PT ;  /* 0x000000ff38387812 */ /* 0x000fe200078ec0ff */
[----:B------:R-:W-:Y:S01]  /*92a0*/  HADD2.F32 R27, -RZ, R27.H0_H0 ;  /* 0x2000001bff1b7230 */ /* 0x000fe20000004100 */
[----:B------:R-:W-:Y:S01]  /*92b0*/  F2FP.F16.E4M3.UNPACK_B R49, R49 ;  /* 0x00000031ff31723e */ /* 0x000fe200020006ff */
[----:B------:R-:W-:Y:S01]  /*92c0*/  HADD2.F32 R50, -RZ, R50.H0_H0 ;  /* 0x20000032ff327230 */ /* 0x000fe20000004100 */
[----:B------:R-:W-:Y:S02]  /*92d0*/  F2FP.F16.E4M3.UNPACK_B R53, R53 ;  /* 0x00000035ff35723e */ /* 0x000fe400020006ff */
[----:B------:R-:W-:-:S02]  /*92e0*/  F2FP.F16.E4M3.UNPACK_B R52, R52 ;  /* 0x00000034ff34723e */ /* 0x000fc400020006ff */
[----:B------:R-:W-:Y:S02]  /*92f0*/  F2FP.F16.E4M3.UNPACK_B R51, R51 ;  /* 0x00000033ff33723e */ /* 0x000fe400020006ff */
[----:B------:R-:W-:Y:S02]  /*9300*/  F2FP.F16.E4M3.UNPACK_B R28, R28 ;  /* 0x0000001cff1c723e */ /* 0x000fe400020006ff */
[----:B------:R-:W-:Y:S02]  /*9310*/  F2FP.F16.E4M3.UNPACK_B R56, R56 ;  /* 0x00000038ff38723e */ /* 0x000fe400020006ff */
[----:B------:R-:W-:Y:S01]  /*9320*/  LOP3.LUT R55, R30, 0xffff, RZ, 0xc0, !PT ;  /* 0x0000ffff1e377812 */ /* 0x000fe200078ec0ff */
[----:B------:R-:W-:Y:S01]  /*9330*/  HADD2.F32 R49, -RZ, R49.H0_H0 ;  /* 0x20000031ff317230 */ /* 0x000fe20000004100 */
[----:B------:R-:W-:Y:S01]  /*9340*/  F2FP.BF16.F32.PACK_AB.RZ R27, R50, R27 ;  /* 0x0000001b321b723e */ /* 0x000fe200000190ff */
[----:B------:R-:W-:Y:S01]  /*9350*/  HADD2.F32 R53, -RZ, R53.H0_H0 ;  /* 0x20000035ff357230 */ /* 0x000fe20000004100 */
[----:B------:R-:W-:Y:S01]  /*9360*/  SHF.R.U32.HI R55, RZ, 0x8, R55 ;  /* 0x00000008ff377819 */ /* 0x000fe20000011637 */
[----:B------:R-:W-:Y:S01]  /*9370*/  HADD2.F32 R50, -RZ, R51.H0_H0 ;  /* 0x20000033ff327230 */ /* 0x000fe20000004100 */
[----:B------:R-:W-:Y:S01]  /*9380*/  LOP3.LUT R54, R30, 0xff, RZ, 0xc0, !PT ;  /* 0x000000ff1e367812 */ /* 0x000fe200078ec0ff */
[----:B------:R-:W-:-:S02]  /*9390*/  HADD2.F32 R52, -RZ, R52.H0_H0 ;  /* 0x20000034ff347230 */ /* 0x000fc40000004100 */
[----:B------:R-:W-:Y:S02]  /*93a0*/  HADD2.F32 R51, -RZ, R28.H0_H0 ;  /* 0x2000001cff337230 */ /* 0x000fe40000004100 */
[----:B------:R-:W-:Y:S01]  /*93b0*/  HADD2.F32 R56, -RZ, R56.H0_H0 ;  /* 0x20000038ff387230 */ /* 0x000fe20000004100 */
[----:B------:R-:W-:Y:S02]  /*93c0*/  F2FP.BF16.F32.PACK_AB.RZ R49, R49, R53 ;  /* 0x000000353131723e */ /* 0x000fe400000190ff */
[----:B------:R-:W-:Y:S02]  /*93d0*/  F2FP.F16.E4M3.UNPACK_B R55, R55 ;  /* 0x00000037ff37723e */ /* 0x000fe400020006ff */
[----:B------:R-:W-:Y:S02]  /*93e0*/  F2FP.F16.E4M3.UNPACK_B R54, R54 ;  /* 0x00000036ff36723e */ /* 0x000fe400020006ff */
[----:B------:R-:W-:Y:S02]  /*93f0*/  F2FP.BF16.F32.PACK_AB.RZ R50, R52, R50 ;  /* 0x000000323432723e */ /* 0x000fe400000190ff */
[----:B------:R-:W-:Y:S01]  /*9400*/  F2FP.BF16.F32.PACK_AB.RZ R51, R51, R56 ;  /* 0x000000383333723e */ /* 0x000fe200000190ff */
[----:B------:R-:W-:Y:S01]  /*9410*/  HFMA2.BF16_V2 R28, R2.H0_H0, R49, R25 ;  /* 0x00000031021c7231 */ /* 0x000fe20000200819 */
[----:B------:R-:W-:Y:S01]  /*9420*/  LOP3.LUT R57, R31, 0xffff, RZ, 0xc0, !PT ;  /* 0x0000ffff1f397812 */ /* 0x000fe200078ec0ff */
[----:B------:R-:W-:-:S02]  /*9430*/  HADD2.F32 R52, -RZ, R54.H0_H0 ;  /* 0x20000036ff347230 */ /* 0x000fc40000004100 */
[C---:B------:R-:W-:Y:S02]  /*9440*/  HFMA2.BF16_V2 R49, R2.reuse.H0_H0, R50, R47 ;  /* 0x0000003202317231 */ /* 0x040fe4000020082f */
[----:B------:R-:W-:Y:S02]  /*9450*/  HADD2.F32 R55, -RZ, R55.H0_H0 ;  /* 0x20000037ff377230 */ /* 0x000fe40000004100 */
[----:B------:R-:W-:Y:S01]  /*9460*/  HFMA2.BF16_V2 R50, R2.H0_H0, R51, R24 ;  /* 0x0000003302327231 */ /* 0x000fe20000200818 */
[----:B------:R-:W-:Y:S02]  /*9470*/  LOP3.LUT R24, R31, 0xff, RZ, 0xc0, !PT ;  /* 0x000000ff1f187812 */ /* 0x000fe400078ec0ff */
[----:B------:R-:W-:Y:S02]  /*9480*/  SHF.R.U32.HI R57, RZ, 0x8, R57 ;  /* 0x00000008ff397819 */ /* 0x000fe40000011639 */
[----:B------:R-:W-:Y:S02]  /*9490*/  F2FP.BF16.F32.PACK_AB.RZ R52, R55, R52 ;  /* 0x000000343734723e */ /* 0x000fe400000190ff */
[----:B------:R-:W-:-:S02]  /*94a0*/  F2FP.F16.E4M3.UNPACK_B R24, R24 ;  /* 0x00000018ff18723e */ /* 0x000fc400020006ff */
[----:B------:R-:W-:Y:S01]  /*94b0*/  F2FP.F16.E4M3.UNPACK_B R57, R57 ;  /* 0x00000039ff39723e */ /* 0x000fe200020006ff */
[----:B------:R-:W-:Y:S02]  /*94c0*/  HFMA2.BF16_V2 R51, R2.H0_H0, R52, R26 ;  /* 0x0000003402337231 */ /* 0x000fe4000020081a */
[----:B------:R-:W-:Y:S02]  /*94d0*/  HADD2.F32 R26, -RZ, R24.H0_H0 ;  /* 0x20000018ff1a7230 */ /* 0x000fe40000004100 */
[----:B------:R-:W-:Y:S02]  /*94e0*/  HADD2.F32 R57, -RZ, R57.H0_H0 ;  /* 0x20000039ff397230 */ /* 0x000fe40000004100 */
[----:B------:R-:W-:-:S04]  /*94f0*/  IMAD.WIDE R24, R3, 0x10, R4 ;  /* 0x0000001003187825 */ /* 0x000fc800078e0204 */
[----:B------:R-:W-:Y:S01]  /*9500*/  HFMA2.BF16_V2 R48, R2.H0_H0, R27, R48 ;  /* 0x0000001b02307231 */ /* 0x000fe20000200830 */
[----:B------:R-:W-:Y:S02]  /*9510*/  F2FP.BF16.F32.PACK_AB.RZ R3, R57, R26 ;  /* 0x0000001a3903723e */ /* 0x000fe400000190ff */
[----:B------:R-:W3:Y:S01]  /*9520*/  LD.E.128 R24, desc[UR36][R24.64] ;  /* 0x0000002418187980 */ /* 0x000ee2000c101d00 */
[--C-:B------:R-:W-:Y:S02]  /*9530*/  SHF.R.U32.HI R29, RZ, 0x18, R30.reuse ;  /* 0x00000018ff1d7819 */ /* 0x100fe4000001161e */
[----:B------:R-:W-:-:S04]  /*9540*/  PRMT R30, R30, 0x7632, R30 ;  /* 0x000076321e1e7816 */ /* 0x000fc8000000001e */
[----:B------:R-:W-:Y:S02]  /*9550*/  LOP3.LUT R30, R30, 0xff, RZ, 0xc0, !PT ;  /* 0x000000ff1e1e7812 */ /* 0x000fe400078ec0ff */
[----:B------:R-:W-:Y:S02]  /*9560*/  F2FP.F16.E4M3.UNPACK_B R29, R29 ;  /* 0x0000001dff1d723e */ /* 0x000fe400020006ff */
[----:B------:R-:W-:-:S03]  /*9570*/  F2FP.F16.E4M3.UNPACK_B R30, R30 ;  /* 0x0000001eff1e723e */ /* 0x000fc600020006ff */
[----:B------:R-:W-:Y:S02]  /*9580*/  HADD2.F32 R29, -RZ, R29.H0_H0 ;  /* 0x2000001dff1d7230 */ /* 0x000fe40000004100 */
[----:B------:R-:W-:Y:S01]  /*9590*/  HADD2.F32 R30, -RZ, R30.H0_H0 ;  /* 0x2000001eff1e7230 */ /* 0x000fe20000004100 */
[----:B------:R-:W-:-:S04]  /*95a0*/  PRMT R47, R31, 0x7632, R47 ;  /* 0x000076321f2f7816 */ /* 0x000fc8000000002f */
[----:B------:R-:W-:Y:S02]  /*95b0*/  F2FP.BF16.F32.PACK_AB.RZ R29, R29, R30 ;  /* 0x0000001e1d1d723e */ /* 0x000fe400000190ff */
[----:B------:R-:W-:-:S03]  /*95c0*/  LOP3.LUT R47, R47, 0xff, RZ, 0xc0, !PT ;  /* 0x000000ff2f2f7812 */ /* 0x000fc600078ec0ff */
[C---:B------:R-:W-:Y:S02]  /*95d0*/  HFMA2.BF16_V2 R44, R2.reuse.H0_H0, R29, R44 ;  /* 0x0000001d022c7231 */ /* 0x040fe4000020082c */
[----:B------:R-:W-:Y:S01]  /*95e0*/  HFMA2.BF16_V2 R29, R2.H0_H0, R3, R45 ;  /* 0x00000003021d7231 */ /* 0x000fe2000020082d */
[----:B------:R-:W-:Y:S02]  /*95f0*/  SHF.R.U32.HI R3, RZ, 0x18, R31 ;  /* 0x00000018ff037819 */ /* 0x000fe4000001161f */
[----:B------:R-:W-:Y:S02]  /*9600*/  F2FP.F16.E4M3.UNPACK_B R47, R47 ;  /* 0x0000002fff2f723e */ /* 0x000fe400020006ff */
[----:B------:R-:W-:-:S03]  /*9610*/  F2FP.F16.E4M3.UNPACK_B R3, R3 ;  /* 0x00000003ff03723e */ /* 0x000fc600020006ff */
[----:B------:R-:W-:Y:S02]  /*9620*/  HADD2.F32 R47, -RZ, R47.H0_H0 ;  /* 0x2000002fff2f7230 */ /* 0x000fe40000004100 */
[----:B------:R-:W-:-:S05]  /*9630*/  HADD2.F32 R3, -RZ, R3.H0_H0 ;  /* 0x20000003ff037230 */ /* 0x000fca0000004100 */
[----:B------:R-:W-:Y:S02]  /*9640*/  F2FP.BF16.F32.PACK_AB.RZ R3, R3, R47 ;  /* 0x0000002f0303723e */ /* 0x000fe400000190ff */
[C---:B--2---:R-:W-:Y:S02]  /*9650*/  PRMT R52, R20.reuse, 0x7632, R52 ;  /* 0x0000763214347816 */ /* 0x044fe40000000034 */
[C---:B------:R-:W-:Y:S02]  /*9660*/  LOP3.LUT R31, R20.reuse, 0xffff, RZ, 0xc0, !PT ;  /* 0x0000ffff141f7812 */ /* 0x040fe400078ec0ff */
[----:B------:R-:W-:Y:S02]  /*9670*/  LOP3.LUT R30, R20, 0xff, RZ, 0xc0, !PT ;  /* 0x000000ff141e7812 */ /* 0x000fe400078ec0ff */
[----:B------:R-:W-:Y:S02]  /*9680*/  SHF.R.U32.HI R45, RZ, 0x18, R20 ;  /* 0x00000018ff2d7819 */ /* 0x000fe40000011614 */
[----:B------:R-:W-:-:S02]  /*9690*/  LOP3.LUT R20, R21, 0xffff, RZ, 0xc0, !PT ;  /* 0x0000ffff15147812 */ /* 0x000fc400078ec0ff */
[----:B------:R-:W-:Y:S02]  /*96a0*/  LOP3.LUT R52, R52, 0xff, RZ, 0xc0, !PT ;  /* 0x000000ff34347812 */ /* 0x000fe400078ec0ff */
[----:B------:R-:W-:Y:S02]  /*96b0*/  SHF.R.U32.HI R53, RZ, 0x8, R20 ;  /* 0x00000008ff357819 */ /* 0x000fe40000011614 */
[----:B------:R-:W-:Y:S02]  /*96c0*/  F2FP.F16.E4M3.UNPACK_B R45, R45 ;  /* 0x0000002dff2d723e */ /* 0x000fe400020006ff */
[----:B------:R-:W-:Y:S02]  /*96d0*/  F2FP.F16.E4M3.UNPACK_B R20, R52 ;  /* 0x00000034ff14723e */ /* 0x000fe400020006ff */
[----:B------:R-:W-:Y:S02]  /*96e0*/  SHF.R.U32.HI R31, RZ, 0x8, R31 ;  /* 0x00000008ff1f7819 */ /* 0x000fe4000001161f */
[----:B------:R-:W-:-:S02]  /*96f0*/  F2FP.F16.E4M3.UNPACK_B R52, R53 ;  /* 0x00000035ff34723e */ /* 0x000fc400020006ff */
[C---:B------:R-:W-:Y:S02]  /*9700*/  LOP3.LUT R47, R21.reuse, 0xff, RZ, 0xc0, !PT ;  /* 0x000000ff152f7812 */ /* 0x040fe400078ec0ff */
[--C-:B------:R-:W-:Y:S01]  /*9710*/  SHF.R.U32.HI R53, RZ, 0x18, R21.reuse ;  /* 0x00000018ff357819 */ /* 0x100fe20000011615 */
[----:B------:R-:W-:Y:S01]  /*9720*/  HADD2.F32 R45, -RZ, R45.H0_H0 ;  /* 0x2000002dff2d7230 */ /* 0x000fe20000004100 */
[----:B------:R-:W-:Y:S01]  /*9730*/  PRMT R21, R21, 0x7632, R21 ;  /* 0x0000763215157816 */ /* 0x000fe20000000015 */
[----:B------:R-:W-:Y:S01]  /*9740*/  HADD2.F32 R20, -RZ, R20.H0_H0 ;  /* 0x20000014ff147230 */ /* 0x000fe20000004100 */
[----:B------:R-:W-:Y:S02]  /*9750*/  F2FP.F16.E4M3.UNPACK_B R31, R31 ;  /* 0x0000001fff1f723e */ /* 0x000fe400020006ff */
[----:B------:R-:W-:Y:S02]  /*9760*/  F2FP.F16.E4M3.UNPACK_B R30, R30 ;  /* 0x0000001eff1e723e */ /* 0x000fe400020006ff */
[----:B------:R-:W-:-:S02]  /*9770*/  LOP3.LUT R21, R21, 0xff, RZ, 0xc0, !PT ;  /* 0x000000ff15157812 */ /* 0x000fc400078ec0ff */
[----:B------:R-:W-:Y:S01]  /*9780*/  F2FP.F16.E4M3.UNPACK_B R47, R47 ;  /* 0x0000002fff2f723e */ /* 0x000fe200020006ff */
[----:B------:R-:W-:Y:S01]  /*9790*/  HADD2.F32 R30, -RZ, R30.H0_H0 ;  /* 0x2000001eff1e7230 */ /* 0x000fe20000004100 */
[----:B------:R-:W-:Y:S01]  /*97a0*/  F2FP.BF16.F32.PACK_AB.RZ R20, R45, R20 ;  /* 0x000000142d14723e */ /* 0x000fe200000190ff */
[----:B------:R-:W-:Y:S01]  /*97b0*/  HADD2.F32 R31, -RZ, R31.H0_H0 ;  /* 0x2000001fff1f7230 */ /* 0x000fe20000004100 */
[----:B------:R-:W-:Y:S02]  /*97c0*/  F2FP.F16.E4M3.UNPACK_B R53, R53 ;  /* 0x00000035ff35723e */ /* 0x000fe400020006ff */
[----:B------:R-:W-:Y:S01]  /*97d0*/  F2FP.F16.E4M3.UNPACK_B R21, R21 ;  /* 0x00000015ff15723e */ /* 0x000fe200020006ff */
[----:B------:R-:W-:Y:S02]  /*97e0*/  HADD2.F32 R45, -RZ, R47.H0_H0 ;  /* 0x2000002fff2d7230 */ /* 0x000fe40000004100 */
[----:B------:R-:W-:Y:S01]  /*97f0*/  HFMA2.BF16_V2 R47, R2.H0_H0, R20, R28 ;  /* 0x00000014022f7231 */ /* 0x000fe2000020081c */
[----:B------:R-:W-:Y:S01]  /*9800*/  F2FP.BF16.F32.PACK_AB.RZ R30, R31, R30 ;  /* 0x0000001e1f1e723e */ /* 0x000fe200000190ff */
[----:B------:R-:W-:Y:S01]  /*9810*/  HADD2.F32 R31, -RZ, R53.H0_H0 ;  /* 0x20000035ff1f7230 */ /* 0x000fe20000004100 */
[----:B------:R-:W-:Y:S01]  /*9820*/  LOP3.LUT R20, R22, 0xffff, RZ, 0xc0, !PT ;  /* 0x0000ffff16147812 */ /* 0x000fe200078ec0ff */
[----:B------:R-:W-:-:S03]  /*9830*/  HADD2.F32 R21, -RZ, R21.H0_H0 ;  /* 0x20000015ff157230 */ /* 0x000fc60000004100 */
[----:B------:R-:W-:Y:S02]  /*9840*/  SHF.R.U32.HI R20, RZ, 0x8, R20 ;  /* 0x00000008ff147819 */ /* 0x000fe40000011614 */
[----:B------:R-:W-:Y:S01]  /*9850*/  F2FP.BF16.F32.PACK_AB.RZ R31, R31, R21 ;  /* 0x000000151f1f723e */ /* 0x000fe200000190ff */
[C---:B------:R-:W-:Y:S01]  /*9860*/  HFMA2.BF16_V2 R21, R2.reuse.H0_H0, R30, R48 ;  /* 0x0000001e02157231 */ /* 0x040fe20000200830 */
[----:B------:R-:W-:Y:S01]  /*9870*/  F2FP.F16.E4M3.UNPACK_B R20, R20 ;  /* 0x00000014ff14723e */ /* 0x000fe200020006ff */
[C---:B------:R-:W-:Y:S01]  /*9880*/  HFMA2.BF16_V2 R3, R2.reuse.H0_H0, R3, R46 ;  /* 0x0000000302037231 */ /* 0x040fe2000020082e */
[----:B------:R-:W-:Y:S01]  /*9890*/  LOP3.LUT R48, R23, 0xffff, RZ, 0xc0, !PT ;  /* 0x0000ffff17307812 */ /* 0x000fe200078ec0ff */
[----:B------:R-:W-:Y:S01]  /*98a0*/  HFMA2.BF16_V2 R46, R2.H0_H0, R31, R50 ;  /* 0x0000001f022e7231 */ /* 0x000fe20000200832 */
[----:B------:R-:W-:Y:S02]  /*98b0*/  LOP3.LUT R30, R22, 0xff, RZ, 0xc0, !PT ;  /* 0x000000ff161e7812 */ /* 0x000fe400078ec0ff */
[----:B------:R-:W-:-:S02]  /*98c0*/  SHF.R.U32.HI R28, RZ, 0x18, R22 ;  /* 0x00000018ff1c7819 */ /* 0x000fc40000011616 */
[----:B------:R-:W-:Y:S01]  /*98d0*/  PRMT R31, R22, 0x7632, R31 ;  /* 0x00007632161f7816 */ /* 0x000fe2000000001f */
[----:B------:R-:W-:Y:S01]  /*98e0*/  HADD2.F32 R22, -RZ, R20.H0_H0 ;  /* 0x20000014ff167230 */ /* 0x000fe20000004100 */
[----:B------:R-:W-:Y:S02]  /*98f0*/  LOP3.LUT R20, R23, 0xff, RZ, 0xc0, !PT ;  /* 0x000000ff17147812 */ /* 0x000fe400078ec0ff */
[----:B------:R-:W-:Y:S02]  /*9900*/  SHF.R.U32.HI R48, RZ, 0x8, R48 ;  /* 0x00000008ff307819 */ /* 0x000fe40000011630 */
[----:B------:R-:W-:Y:S02]  /*9910*/  F2FP.F16.E4M3.UNPACK_B R30, R30 ;  /* 0x0000001eff1e723e */ /* 0x000fe400020006ff */
[----:B------:R-:W-:Y:S02]  /*9920*/  LOP3.LUT R31, R31, 0xff, RZ, 0xc0, !PT ;  /* 0x000000ff1f1f7812 */ /* 0x000fe400078ec0ff */
[----:B------:R-:W-:-:S02]  /*9930*/  F2FP.F16.E4M3.UNPACK_B R20, R20 ;  /* 0x00000014ff14723e */ /* 0x000fc400020006ff */
[----:B------:R-:W-:Y:S01]  /*9940*/  F2FP.F16.E4M3.UNPACK_B R48, R48 ;  /* 0x00000030ff30723e */ /* 0x000fe200020006ff */
[----:B------:R-:W-:Y:S01]  /*9950*/  HADD2.F32 R30, -RZ, R30.H0_H0 ;  /* 0x2000001eff1e7230 */ /* 0x000fe20000004100 */
[----:B------:R-:W-:Y:S01]  /*9960*/  F2FP.F16.E4M3.UNPACK_B R28, R28 ;  /* 0x0000001cff1c723e */ /* 0x000fe200020006ff */
[----:B------:R-:W-:Y:S01]  /*9970*/  HADD2.F32 R20, -RZ, R20.H0_H0 ;  /* 0x20000014ff147230 */ /* 0x000fe20000004100 */
[----:B------:R-:W-:Y:S01]  /*9980*/  F2FP.F16.E4M3.UNPACK_B R31, R31 ;  /* 0x0000001fff1f723e */ /* 0x000fe200020006ff */
[----:B------:R-:W-:Y:S01]  /*9990*/  HADD2.F32 R48, -RZ, R48.H0_H0 ;  /* 0x20000030ff307230 */ /* 0x000fe20000004100 */
[----:B------:R-:W-:Y:S01]  /*99a0*/  F2FP.BF16.F32.PACK_AB.RZ R30, R22, R30 ;  /* 0x0000001e161e723e */ /* 0x000fe200000190ff */
[----:B------:R-:W-:Y:S02]  /*99b0*/  HADD2.F32 R22, -RZ, R28.H0_H0 ;  /* 0x2000001cff167230 */ /* 0x000fe40000004100 */
[----:B------:R-:W-:Y:S01]  /*99c0*/  HADD2.F32 R31, -RZ, R31.H0_H0 ;  /* 0x2000001fff1f7230 */ /* 0x000fe20000004100 */
[----:B------:R-:W-:-:S04]  /*99d0*/  F2FP.BF16.F32.PACK_AB.RZ R20, R48, R20 ;  /* 0x000000143014723e */ /* 0x000fc800000190ff */
[----:B------:R-:W-:Y:S01]  /*99e0*/  F2FP.BF16.F32.PACK_AB.RZ R31, R22, R31 ;  /* 0x0000001f161f723e */ /* 0x000fe200000190ff */
[----:B------:R-:W-:Y:S01]  /*99f0*/  HFMA2.BF16_V2 R29, R2.H0_H0, R20, R29 ;  /* 0x00000014021d7231 */ /* 0x000fe2000020081d */
[--C-:B------:R-:W-:Y:S01]  /*9a00*/  SHF.R.U32.HI R22, RZ, 0x18, R23.reuse ;  /* 0x00000018ff167819 */ /* 0x100fe20000011617 */
[----:B------:R-:W0:Y:S01]  /*9a10*/  LDC R20, c[0x0][0x39c] ;  /* 0x0000e700ff147b82 */ /* 0x000e220000000800 */
        /* <DEDUP_REMOVED lines=8> */
[----:B------:R-:W-:Y:S01]  /*9aa0*/  HFMA2.BF16_V2 R44, R2.H0_H0, R22, R3 ;  /* 0x00000016022c7231 */ /* 0x000fe20000200803 */
[----:B0-----:R-:W-:-:S04]  /*9ab0*/  IABS R3, R20 ;  /* 0x0000001400037213 */ /* 0x001fc80000000000 */
[----:B------:R-:W0:Y:S01]  /*9ac0*/  I2F.RP R23, R3 ;  /* 0x0000000300177306 */ /* 0x000e220000209400 */
[----:B----4-:R-:W-:-:S07]  /*9ad0*/  LOP3.LUT R54, R32, 0xffff, RZ, 0xc0, !PT ;  /* 0x0000ffff20367812 */ /* 0x010fce00078ec0ff */
[----:B0-----:R-:W0:Y:S01]  /*9ae0*/  MUFU.RCP R23, R23 ;  /* 0x0000001700177308 */ /* 0x001e220000001000 */
[----:B------:R-:W-:Y:S01]  /*9af0*/  HFMA2.BF16_V2 R30, R2.H0_H0, R30, R51 ;  /* 0x0000001e021e7231 */ /* 0x000fe20000200833 */
[----:B------:R-:W-:Y:S02]  /*9b00*/  SHF.R.U32.HI R54, RZ, 0x8, R54 ;  /* 0x00000008ff367819 */ /* 0x000fe40000011636 */
[C---:B------:R-:W-:Y:S01]  /*9b10*/  LOP3.LUT R51, R32.reuse, 0xff, RZ, 0xc0, !PT ;  /* 0x000000ff20337812 */ /* 0x040fe200078ec0ff */
[----:B------:R-:W-:Y:S01]  /*9b20*/  HADD2.F32 R52, -RZ, R52.H0_H0 ;  /* 0x20000034ff347230 */ /* 0x000fe20000004100 */
[----:B------:R-:W-:Y:S02]  /*9b30*/  F2FP.F16.E4M3.UNPACK_B R54, R54 ;  /* 0x00000036ff36723e */ /* 0x000fe400020006ff */
[----:B------:R-:W-:Y:S02]  /*9b40*/  F2FP.F16.E4M3.UNPACK_B R51, R51 ;  /* 0x00000033ff33723e */ /* 0x000fe400020006ff */
[----:B------:R-:W-:Y:S01]  /*9b50*/  PRMT R28, R32, 0x7632, R28 ;  /* 0x00007632201c7816 */ /* 0x000fe2000000001c */
[----:B0-----:R-:W-:Y:S01]  /*9b60*/  VIADD R23, R23, 0xffffffe ;  /* 0x0ffffffe17177836 */ /* 0x001fe20000000000 */
[----:B------:R-:W-:Y:S01]  /*9b70*/  SHF.R.U32.HI R22, RZ, 0x18, R32 ;  /* 0x00000018ff167819 */ /* 0x000fe20000011620 */
[----:B------:R-:W-:-:S04]  /*9b80*/  HADD2.F32 R51, -RZ, R51.H0_H0 ;  /* 0x20000033ff337230 */ /* 0x000fc80000004100 */
[----:B------:R-:W0:Y:S01]  /*9b90*/  F2I.FTZ.U32.TRUNC.NTZ R23, R23 ;  /* 0x0000001700177305 */ /* 0x000e22000021f000 */
[----:B------:R-:W-:Y:S01]  /*9ba0*/  LOP3.LUT R28, R28, 0xff, RZ, 0xc0, !PT ;  /* 0x000000ff1c1c7812 */ /* 0x000fe200078ec0ff */
[----:B------:R-:W-:Y:S01]  /*9bb0*/  HADD2.F32 R54, -RZ, R54.H0_H0 ;  /* 0x20000036ff367230 */ /* 0x000fe20000004100 */
[----:B------:R-:W-:Y:S02]  /*9bc0*/  F2FP.BF16.F32.PACK_AB.RZ R45, R52, R45 ;  /* 0x0000002d342d723e */ /* 0x000fe400000190ff */
[C---:B------:R-:W-:Y:S02]  /*9bd0*/  LOP3.LUT R52, R33.reuse, 0xffff, RZ, 0xc0, !PT ;  /* 0x0000ffff21347812 */ /* 0x040fe400078ec0ff */
[----:B------:R-:W-:Y:S02]  /*9be0*/  F2FP.F16.E4M3.UNPACK_B R22, R22 ;  /* 0x00000016ff16723e */ /* 0x000fe400020006ff */
[----:B------:R-:W-:Y:S02]  /*9bf0*/  F2FP.F16.E4M3.UNPACK_B R28, R28 ;  /* 0x0000001cff1c723e */ /* 0x000fe400020006ff */
[----:B------:R-:W-:-:S02]  /*9c00*/  LOP3.LUT R53, R33, 0xff, RZ, 0xc0, !PT ;  /* 0x000000ff21357812 */ /* 0x000fc400078ec0ff */
[--C-:B------:R-:W-:Y:S02]  /*9c10*/  SHF.R.U32.HI R32, RZ, 0x18, R33.reuse ;  /* 0x00000018ff207819 */ /* 0x100fe40000011621 */
[----:B------:R-:W-:Y:S02]  /*9c20*/  PRMT R33, R33, 0x7632, R33 ;  /* 0x0000763221217816 */ /* 0x000fe40000000021 */
[----:B------:R-:W-:Y:S02]  /*9c30*/  F2FP.BF16.F32.PACK_AB.RZ R54, R54, R51 ;  /* 0x000000333636723e */ /* 0x000fe400000190ff */
[----:B------:R-:W-:Y:S01]  /*9c40*/  SHF.R.U32.HI R52, RZ, 0x8, R52 ;  /* 0x00000008ff347819 */ /* 0x000fe20000011634 */
[----:B------:R-:W-:Y:S01]  /*9c50*/  HADD2.F32 R22, -RZ, R22.H0_H0 ;  /* 0x20000016ff167230 */ /* 0x000fe20000004100 */
[----:B------:R-:W-:Y:S01]  /*9c60*/  LOP3.LUT R33, R33, 0xff, RZ, 0xc0, !PT ;  /* 0x000000ff21217812 */ /* 0x000fe200078ec0ff */
[----:B------:R-:W-:Y:S01]  /*9c70*/  HADD2.F32 R28, -RZ, R28.H0_H0 ;  /* 0x2000001cff1c7230 */ /* 0x000fe20000004100 */
[----:B------:R-:W-:Y:S01]  /*9c80*/  F2FP.F16.E4M3.UNPACK_B R52, R52 ;  /* 0x00000034ff34723e */ /* 0x000fe200020006ff */
[C---:B------:R-:W-:Y:S01]  /*9c90*/  HFMA2.BF16_V2 R21, R2.reuse.H0_H0, R54, R21 ;  /* 0x0000003602157231 */ /* 0x040fe20000200815 */
[----:B------:R-:W-:Y:S01]  /*9ca0*/  F2FP.F16.E4M3.UNPACK_B R53, R53 ;  /* 0x00000035ff35723e */ /* 0x000fe200020006ff */
[----:B0-----:R-:W-:Y:S01]  /*9cb0*/  IMAD.MOV R54, RZ, RZ, -R23 ;  /* 0x000000ffff367224 */ /* 0x001fe200078e0a17 */
[----:B------:R-:W-:Y:S01]  /*9cc0*/  LOP3.LUT R48, R34, 0xffff, RZ, 0xc0, !PT ;  /* 0x0000ffff22307812 */ /* 0x000fe200078ec0ff */
[----:B------:R-:W-:Y:S01]  /*9cd0*/  HFMA2.BF16_V2 R45, R2.H0_H0, R45, R49 ;  /* 0x0000002d022d7231 */ /* 0x000fe20000200831 */
[----:B------:R-:W-:-:S02]  /*9ce0*/  F2FP.F16.E4M3.UNPACK_B R32, R32 ;  /* 0x00000020ff20723e */ /* 0x000fc400020006ff */
[----:B------:R-:W-:Y:S01]  /*9cf0*/  F2FP.F16.E4M3.UNPACK_B R33, R33 ;  /* 0x00000021ff21723e */ /* 0x000fe200020006ff */
[----:B------:R-:W-:Y:S01]  /*9d00*/  HADD2.F32 R53, -RZ, R53.H0_H0 ;  /* 0x20000035ff357230 */ /* 0x000fe20000004100 */
[----:B------:R-:W-:Y:S01]  /*9d10*/  F2FP.BF16.F32.PACK_AB.RZ R55, R22, R28 ;  /* 0x0000001c1637723e */ /* 0x000fe200000190ff */
[----:B------:R-:W-:Y:S01]  /*9d20*/  HADD2.F32 R52, -RZ, R52.H0_H0 ;  /* 0x20000034ff347230 */ /* 0x000fe20000004100 */
[----:B------:R-:W-:Y:S01]  /*9d30*/  SHF.R.U32.HI R48, RZ, 0x8, R48 ;  /* 0x00000008ff307819 */ /* 0x000fe20000011630 */
[----:B------:R-:W-:Y:S01]  /*9d40*/  IMAD R28, R54, R3, RZ ;  /* 0x00000003361c7224 */ /* 0x000fe200078e02ff */
[C---:B------:R-:W-:Y:S01]  /*9d50*/  LOP3.LUT R49, R34.reuse, 0xff, RZ, 0xc0, !PT ;  /* 0x000000ff22317812 */ /* 0x040fe200078ec0ff */
[----:B------:R-:W-:Y:S01]  /*9d60*/  IMAD.MOV.U32 R22, RZ, RZ, RZ ;  /* 0x000000ffff167224 */ /* 0x000fe200078e00ff */
[----:B------:R-:W-:Y:S02]  /*9d70*/  SHF.R.U32.HI R50, RZ, 0x18, R34 ;  /* 0x00000018ff327819 */ /* 0x000fe40000011622 */
[----:B------:R-:W-:Y:S01]  /*9d80*/  PRMT R51, R34, 0x7632, R51 ;  /* 0x0000763222337816 */ /* 0x000fe20000000033 */
[----:B------:R-:W-:Y:S01]  /*9d90*/  HADD2.F32 R32, -RZ, R32.H0_H0 ;  /* 0x20000020ff207230 */ /* 0x000fe20000004100 */
[----:B------:R-:W-:Y:S01]  /*9da0*/  LOP3.LUT R34, R35, 0xffff, RZ, 0xc0, !PT ;  /* 0x0000ffff23227812 */ /* 0x000fe200078ec0ff */
[----:B------:R-:W-:Y:S01]  /*9db0*/  HADD2.F32 R33, -RZ, R33.H0_H0 ;  /* 0x20000021ff217230 */ /* 0x000fe20000004100 */
[----:B------:R-:W-:Y:S01]  /*9dc0*/  F2FP.F16.E4M3.UNPACK_B R48, R48 ;  /* 0x00000030ff30723e */ /* 0x000fe200020006ff */
[----:B------:R-:W-:Y:S01]  /*9dd0*/  IMAD.HI.U32 R28, R23, R28, R22 ;  /* 0x0000001c171c7227 */ /* 0x000fe200078e0016 */
[----:B------:R-:W-:-:S03]  /*9de0*/  F2FP.F16.E4M3.UNPACK_B R49, R49 ;  /* 0x00000031ff31723e */ /* 0x000fc600020006ff */
[C---:B------:R-:W-:Y:S01]  /*9df0*/  HFMA2.BF16_V2 R23, R2.reuse.H0_H0, R55, R47 ;  /* 0x0000003702177231 */ /* 0x040fe2000020082f */
[----:B------:R-:W-:Y:S02]  /*9e00*/  F2FP.BF16.F32.PACK_AB.RZ R52, R52, R53 ;  /* 0x000000353434723e */ /* 0x000fe400000190ff */
[----:B------:R-:W-:Y:S02]  /*9e10*/  SHF.R.U32.HI R34, RZ, 0x8, R34 ;  /* 0x00000008ff227819 */ /* 0x000fe40000011622 */
[----:B------:R-:W-:Y:S01]  /*9e20*/  LOP3.LUT R47, R35, 0xff, RZ, 0xc0, !PT ;  /* 0x000000ff232f7812 */ /* 0x000fe200078ec0ff */
[----:B------:R-:W-:Y:S01]  /*9e30*/  HADD2.F32 R48, -RZ, R48.H0_H0 ;  /* 0x20000030ff307230 */ /* 0x000fe20000004100 */
[----:B------:R-:W-:Y:S01]  /*9e40*/  F2FP.BF16.F32.PACK_AB.RZ R33, R32, R33 ;  /* 0x000000212021723e */ /* 0x000fe200000190ff */
[----:B------:R-:W-:Y:S01]  /*9e50*/  HADD2.F32 R32, -RZ, R49.H0_H0 ;  /* 0x20000031ff207230 */ /* 0x000fe20000004100 */
[----:B------:R-:W-:Y:S01]  /*9e60*/  LOP3.LUT R51, R51, 0xff, RZ, 0xc0, !PT ;  /* 0x000000ff33337812 */ /* 0x000fe200078ec0ff */
[----:B------:R-:W-:Y:S01]  /*9e70*/  HFMA2.BF16_V2 R22, R2.H0_H0, R52, R45 ;  /* 0x0000003402167231 */ /* 0x000fe2000020082d */
[----:B------:R-:W-:Y:S01]  /*9e80*/  F2FP.F16.E4M3.UNPACK_B R34, R34 ;  /* 0x00000022ff22723e */ /* 0x000fe200020006ff */
[----:B------:R-:W-:Y:S01]  /*9e90*/  IMAD.SHL.U32 R45, R0, 0x2, RZ ;  /* 0x00000002002d7824 */ /* 0x000fe200078e00ff */
[----:B------:R-:W-:-:S02]  /*9ea0*/  F2FP.F16.E4M3.UNPACK_B R47, R47 ;  /* 0x0000002fff2f723e */ /* 0x000fc400020006ff */
[----:B------:R-:W-:Y:S01]  /*9eb0*/  F2FP.F16.E4M3.UNPACK_B R50, R50 ;  /* 0x00000032ff32723e */ /* 0x000fe200020006ff */
[----:B------:R-:W-:Y:S01]  /*9ec0*/  HADD2.F32 R34, -RZ, R34.H0_H0 ;  /* 0x20000022ff227230 */ /* 0x000fe20000004100 */
[----:B------:R-:W-:Y:S02]  /*9ed0*/  F2FP.F16.E4M3.UNPACK_B R51, R51 ;  /* 0x00000033ff33723e */ /* 0x000fe400020006ff */
[----:B------:R-:W-:Y:S01]  /*9ee0*/  F2FP.BF16.F32.PACK_AB.RZ R32, R48, R32 ;  /* 0x000000203020723e */ /* 0x000fe200000190ff */
[----:B------:R-:W-:Y:S01]  /*9ef0*/  HADD2.F32 R48, -RZ, R47.H0_H0 ;  /* 0x2000002fff307230 */ /* 0x000fe20000004100 */
[----:B------:R-:W-:Y:S01]  /*9f00*/  IABS R47, R45 ;  /* 0x0000002d002f7213 */ /* 0x000fe20000000000 */
[----:B------:R-:W-:Y:S01]  /*9f10*/  HADD2.F32 R50, -RZ, R50.H0_H0 ;  /* 0x20000032ff327230 */ /* 0x000fe20000004100 */
[--C-:B------:R-:W-:Y:S01]  /*9f20*/  SHF.R.U32.HI R52, RZ, 0x18, R35.reuse ;  /* 0x00000018ff347819 */ /* 0x100fe20000011623 */
[----:B------:R-:W-:Y:S01]  /*9f30*/  HADD2.F32 R51, -RZ, R51.H0_H0 ;  /* 0x20000033ff337230 */ /* 0x000fe20000004100 */
[----:B------:R-:W-:-:S02]  /*9f40*/  PRMT R35, R35, 0x7632, R35 ;  /* 0x0000763223237816 */ /* 0x000fc40000000023 */
[----:B------:R-:W-:Y:S01]  /*9f50*/  F2FP.BF16.F32.PACK_AB.RZ R48, R34, R48 ;  /* 0x000000302230723e */ /* 0x000fe200000190ff */
[----:B------:R-:W-:Y:S01]  /*9f60*/  IMAD.HI.U32 R34, R28, R47, RZ ;  /* 0x0000002f1c227227 */ /* 0x000fe200078e00ff */
[----:B------:R-:W-:Y:S02]  /*9f70*/  LOP3.LUT R49, R35, 0xff, RZ, 0xc0, !PT ;  /* 0x000000ff23317812 */ /* 0x000fe400078ec0ff */
[----:B------:R-:W-:Y:S01]  /*9f80*/  F2FP.BF16.F32.PACK_AB.RZ R35, R50, R51 ;  /* 0x000000333223723e */ /* 0x000fe200000190ff */
[----:B------:R-:W-:-:S04]  /*9f90*/  IMAD.MOV R50, RZ, RZ, -R34 ;  /* 0x000000ffff327224 */ /* 0x000fc800078e0a22 */
[----:B------:R-:W-:-:S05]  /*9fa0*/  IMAD R47, R3, R50, R47 ;  /* 0x00000032032f7224 */ /* 0x000fca00078e022f */
[----:B------:R-:W-:Y:S02]  /*9fb0*/  ISETP.GT.U32.AND P2, PT, R3, R47, PT ;  /* 0x0000002f0300720c */ /* 0x000fe40003f44070 */
[----:B------:R-:W-:Y:S02]  /*9fc0*/  F2FP.F16.E4M3.UNPACK_B R52, R52 ;  /* 0x00000034ff34723e */ /* 0x000fe400020006ff */
[----:B------:R-:W-:-:S03]  /*9fd0*/  F2FP.F16.E4M3.UNPACK_B R49, R49 ;  /* 0x00000031ff31723e */ /* 0x000fc600020006ff */
[----:B------:R-:W-:Y:S02]  /*9fe0*/  HADD2.F32 R52, -RZ, R52.H0_H0 ;  /* 0x20000034ff347230 */ /* 0x000fe40000004100 */
[----:B------:R-:W-:-:S04]  /*9ff0*/  HADD2.F32 R49, -RZ, R49.H0_H0 ;  /* 0x20000031ff317230 */ /* 0x000fc80000004100 */
[----:B------:R-:W-:Y:S01]  /*a000*/  @!P2 IMAD.IADD R47, R47, 0x1, -R3 ;  /* 0x000000012f2fa824 */ /* 0x000fe200078e0a03 */
[----:B------:R-:W-:Y:S02]  /*a010*/  F2FP.BF16.F32.PACK_AB.RZ R49, R52, R49 ;  /* 0x000000313431723e */ /* 0x000fe400000190ff */
[----:B------:R-:W-:Y:S02]  /*a020*/  LOP3.LUT R52, R45, R20, RZ, 0x3c, !PT ;  /* 0x000000142d347212 */ /* 0x000fe400078e3cff */
[----:B------:R-:W-:Y:S02]  /*a030*/  ISETP.GE.U32.AND P1, PT, R47, R3, PT ;  /* 0x000000032f00720c */ /* 0x000fe40003f26070 */
[----:B---3--:R-:W-:Y:S02]  /*a040*/  LOP3.LUT R54, R25, 0xff, RZ, 0xc0, !PT ;  /* 0x000000ff19367812 */ /* 0x008fe400078ec0ff */
[----:B------:R-:W-:Y:S02]  /*a050*/  ISETP.GE.AND P3, PT, R52, RZ, PT ;  /* 0x000000ff3400720c */ /* 0x000fe40003f66270 */
[----:B------:R-:W-:Y:S01]  /*a060*/  F2FP.F16.E4M3.UNPACK_B R54, R54 ;  /* 0x00000036ff36723e */ /* 0x000fe200020006ff */
[----:B------:R-:W-:-:S04]  /*a070*/  @!P2 VIADD R34, R34, 0x1 ;  /* 0x000000012222a836 */ /* 0x000fc80000000000 */
[----:B------:R-:W-:Y:S02]  /*a080*/  HADD2.F32 R56, -RZ, R54.H0_H0 ;  /* 0x20000036ff387230 */ /* 0x000fe40000004100 */
[----:B------:R-:W-:Y:S01]  /*a090*/  @P1 VIADD R34, R34, 0x1 ;  /* 0x0000000122221836 */ /* 0x000fe20000000000 */
[C---:B------:R-:W-:Y:S02]  /*a0a0*/  LOP3.LUT R53, R27.reuse, 0xffff, RZ, 0xc0, !PT ;  /* 0x0000ffff1b357812 */ /* 0x040fe400078ec0ff */
[C---:B------:R-:W-:Y:S02]  /*a0b0*/  LOP3.LUT R52, R27.reuse, 0xff, RZ, 0xc0, !PT ;  /* 0x000000ff1b347812 */ /* 0x040fe400078ec0ff */
[--C-:B------:R-:W-:Y:S01]  /*a0c0*/  SHF.R.U32.HI R54, RZ, 0x18, R27.reuse ;  /* 0x00000018ff367819 */ /* 0x100fe2000001161b */
[----:B------:R-:W-:Y:S01]  /*a0d0*/  @!P3 IMAD.MOV R34, RZ, RZ, -R34 ;  /* 0x000000ffff22b224 */ /* 0x000fe200078e0a22 */
[----:B------:R-:W-:Y:S02]  /*a0e0*/  F2FP.BF16.F32.PACK_AB.RZ R56, RZ, R56 ;  /* 0x00000038ff38723e */ /* 0x000fe400000190ff */
[----:B------:R-:W-:-:S02]  /*a0f0*/  PRMT R27, R27, 0x7632, R27 ;  /* 0x000076321b1b7816 */ /* 0x000fc4000000001b */
[----:B------:R-:W-:Y:S02]  /*a100*/  ISETP.NE.AND P1, PT, R20, RZ, PT ;  /* 0x000000ff1400720c */ /* 0x000fe40003f25270 */
[----:B------:R-:W-:Y:S02]  /*a110*/  LOP3.LUT R59, RZ, R20, RZ, 0x33, !PT ;  /* 0x00000014ff3b7212 */ /* 0x000fe400078e33ff */
[----:B------:R-:W-:Y:S01]  /*a120*/  LOP3.LUT R55, R27, 0xff, RZ, 0xc0, !PT ;  /* 0x000000ff1b377812 */ /* 0x000fe200078ec0ff */
[----:B------:R-:W-:Y:S01]  /*a130*/  HFMA2.BF16_V2 R27, R2.H0_H0, R56.H0_H0, R22.H0_H0 ;  /* 0x20000038021b7231 */ /* 0x000fe20000240816 */
[----:B------:R-:W-:Y:S02]  /*a140*/  SEL R56, R59, R34, !P1 ;  /* 0x000000223b387207 */ /* 0x000fe40004800000 */
[----:B------:R-:W-:-:S04]  /*a150*/  LOP3.LUT R34, R45, 0x1, RZ, 0xfc, !PT ;  /* 0x000000012d227812 */ /* 0x000fc800078efcff */
[----:B------:R-:W-:Y:S01]  /*a160*/  IABS R58, R34 ;  /* 0x00000022003a7213 */ /* 0x000fe20000000000 */
[----:B------:R-:W-:-:S04]  /*a170*/  IMAD.MOV R57, RZ, RZ, -R56 ;  /* 0x000000ffff397224 */ /* 0x000fc800078e0a38 */
[----:B------:R-:W-:-:S04]  /*a180*/  IMAD.HI.U32 R28, R28, R58, RZ ;  /* 0x0000003a1c1c7227 */ /* 0x000fc800078e00ff */
[----:B------:R-:W-:Y:S02]  /*a190*/  IMAD R57, R20, R57, R45 ;  /* 0x0000003914397224 */ /* 0x000fe400078e022d */
[----:B------:R-:W-:-:S04]  /*a1a0*/  IMAD.MOV R45, RZ, RZ, -R28 ;  /* 0x000000ffff2d7224 */ /* 0x000fc800078e0a1c */
[----:B------:R-:W-:-:S05]  /*a1b0*/  IMAD R45, R3, R45, R58 ;  /* 0x0000002d032d7224 */ /* 0x000fca00078e023a */
[----:B------:R-:W-:-:S13]  /*a1c0*/  ISETP.GT.U32.AND P3, PT, R3, R45, PT ;  /* 0x0000002d0300720c */ /* 0x000fda0003f64070 */
[----:B------:R-:W-:-:S05]  /*a1d0*/  @!P3 IMAD.IADD R45, R45, 0x1, -R3 ;  /* 0x000000012d2db824 */ /* 0x000fca00078e0a03 */
[----:B------:R-:W-:Y:S02]  /*a1e0*/  ISETP.GE.U32.AND P2, PT, R45, R3, PT ;  /* 0x000000032d00720c */ /* 0x000fe40003f46070 */
[----:B------:R-:W-:-:S04]  /*a1f0*/  LOP3.LUT R3, R34, R20, RZ, 0x3c, !PT ;  /* 0x0000001422037212 */ /* 0x000fc800078e3cff */
[----:B------:R-:W-:Y:S01]  /*a200*/  ISETP.GE.AND P4, PT, R3, RZ, PT ;  /* 0x000000ff0300720c */ /* 0x000fe20003f86270 */
[----:B------:R-:W-:Y:S02]  /*a210*/  @!P3 VIADD R28, R28, 0x1 ;  /* 0x000000011c1cb836 */ /* 0x000fe40000000000 */
[C---:B------:R-:W-:Y:S02]  /*a220*/  HFMA2.BF16_V2 R30, R2.reuse.H0_H0, R32, R30 ;  /* 0x00000020021e7231 */ /* 0x040fe4000020081e */
[C---:B------:R-:W-:Y:S01]  /*a230*/  HFMA2.BF16_V2 R32, R2.reuse.H0_H0, R35, R31 ;  /* 0x0000002302207231 */ /* 0x040fe2000020081f */
[----:B------:R-:W-:Y:S01]  /*a240*/  LOP3.LUT R31, R25, 0xffff, RZ, 0xc0, !PT ;  /* 0x0000ffff191f7812 */ /* 0x000fe200078ec0ff */
[----:B------:R-:W-:Y:S02]  /*a250*/  @P2 VIADD R28, R28, 0x1 ;  /* 0x000000011c1c2836 */ /* 0x000fe40000000000 */
[----:B------:R-:W-:Y:S01]  /*a260*/  HFMA2.BF16_V2 R29, R2.H0_H0, R48, R29 ;  /* 0x00000030021d7231 */ /* 0x000fe2000020081d */
[----:B------:R-:W-:-:S02]  /*a270*/  SHF.R.U32.HI R31, RZ, 0x8, R31 ;  /* 0x00000008ff1f7819 */ /* 0x000fc4000001161f */
[----:B------:R-:W-:Y:S01]  /*a280*/  PRMT R48, R25, 0x7632, R48 ;  /* 0x0000763219307816 */ /* 0x000fe20000000030 */
[----:B------:R-:W-:Y:S01]  /*a290*/  @!P4 IMAD.MOV R28, RZ, RZ, -R28 ;  /* 0x000000ffff1cc224 */ /* 0x000fe200078e0a1c */
[----:B------:R-:W-:Y:S01]  /*a2a0*/  F2FP.F16.E4M3.UNPACK_B R31, R31 ;  /* 0x0000001fff1f723e */ /* 0x000fe200020006ff */
[C---:B------:R-:W-:Y:S01]  /*a2b0*/  HFMA2.BF16_V2 R33, R2.reuse.H0_H0, R33, R46 ;  /* 0x0000002102217231 */ /* 0x040fe2000020082e */
[----:B------:R-:W-:Y:S02]  /*a2c0*/  SHF.R.U32.HI R35, RZ, 0x18, R25 ;  /* 0x00000018ff237819 */ /* 0x000fe40000011619 */
[----:B------:R-:W-:Y:S02]  /*a2d0*/  SEL R28, R59, R28, !P1 ;  /* 0x0000001c3b1c7207 */ /* 0x000fe40004800000 */
[----:B------:R-:W-:Y:S01]  /*a2e0*/  LOP3.LUT R48, R48, 0xff, RZ, 0xc0, !PT ;  /* 0x000000ff30307812 */ /* 0x000fe200078ec0ff */
[----:B------:R-:W-:Y:S01]  /*a2f0*/  HADD2.F32 R31, -RZ, R31.H0_H0 ;  /* 0x2000001fff1f7230 */ /* 0x000fe20000004100 */
[----:B------:R-:W-:Y:S01]  /*a300*/  LOP3.LUT R46, R26, 0xffff, RZ, 0xc0, !PT ;  /* 0x0000ffff1a2e7812 */ /* 0x000fe200078ec0ff */
[----:B------:R-:W-:Y:S01]  /*a310*/  IMAD.MOV R3, RZ, RZ, -R28 ;  /* 0x000000ffff037224 */ /* 0x000fe200078e0a1c */
[----:B------:R-:W-:Y:S01]  /*a320*/  F2FP.F16.E4M3.UNPACK_B R35, R35 ;  /* 0x00000023ff23723e */ /* 0x000fe200020006ff */
[----:B------:R-:W-:Y:S01]  /*a330*/  HFMA2.BF16_V2 R44, R2.H0_H0, R49, R44 ;  /* 0x00000031022c7231 */ /* 0x000fe2000020082c */
[----:B------:R-:W-:Y:S01]  /*a340*/  F2FP.F16.E4M3.UNPACK_B R48, R48 ;  /* 0x00000030ff30723e */ /* 0x000fe200020006ff */
[----:B------:R-:W0:Y:S01]  /*a350*/  LDC.64 R58, c[0x0][0x3b8] ;  /* 0x0000ee00ff3a7b82 */ /* 0x000e220000000a00 */
[----:B------:R-:W-:-:S02]  /*a360*/  SHF.R.U32.HI R46, RZ, 0x8, R46 ;  /* 0x00000008ff2e7819 */ /* 0x000fc4000001162e */
[C---:B------:R-:W-:Y:S02]  /*a370*/  LOP3.LUT R47, R26.reuse, 0xff, RZ, 0xc0, !PT ;  /* 0x000000ff1a2f7812 */ /* 0x040fe400078ec0ff */
[----:B------:R-:W-:Y:S01]  /*a380*/  PRMT R49, R26, 0x7632, R49 ;  /* 0x000076321a317816 */ /* 0x000fe20000000031 */
[----:B------:R-:W-:Y:S01]  /*a390*/  IMAD R3, R20, R3, R34 ;  /* 0x0000000314037224 */ /* 0x000fe200078e0222 */
[----:B------:R-:W-:Y:S01]  /*a3a0*/  F2FP.BF16.F32.PACK_AB.RZ R31, RZ, R31 ;  /* 0x0000001fff1f723e */ /* 0x000fe200000190ff */
[----:B------:R-:W-:Y:S01]  /*a3b0*/  HADD2.F32 R48, -RZ, R48.H0_H0 ;  /* 0x20000030ff307230 */ /* 0x000fe20000004100 */
[----:B------:R-:W-:Y:S01]  /*a3c0*/  F2FP.F16.E4M3.UNPACK_B R46, R46 ;  /* 0x0000002eff2e723e */ /* 0x000fe200020006ff */
[----:B------:R-:W-:Y:S01]  /*a3d0*/  HADD2.F32 R20, -RZ, R35.H0_H0 ;  /* 0x20000023ff147230 */ /* 0x000fe20000004100 */
[----:B------:R-:W-:Y:S02]  /*a3e0*/  SHF.R.U32.HI R25, RZ, 0x18, R26 ;  /* 0x00000018ff197819 */ /* 0x000fe4000001161a */
[----:B------:R-:W-:-:S02]  /*a3f0*/  F2FP.F16.E4M3.UNPACK_B R47, R47 ;  /* 0x0000002fff2f723e */ /* 0x000fc400020006ff */
[----:B------:R-:W-:Y:S02]  /*a400*/  LOP3.LUT R49, R49, 0xff, RZ, 0xc0, !PT ;  /* 0x000000ff31317812 */ /* 0x000fe400078ec0ff */
[C---:B------:R-:W-:Y:S02]  /*a410*/  LOP3.LUT R51, R24.reuse, 0xffff, RZ, 0xc0, !PT ;  /* 0x0000ffff18337812 */ /* 0x040fe400078ec0ff */
[C---:B------:R-:W-:Y:S02]  /*a420*/  LOP3.LUT R50, R24.reuse, 0xff, RZ, 0xc0, !PT ;  /* 0x000000ff18327812 */ /* 0x040fe400078ec0ff */
[--C-:B------:R-:W-:Y:S01]  /*a430*/  SHF.R.U32.HI R26, RZ, 0x18, R24.reuse ;  /* 0x00000018ff1a7819 */ /* 0x100fe20000011618 */
[----:B------:R-:W-:Y:S01]  /*a440*/  HFMA2.BF16_V2 R22, R2.H0_H0, R31.H0_H0, R22.H1_H1 ;  /* 0x2000001f02167231 */ /* 0x000fe20000260816 */
[----:B------:R-:W-:Y:S01]  /*a450*/  PRMT R24, R24, 0x7632, R24 ;  /* 0x0000763218187816 */ /* 0x000fe20000000018 */
[----:B------:R-:W-:Y:S01]  /*a460*/  HADD2.F32 R31, -RZ, R47.H0_H0 ;  /* 0x2000002fff1f7230 */ /* 0x000fe20000004100 */
[----:B------:R-:W-:Y:S01]  /*a470*/  F2FP.F16.E4M3.UNPACK_B R25, R25 ;  /* 0x00000019ff19723e */ /* 0x000fe200020006ff */
[----:B------:R-:W-:Y:S01]  /*a480*/  HADD2.F32 R46, -RZ, R46.H0_H0 ;  /* 0x2000002eff2e7230 */ /* 0x000fe20000004100 */
[----:B------:R-:W-:-:S02]  /*a490*/  F2FP.F16.E4M3.UNPACK_B R49, R49 ;  /* 0x00000031ff31723e */ /* 0x000fc400020006ff */
[----:B------:R-:W-:Y:S02]  /*a4a0*/  F2FP.BF16.F32.PACK_AB.RZ R48, RZ, R48 ;  /* 0x00000030ff30723e */ /* 0x000fe400000190ff */
[----:B------:R-:W-:Y:S02]  /*a4b0*/  F2FP.BF16.F32.PACK_AB.RZ R20, RZ, R20 ;  /* 0x00000014ff14723e */ /* 0x000fe400000190ff */
[----:B------:R-:W-:Y:S02]  /*a4c0*/  SHF.R.U32.HI R51, RZ, 0x8, R51 ;  /* 0x00000008ff337819 */ /* 0x000fe40000011633 */
[----:B------:R-:W-:Y:S01]  /*a4d0*/  LOP3.LUT R24, R24, 0xff, RZ, 0xc0, !PT ;  /* 0x000000ff18187812 */ /* 0x000fe200078ec0ff */
[C---:B------:R-:W-:Y:S02]  /*a4e0*/  HFMA2.BF16_V2 R48, R2.reuse.H0_H0, R48.H0_H0, R33.H0_H0 ;  /* 0x2000003002307231 */ /* 0x040fe40000240821 */
[----:B------:R-:W-:Y:S02]  /*a4f0*/  HADD2.F32 R25, -RZ, R25.H0_H0 ;  /* 0x20000019ff197230 */ /* 0x000fe40000004100 */
[----:B------:R-:W-:-:S02]  /*a500*/  HFMA2.BF16_V2 R20, R2.H0_H0, R20.H0_H0, R33.H1_H1 ;  /* 0x2000001402147231 */ /* 0x000fc40000260821 */
[----:B------:R-:W-:Y:S01]  /*a510*/  HADD2.F32 R49, -RZ, R49.H0_H0 ;  /* 0x20000031ff317230 */ /* 0x000fe20000004100 */
[----:B------:R-:W-:Y:S02]  /*a520*/  F2FP.F16.E4M3.UNPACK_B R51, R51 ;  /* 0x00000033ff33723e */ /* 0x000fe400020006ff */
[----:B------:R-:W-:Y:S02]  /*a530*/  F2FP.F16.E4M3.UNPACK_B R50, R50 ;  /* 0x00000032ff32723e */ /* 0x000fe400020006ff */
[----:B------:R-:W-:Y:S02]  /*a540*/  F2FP.BF16.F32.PACK_AB.RZ R31, RZ, R31 ;  /* 0x0000001fff1f723e */ /* 0x000fe400000190ff */
[----:B------:R-:W-:Y:S02]  /*a550*/  F2FP.BF16.F32.PACK_AB.RZ R33, RZ, R46 ;  /* 0x0000002eff21723e */ /* 0x000fe400000190ff */
[----:B------:R-:W-:Y:S02]  /*a560*/  F2FP.F16.E4M3.UNPACK_B R26, R26 ;  /* 0x0000001aff1a723e */ /* 0x000fe400020006ff */
[----:B------:R-:W-:-:S02]  /*a570*/  F2FP.F16.E4M3.UNPACK_B R24, R24 ;  /* 0x00000018ff18723e */ /* 0x000fc400020006ff */
[----:B------:R-:W-:Y:S01]  /*a580*/  SHF.R.U32.HI R53, RZ, 0x8, R53 ;  /* 0x00000008ff357819 */ /* 0x000fe20000011635 */
[C---:B------:R-:W-:Y:S01]  /*a590*/  HFMA2.BF16_V2 R31, R2.reuse.H0_H0, R31.H0_H0, R30.H0_H0 ;  /* 0x2000001f021f7231 */ /* 0x040fe2000024081e */
[----:B------:R-:W-:Y:S01]  /*a5a0*/  F2FP.F16.E4M3.UNPACK_B R55, R55 ;  /* 0x00000037ff37723e */ /* 0x000fe200020006ff */
[----:B------:R-:W-:Y:S01]  /*a5b0*/  HADD2.F32 R50, -RZ, R50.H0_H0 ;  /* 0x20000032ff327230 */ /* 0x000fe20000004100 */
[----:B------:R-:W-:Y:S01]  /*a5c0*/  F2FP.BF16.F32.PACK_AB.RZ R34, RZ, R25 ;  /* 0x00000019ff22723e */ /* 0x000fe200000190ff */
[----:B------:R-:W-:Y:S01]  /*a5d0*/  HADD2.F32 R51, -RZ, R51.H0_H0 ;  /* 0x20000033ff337230 */ /* 0x000fe20000004100 */
[----:B------:R-:W-:Y:S01]  /*a5e0*/  F2FP.BF16.F32.PACK_AB.RZ R49, RZ, R49 ;  /* 0x00000031ff31723e */ /* 0x000fe200000190ff */
[C---:B------:R-:W-:Y:S01]  /*a5f0*/  HFMA2.BF16_V2 R25, R2.reuse.H0_H0, R33.H0_H0, R30.H1_H1 ;  /* 0x2000002102197231 */ /* 0x040fe2000026081e */
[----:B------:R-:W-:Y:S01]  /*a600*/  F2FP.F16.E4M3.UNPACK_B R54, R54 ;  /* 0x00000036ff36723e */ /* 0x000fe200020006ff */
[----:B------:R-:W-:Y:S01]  /*a610*/  HADD2.F32 R30, -RZ, R26.H0_H0 ;  /* 0x2000001aff1e7230 */ /* 0x000fe20000004100 */
[----:B------:R-:W-:Y:S01]  /*a620*/  F2FP.F16.E4M3.UNPACK_B R53, R53 ;  /* 0x00000035ff35723e */ /* 0x000fe200020006ff */
[----:B------:R-:W-:Y:S01]  /*a630*/  HADD2.F32 R35, -RZ, R24.H0_H0 ;  /* 0x20000018ff237230 */ /* 0x000fe20000004100 */
[----:B------:R-:W-:Y:S01]  /*a640*/  F2FP.F16.E4M3.UNPACK_B R52, R52 ;  /* 0x00000034ff34723e */ /* 0x000fe200020006ff */
[----:B------:R-:W1:Y:S01]  /*a650*/  LDCU UR4, c[0x0][0x360] ;  /* 0x00006c00ff0477ac */ /* 0x000e620008000800 */
[----:B------:R-:W1:Y:S01]  /*a660*/  LDC R24, c[0x0][0x370] ;  /* 0x0000dc00ff187b82 */ /* 0x000e620000000800 */
[----:B------:R-:W-:-:S02]  /*a670*/  HFMA2.BF16_V2 R26, R2.H0_H0, R49.H0_H0, R32.H0_H0 ;  /* 0x20000031021a7231 */ /* 0x000fc40000240820 */
[----:B------:R-:W-:Y:S02]  /*a680*/  HADD2.F32 R33, -RZ, R55.H0_H0 ;  /* 0x20000037ff217230 */ /* 0x000fe40000004100 */
[C---:B------:R-:W-:Y:S01]  /*a690*/  HFMA2.BF16_V2 R34, R2.reuse.H0_H0, R34.H0_H0, R32.H1_H1 ;  /* 0x2000002202227231 */ /* 0x040fe20000260820 */
[----:B------:R-:W-:Y:S01]  /*a6a0*/  F2FP.BF16.F32.PACK_AB.RZ R50, RZ, R50 ;  /* 0x00000032ff32723e */ /* 0x000fe200000190ff */
[----:B------:R-:W-:Y:S01]  /*a6b0*/  HADD2.F32 R32, -RZ, R54.H0_H0 ;  /* 0x20000036ff207230 */ /* 0x000fe20000004100 */
[----:B------:R-:W-:Y:S01]  /*a6c0*/  F2FP.BF16.F32.PACK_AB.RZ R51, RZ, R51 ;  /* 0x00000033ff33723e */ /* 0x000fe200000190ff */
[----:B------:R-:W-:Y:S01]  /*a6d0*/  HADD2.F32 R46, -RZ, R52.H0_H0 ;  /* 0x20000034ff2e7230 */ /* 0x000fe20000004100 */
[----:B------:R-:W-:Y:S01]  /*a6e0*/  F2FP.BF16.F32.PACK_AB.RZ R30, RZ, R30 ;  /* 0x0000001eff1e723e */ /* 0x000fe200000190ff */
[----:B------:R-:W-:Y:S01]  /*a6f0*/  HADD2.F32 R45, -RZ, R53.H0_H0 ;  /* 0x20000035ff2d7230 */ /* 0x000fe20000004100 */
[----:B------:R-:W-:Y:S01]  /*a700*/  F2FP.BF16.F32.PACK_AB.RZ R35, RZ, R35 ;  /* 0x00000023ff23723e */ /* 0x000fe200000190ff */
[C-C-:B------:R-:W-:Y:S01]  /*a710*/  HFMA2.BF16_V2 R51, R2.reuse.H0_H0, R51.H0_H0, R21.reuse.H1_H1 ;  /* 0x2000003302337231 */ /* 0x140fe20000260815 */
[----:B------:R-:W-:Y:S01]  /*a720*/  F2FP.BF16.F32.PACK_AB.RZ R33, RZ, R33 ;  /* 0x00000021ff21723e */ /* 0x000fe200000190ff */
[C---:B------:R-:W-:Y:S01]  /*a730*/  HFMA2.BF16_V2 R50, R2.reuse.H0_H0, R50.H0_H0, R21.H0_H0 ;  /* 0x2000003202327231 */ /* 0x040fe20000240815 */
[----:B------:R-:W-:Y:S01]  /*a740*/  F2FP.BF16.F32.PACK_AB.RZ R32, RZ, R32 ;  /* 0x00000020ff20723e */ /* 0x000fe200000190ff */
[C-C-:B------:R-:W-:Y:S01]  /*a750*/  HFMA2.BF16_V2 R35, R2.reuse.H0_H0, R35.H0_H0, R23.reuse.H0_H0 ;  /* 0x2000002302237231 */ /* 0x140fe20000240817 */
[----:B------:R-:W-:Y:S01]  /*a760*/  F2FP.BF16.F32.PACK_AB.RZ R46, RZ, R46 ;  /* 0x0000002eff2e723e */ /* 0x000fe200000190ff */
[----:B------:R-:W-:Y:S01]  /*a770*/  HFMA2.BF16_V2 R21, R2.H0_H0, R30.H0_H0, R23.H1_H1 ;  /* 0x2000001e02157231 */ /* 0x000fe20000260817 */
[----:B------:R-:W-:Y:S01]  /*a780*/  F2FP.BF16.F32.PACK_AB.RZ R45, RZ, R45 ;  /* 0x0000002dff2d723e */ /* 0x000fe200000190ff */
[----:B------:R-:W-:-:S02]  /*a790*/  IMAD R57, R56, UR7, R57 ;  /* 0x0000000738397c24 */ /* 0x000fc4000f8e0239 */
[----:B------:R-:W-:Y:S02]  /*a7a0*/  IMAD R28, R28, UR7, R3 ;  /* 0x000000071c1c7c24 */ /* 0x000fe4000f8e0203 */
[C-C-:B------:R-:W-:Y:S01]  /*a7b0*/  HFMA2.BF16_V2 R3, R2.reuse.H0_H0, R33.H0_H0, R44.reuse.H0_H0 ;  /* 0x2000002102037231 */ /* 0x140fe2000024082c */
[----:B------:R-:W-:Y:S01]  /*a7c0*/  PRMT R23, R48, 0x5410, R20 ;  /* 0x0000541030177816 */ /* 0x000fe20000000014 */
[----:B------:R-:W-:Y:S02]  /*a7d0*/  HFMA2.BF16_V2 R44, R2.H0_H0, R32.H0_H0, R44.H1_H1 ;  /* 0x20000020022c7231 */ /* 0x000fe4000026082c */
[----:B0-----:R-:W-:Y:S01]  /*a7e0*/  IMAD.WIDE R32, R57, 0x10, R58 ;  /* 0x0000001039207825 */ /* 0x001fe200078e023a */
[----:B------:R-:W-:-:S03]  /*a7f0*/  PRMT R22, R27, 0x5410, R22 ;  /* 0x000054101b167816 */ /* 0x000fc60000000016 */
[C-C-:B------:R-:W-:Y:S01]  /*a800*/  HFMA2.BF16_V2 R30, R2.reuse.H0_H0, R46.H0_H0, R29.reuse.H0_H0 ;  /* 0x2000002e021e7231 */ /* 0x140fe2000024081d */
[----:B------:R-:W-:Y:S01]  /*a810*/  PRMT R21, R35, 0x5410, R21 ;  /* 0x0000541023157816 */ /* 0x000fe20000000015 */
[----:B------:R-:W-:Y:S01]  /*a820*/  HFMA2.BF16_V2 R45, R2.H0_H0, R45.H0_H0, R29.H1_H1 ;  /* 0x2000002d022d7231 */ /* 0x000fe2000026081d */
[----:B------:R-:W-:Y:S01]  /*a830*/  PRMT R20, R50, 0x5410, R51 ;  /* 0x0000541032147816 */ /* 0x000fe20000000033 */
[----:B------:R-:W-:-:S04]  /*a840*/  IMAD.WIDE R28, R28, 0x10, R58 ;  /* 0x000000101c1c7825 */ /* 0x000fc800078e023a */
[----:B------:R0:W-:Y:S01]  /*a850*/  STG.E.128 desc[UR36][R32.64], R20 ;  /* 0x0000001420007986 */ /* 0x0001e2000c101d24 */
[----:B-1----:R-:W-:-:S05]  /*a860*/  IMAD R0, R24, UR4, R0 ;  /* 0x0000000418007c24 */ /* 0x002fca000f8e0200 */
[----:B------:R-:W-:Y:S02]  /*a870*/  ISETP.GE.AND P1, PT, R0, UR9, PT ;  /* 0x0000000900007c0c */ /* 0x000fe4000bf26270 */
[----:B0-----:R-:W-:Y:S02]  /*a880*/  PRMT R23, R3, 0x5410, R44 ;  /* 0x0000541003177816 */ /* 0x001fe4000000002c */
[----:B------:R-:W-:Y:S02]  /*a890*/  PRMT R22, R30, 0x5410, R45 ;  /* 0x000054101e167816 */ /* 0x000fe4000000002d */
[----:B------:R-:W-:Y:S02]  /*a8a0*/  PRMT R21, R26, 0x5410, R34 ;  /* 0x000054101a157816 */ /* 0x000fe40000000022 */
[----:B------:R-:W-:-:S05]  /*a8b0*/  PRMT R20, R31, 0x5410, R25 ;  /* 0x000054101f147816 */ /* 0x000fca0000000019 */
[----:B------:R1:W-:Y:S01]  /*a8c0*/  STG.E.128 desc[UR36][R28.64], R20 ;  /* 0x000000141c007986 */ /* 0x0003e2000c101d24 */
[----:B------:R-:W-:Y:S05]  /*a8d0*/  @!P1 BRA `(.L_x_172) ;  /* 0xffffff64006c9947 */ /* 0x000fea000383ffff */
.L_x_171:
[----:B------:R-:W-:Y:S05]  /*a8e0*/  BSYNC.RECONVERGENT B0 ;  /* 0x0000000000007941 */ /* 0x000fea0003800200 */
.L_x_170:
[----:B------:R-:W-:Y:S05]  /*a8f0*/  @!P0 EXIT ;  /* 0x000000000000894d */ /* 0x000fea0003800000 */
[----:B-1--4-:R-:W2:Y:S04]  /*a900*/  LDL.LU.64 R20, [R1+0xd0] ;  /* 0x0000d00001147983 */ /* 0x012ea80000300a00 */
[----:B------:R-:W2:Y:S04]  /*a910*/  LDL.LU R3, [R1+0x30] ;  /* 0x0000300001037983 */ /* 0x000ea80000300800 */
[----:B--2---:R-:W-:Y:S01]  /*a920*/  ST.E desc[UR36][R20.64+-0x80], R3 ;  /* 0xffff800314007985 */ /* 0x004fe2000c101924 */
[----:B------:R-:W-:Y:S05]  /*a930*/  EXIT ;  /* 0x000000000000794d */ /* 0x000fea0003800000 */
.L_x_173:
        /* <DEDUP_REMOVED lines=12> */
.L_x_944:


//--------------------- .text._Z46userbuffers_fp16_sum_inplace_gpu_rr_rs_oop_fp8ILi16E13__nv_fp8_e4m3EviiiiiiiiiPPviS1_Pfm --------------------------
	.section	.text._Z46userbuffers_fp16_sum_inplace_gpu_rr_rs_oop_fp8ILi16E13__nv_fp8_e4m3EviiiiiiiiiPPviS1_Pfm,"ax",@progbits
	.align	128
        .global         _Z46userbuffers_fp16_sum_inplace_gpu_rr_rs_oop_fp8ILi16E13__nv_fp8_e4m3EviiiiiiiiiPPviS1_Pfm
        .type           _Z46userbuffers_fp16_sum_inplace_gpu_rr_rs_oop_fp8ILi16E13__nv_fp8_e4m3EviiiiiiiiiPPviS1_Pfm,@function
        .size           _Z46userbuffers_fp16_sum_inplace_gpu_rr_rs_oop_fp8ILi16E13__nv_fp8_e4m3EviiiiiiiiiPPviS1_Pfm,(.L_x_945 - _Z46userbuffers_fp16_sum_inplace_gpu_rr_rs_oop_fp8ILi16E13__nv_fp8_e4m3EviiiiiiiiiPPviS1_Pfm)
        .other          _Z46userbuffers_fp16_sum_inplace_gpu_rr_rs_oop_fp8ILi16E13__nv_fp8_e4m3EviiiiiiiiiPPviS1_Pfm,@"STO_CUDA_ENTRY STV_DEFAULT"
_Z46userbuffers_fp16_sum_inplace_gpu_rr_rs_oop_fp8ILi16E13__nv_fp8_e4m3EviiiiiiiiiPPviS1_Pfm:
.text._Z46userbuffers_fp16_sum_inplace_gpu_rr_rs_oop_fp8ILi16E13__nv_fp8_e4m3EviiiiiiiiiPPviS1_Pfm:
        /* <DEDUP_REMOVED lines=47> */
.L_x_175:
        /* <DEDUP_REMOVED lines=33> */
.L_x_174:
        /* <DEDUP_REMOVED lines=17> */
.L_x_177:
[----:B------:R-:W-:Y:S05]  /*0610*/  BSYNC.RECONVERGENT B0 ;  /* 0x0000000000007941 */ /* 0x000fea0003800200 */
.L_x_176:
[----:B------:R-:W0:Y:S01]  /*0620*/  S2UR UR5, SR_CTAID.X ;  /* 0x00000000000579c3 */ /* 0x000e220000002500 */
[----:B------:R-:W1:Y:S01]  /*0630*/  LDCU UR4, c[0x0][0x398] ;  /* 0x00007300ff0477ac */ /* 0x000e620008000800 */
[----:B------:R-:W-:Y:S01]  /*0640*/  BSSY.RECONVERGENT B0, `(.L_x_178) ;  /* 0x0000547000007945 */ /* 0x000fe20003800200 */
[----:B------:R-:W2:Y:S05]  /*0650*/  LDCU UR8, c[0x0][0x38c] ;  /* 0x00007180ff0877ac */ /* 0x000eaa0008000800 */
[----:B------:R-:W0:Y:S01]  /*0660*/  LDC R0, c[0x0][0x360] ;  /* 0x0000d800ff007b82 */ /* 0x000e220000000800 */
[----:B------:R-:W3:Y:S01]  /*0670*/  LDCU UR9, c[0x0][0x398] ;  /* 0x00007300ff0977ac */ /* 0x000ee20008000800 */
[----:B------:R-:W0:Y:S01]  /*0680*/  LDCU UR6, c[0x0][0x394] ;  /* 0x00007280ff0677ac */ /* 0x000e220008000800 */
[----:B------:R-:W0:Y:S02]  /*0690*/  LDCU UR7, c[0x0][0x3a0] ;  /* 0x00007400ff0777ac */ /* 0x000e240008000800 */
[----:B0-----:R-:W-:Y:S01]  /*06a0*/  IMAD R0, R0, UR5, R17 ;  /* 0x0000000500007c24 */ /* 0x001fe2000f8e0211 */
[----:B------:R-:W-:-:S02]  /*06b0*/  LEA.HI R17, R17, UR5, RZ, 0x1b ;  /* 0x0000000511117c11 */ /* 0x000fc4000f8fd8ff */
[----:B------:R-:W-:Y:S02]  /*06c0*/  BAR.SYNC.DEFER_BLOCKING 0x0 ;  /* 0x0000000000007b1d */ /* 0x000fe40000010000 */
[----:B-1----:R-:W-:Y:S01]  /*06d0*/  ISETP.GE.AND P1, PT, R0, UR4, PT ;  /* 0x0000000400007c0c */ /* 0x002fe2000bf26270 */
[----:B--2---:R-:W-:-:S12]  /*06e0*/  VIADD R17, R17, UR8 ;  /* 0x0000000811117c36 */ /* 0x004fd80008000000 */
[----:B---3--:R-:W-:Y:S05]  /*06f0*/  @P1 BRA `(.L_x_179) ;  /* 0x0000005000ec1947 */ /* 0x008fea0003800000 */
[----:B------:R-:W0:Y:S01]  /*0700*/  S2UR UR5, SR_CgaCtaId ;  /* 0x00000000000579c3 */ /* 0x000e220000008800 */
[----:B------:R-:W-:Y:S01]  /*0710*/  IMAD.SHL.U32 R17, R17, 0x8, RZ ;  /* 0x0000000811117824 */ /* 0x000fe200078e00ff */
[----:B------:R-:W-:-:S03]  /*0720*/  UMOV UR4, 0x400 ;  /* 0x0000040000047882 */ /* 0x000fc60000000000 */
[C---:B------:R-:W-:Y:S01]  /*0730*/  VIADD R4, R17.reuse, 0x8 ;  /* 0x0000000811047836 */ /* 0x040fe20000000000 */
[C---:B----4-:R-:W-:Y:S01]  /*0740*/  LOP3.LUT R3, R17.reuse, 0x78, RZ, 0xc0, !PT ;  /* 0x0000007811037812 */ /* 0x050fe200078ec0ff */
[C---:B------:R-:W-:Y:S02]  /*0750*/  VIADD R5, R17.reuse, 0x10 ;  /* 0x0000001011057836 */ /* 0x040fe40000000000 */
[C---:B------:R-:W-:Y:S01]  /*0760*/  VIADD R7, R17.reuse, 0x20 ;  /* 0x0000002011077836 */ /* 0x040fe20000000000 */
[----:B------:R-:W-:Y:S01]  /*0770*/  LOP3.LUT R4, R4, 0x78, RZ, 0xc0, !PT ;  /* 0x0000007804047812 */ /* 0x000fe200078ec0ff */
        /* <DEDUP_REMOVED lines=12> */
[----:B------:R-:W-:Y:S01]  /*0840*/  VIADD R16, R17, 0x58 ;  /* 0x0000005811107836 */ /* 0x000fe20000000000 */
[----:B0-----:R-:W-:Y:S01]  /*0850*/  ULEA UR4, UR5, UR4, 0x18 ;  /* 0x0000000405047291 */ /* 0x001fe2000f8ec0ff */
        /* <DEDUP_REMOVED lines=8> */
[----:B------:R-:W0:Y:S01]  /*08e0*/  LDS.64 R24, [R3+UR4] ;  /* 0x0000000403187984 */ /* 0x000e220008000a00 */
[----:B------:R-:W-:-:S02]  /*08f0*/  LOP3.LUT R6, R19, 0x78, RZ, 0xc0, !PT ;  /* 0x0000007813067812 */ /* 0x000fc400078ec0ff */
[----:B------:R-:W-:Y:S01]  /*0900*/  LOP3.LUT R18, R18, 0x78, RZ, 0xc0, !PT ;  /* 0x0000007812127812 */ /* 0x000fe200078ec0ff */
[----:B------:R-:W-:Y:S01]  /*0910*/  LDS.64 R26, [R4+UR4] ;  /* 0x00000004041a7984 */ /* 0x000fe20008000a00 */
[----:B------:R-:W-:Y:S02]  /*0920*/  LOP3.LUT R20, R20, 0x78, RZ, 0xc0, !PT ;  /* 0x0000007814147812 */ /* 0x000fe400078ec0ff */
[----:B------:R-:W-:Y:S01]  /*0930*/  LOP3.LUT R17, R17, 0x78, RZ, 0xc0, !PT ;  /* 0x0000007811117812 */ /* 0x000fe200078ec0ff */
[----:B------:R-:W-:Y:S04]  /*0940*/  LDS.64 R22, [R5+UR4] ;  /* 0x0000000405167984 */ /* 0x000fe80008000a00 */
[----:B------:R-:W1:Y:S04]  /*0950*/  LDS.64 R4, [R9+UR4] ;  /* 0x0000000409047984 */ /* 0x000e680008000a00 */
[----:B------:R-:W-:Y:S04]  /*0960*/  LDS.64 R50, [R16+UR4] ;  /* 0x0000000410327984 */ /* 0x000fe80008000a00 */
[----:B------:R-:W-:Y:S04]  /*0970*/  LDS.64 R48, [R18+UR4] ;  /* 0x0000000412307984 */ /* 0x000fe80008000a00 */
[----:B------:R-:W-:Y:S04]  /*0980*/  LDS.64 R6, [R6+UR4] ;  /* 0x0000000406067984 */ /* 0x000fe80008000a00 */
[----:B------:R-:W-:Y:S04]  /*0990*/  LDS.64 R44, [R20+UR4] ;  /* 0x00000004142c7984 */ /* 0x000fe80008000a00 */
[----:B------:R-:W-:Y:S04]  /*09a0*/  LDS.64 R46, [R17+UR4] ;  /* 0x00000004112e7984 */ /* 0x000fe80008000a00 */
[----:B0-----:R-:W-:Y:S04]  /*09b0*/  STL.64 [R1+0x80], R24 ;  /* 0x0000801801007387 */ /* 0x001fe80000100a00 */
[----:B------:R-:W0:Y:S04]  /*09c0*/  LDS.64 R24, [R8+UR4] ;  /* 0x0000000408187984 */ /* 0x000e280008000a00 */
[----:B------:R-:W2:Y:S04]  /*09d0*/  LDS.64 R8, [R11+UR4] ;  /* 0x000000040b087984 */ /* 0x000ea80008000a00 */
[----:B-1----:R-:W-:Y:S04]  /*09e0*/  STL.64 [R1+0x60], R4 ;  /* 0x0000600401007387 */ /* 0x002fe80000100a00 */
[----:B------:R-:W1:Y:S04]  /*09f0*/  LDS.64 R4, [R12+UR4] ;  /* 0x000000040c047984 */ /* 0x000e680008000a00 */
[----:B------:R-:W-:Y:S04]  /*0a00*/  STL.64 [R1+0x70], R22 ;  /* 0x0000701601007387 */ /* 0x000fe80000100a00 */
[----:B------:R-:W3:Y:S04]  /*0a10*/  LDS.64 R22, [R10+UR4] ;  /* 0x000000040a167984 */ /* 0x000ee80008000a00 */
[----:B------:R-:W4:Y:S04]  /*0a20*/  LDS.64 R10, [R13+UR4] ;  /* 0x000000040d0a7984 */ /* 0x000f280008000a00 */
[----:B------:R-:W-:Y:S04]  /*0a30*/  STL.64 [R1+0x78], R26 ;  /* 0x0000781a01007387 */ /* 0x000fe80000100a00 */
[----:B0-----:R-:W-:Y:S04]  /*0a40*/  STL.64 [R1+0x68], R24 ;  /* 0x0000681801007387 */ /* 0x001fe80000100a00 */
[----:B--2---:R-:W-:Y:S04]  /*0a50*/  STL.64 [R1+0x50], R8 ;  /* 0x0000500801007387 */ /* 0x004fe80000100a00 */
[----:B------:R-:W0:Y:S04]  /*0a60*/  LDS.64 R8, [R14+UR4] ;  /* 0x000000040e087984 */ /* 0x000e280008000a00 */
[----:B-1----:R-:W-:Y:S04]  /*0a70*/  STL.64 [R1+0x48], R4 ;  /* 0x0000480401007387 */ /* 0x002fe80000100a00 */
[----:B------:R-:W1:Y:S04]  /*0a80*/  LDS.64 R4, [R15+UR4] ;  /* 0x000000040f047984 */ /* 0x000e680008000a00 */
[----:B---3--:R2:W-:Y:S04]  /*0a90*/  STL.64 [R1+0x58], R22 ;  /* 0x0000581601007387 */ /* 0x0085e80000100a00 */
[----:B----4-:R2:W-:Y:S04]  /*0aa0*/  STL.64 [R1+0x40], R10 ;  /* 0x0000400a01007387 */ /* 0x0105e80000100a00 */
[----:B0-----:R2:W-:Y:S04]  /*0ab0*/  STL.64 [R1+0x38], R8 ;  /* 0x0000380801007387 */ /* 0x0015e80000100a00 */
[----:B-1----:R2:W-:Y:S02]  /*0ac0*/  STL.64 [R1+0x28], R4 ;  /* 0x0000280401007387 */ /* 0x0025e40000100a00 */
.L_x_180:
[----:B0-2---:R-:W2:Y:S04]  /*0ad0*/  LDL.64 R10, [R1+0x80] ;  /* 0x00008000010a7983 */ /* 0x005ea80000100a00 */
[----:B------:R-:W3:Y:S04]  /*0ae0*/  LDL.64 R4, [R1+0x78] ;  /* 0x0000780001047983 */ /* 0x000ee80000100a00 */
[----:B------:R-:W4:Y:S04]  /*0af0*/  LDL.64 R8, [R1+0x70] ;  /* 0x0000700001087983 */ /* 0x000f280000100a00 */
[----:B------:R-:W5:Y:S01]  /*0b00*/  LDL.64 R28, [R1+0x68] ;  /* 0x00006800011c7983 */ /* 0x000f620000100a00 */
[----:B------:R-:W-:-:S03]  /*0b10*/  VIADD R3, R0, UR6 ;  /* 0x0000000600037c36 */ /* 0x000fc60008000000 */
[----:B------:R-:W5:Y:S04]  /*0b20*/  LDL.64 R34, [R1+0x60] ;  /* 0x0000600001227983 */ /* 0x000f680000100a00 */
[----:B------:R-:W5:Y:S04]  /*0b30*/  LDL.64 R54, [R1+0x58] ;  /* 0x0000580001367983 */ /* 0x000f680000100a00 */
[----:B------:R-:W5:Y:S01]  /*0b40*/  LDL.64 R56, [R1+0x50] ;  /* 0x0000500001387983 */ /* 0x000f620000100a00 */
[----:B------:R-:W-:-:S05]  /*0b50*/  IMAD.SHL.U32 R16, R0, 0x2, RZ ;  /* 0x0000000200107824 */ /* 0x000fca00078e00ff */
[----:B------:R-:W-:Y:S01]  /*0b60*/  LOP3.LUT R17, R16, 0x1, RZ, 0xfc, !PT ;  /* 0x0000000110117812 */ /* 0x000fe200078efcff */
[----:B--2---:R-:W-:-:S06]  /*0b70*/  IMAD.WIDE R12, R3, 0x10, R10 ;  /* 0x00000010030c7825 */ /* 0x004fcc00078e020a */
[----:B------:R-:W2:Y:S01]  /*0b80*/  LD.E.128 R12, desc[UR36][R12.64] ;  /* 0x000000240c0c7980 */ /* 0x000ea2000c101d00 */
[C---:B---3--:R-:W-:Y:S02]  /*0b90*/  IMAD.WIDE R20, R3.reuse, 0x10, R4 ;  /* 0x0000001003147825 */ /* 0x048fe400078e0204 */
[----:B------:R-:W0:Y:S04]  /*0ba0*/  LDC R4, c[0x0][0x39c] ;  /* 0x0000e700ff047b82 */ /* 0x000e280000000800 */
[----:B------:R-:W3:Y:S01]  /*0bb0*/  LD.E.128 R20, desc[UR36][R20.64] ;  /* 0x0000002414147980 */ /* 0x000ee2000c101d00 */
[----:B----4-:R-:W-:-:S06]  /*0bc0*/  IMAD.WIDE R24, R3, 0x10, R8 ;  /* 0x0000001003187825 */ /* 0x010fcc00078e0208 */
[----:B------:R-:W4:Y:S01]  /*0bd0*/  LD.E.128 R24, desc[UR36][R24.64] ;  /* 0x0000002418187980 */ /* 0x000f22000c101d00 */
[----:B-----5:R-:W-:Y:S01]  /*0be0*/  IMAD.WIDE R28, R3, 0x10, R28 ;  /* 0x00000010031c7825 */ /* 0x020fe200078e021c */
[----:B------:R-:W-:-:S05]  /*0bf0*/  IABS R11, R16 ;  /* 0x00000010000b7213 */ /* 0x000fca0000000000 */
[----:B------:R-:W5:Y:S01]  /*0c00*/  LD.E.128 R28, desc[UR36][R28.64] ;  /* 0x000000241c1c7980 */ /* 0x000f62000c101d00 */
[----:B0-----:R-:W-:-:S04]  /*0c10*/  IABS R10, R4 ;  /* 0x00000004000a7213 */ /* 0x001fc80000000000 */
[----:B------:R-:W0:Y:S08]  /*0c20*/  I2F.RP R19, R10 ;  /* 0x0000000a00137306 */ /* 0x000e300000209400 */
[----:B0-----:R-:W0:Y:S02]  /*0c30*/  MUFU.RCP R19, R19 ;  /* 0x0000001300137308 */ /* 0x001e240000001000 */
[----:B0-----:R-:W-:-:S06]  /*0c40*/  VIADD R8, R19, 0xffffffe ;  /* 0x0ffffffe13087836 */ /* 0x001fcc0000000000 */
[----:B------:R0:W1:Y:S02]  /*0c50*/  F2I.FTZ.U32.TRUNC.NTZ R9, R8 ;  /* 0x0000000800097305 */ /* 0x000064000021f000 */
[----:B0-----:R-:W-:Y:S02]  /*0c60*/  IMAD.MOV.U32 R8, RZ, RZ, RZ ;  /* 0x000000ffff087224 */ /* 0x001fe400078e00ff */
[----:B-1----:R-:W-:-:S04]  /*0c70*/  IMAD.MOV R5, RZ, RZ, -R9 ;  /* 0x000000ffff057224 */ /* 0x002fc800078e0a09 */
[----:B------:R-:W-:Y:S01]  /*0c80*/  IMAD R18, R5, R10, RZ ;  /* 0x0000000a05127224 */ /* 0x000fe200078e02ff */
[----:B------:R-:W-:-:S03]  /*0c90*/  IABS R5, R17 ;  /* 0x0000001100057213 */ /* 0x000fc60000000000 */
[----:B------:R-:W-:-:S04]  /*0ca0*/  IMAD.HI.U32 R18, R9, R18, R8 ;  /* 0x0000001209127227 */ /* 0x000fc800078e0008 */
[----:B------:R-:W-:Y:S02]  /*0cb0*/  IMAD.MOV.U32 R8, RZ, RZ, R5 ;  /* 0x000000ffff087224 */ /* 0x000fe400078e0005 */
        /* <DEDUP_REMOVED lines=13> */
[----:B------:R-:W-:Y:S02]  /*0d90*/  LOP3.LUT R9, R17, R4, RZ, 0x3c, !PT ;  /* 0x0000000411097212 */ /* 0x000fe400078e3cff */
[----:B------:R-:W-:Y:S01]  /*0da0*/  ISETP.GE.AND P1, PT, R8, RZ, PT ;  /* 0x000000ff0800720c */ /* 0x000fe20003f26270 */
[----:B------:R-:W-:Y:S01]  /*0db0*/  @!P6 VIADD R18, R18, 0x1 ;  /* 0x000000011212e836 */ /* 0x000fe20000000000 */
[----:B------:R-:W-:Y:S01]  /*0dc0*/  ISETP.GE.AND P2, PT, R9, RZ, PT ;  /* 0x000000ff0900720c */ /* 0x000fe20003f46270 */
[----:B------:R-:W-:-:S02]  /*0dd0*/  @!P5 VIADD R5, R5, 0x1 ;  /* 0x000000010505d836 */ /* 0x000fc40000000000 */
        /* <DEDUP_REMOVED lines=9> */
[----:B------:R-:W-:-:S06]  /*0e70*/  IMAD.WIDE R8, R3, 0x10, R34 ;  /* 0x0000001003087825 */ /* 0x000fcc00078e0222 */
[----:B------:R-:W5:Y:S01]  /*0e80*/  LD.E.128 R8, desc[UR36][R8.64] ;  /* 0x0000002408087980 */ /* 0x000f62000c101d00 */
[----:B------:R-:W-:Y:S02]  /*0e90*/  IMAD.MOV R19, RZ, RZ, -R18 ;  /* 0x000000ffff137224 */ /* 0x000fe400078e0a12 */
[----:B------:R-:W-:Y:S02]  /*0ea0*/  IMAD.MOV R32, RZ, RZ, -R5 ;  /* 0x000000ffff207224 */ /* 0x000fe400078e0a05 */
[C---:B------:R-:W-:Y:S02]  /*0eb0*/  IMAD R19, R4.reuse, R19, R16 ;  /* 0x0000001304137224 */ /* 0x040fe400078e0210 */
[----:B------:R-:W-:Y:S02]  /*0ec0*/  IMAD R32, R4, R32, R17 ;  /* 0x0000002004207224 */ /* 0x000fe400078e0211 */
[----:B------:R-:W-:Y:S01]  /*0ed0*/  IMAD R4, R18, UR7, R19 ;  /* 0x0000000712047c24 */ /* 0x000fe2000f8e0213 */
[----:B--2---:R-:W-:-:S02]  /*0ee0*/  SHF.R.U32.HI R43, RZ, 0x18, R12 ;  /* 0x00000018ff2b7819 */ /* 0x004fc4000001160c */
[----:B------:R-:W-:Y:S02]  /*0ef0*/  SHF.R.U32.HI R38, RZ, 0x18, R14 ;  /* 0x00000018ff267819 */ /* 0x000fe4000001160e */
[----:B------:R-:W-:Y:S02]  /*0f00*/  F2FP.F16.E4M3.UNPACK_B R43, R43 ;  /* 0x0000002bff2b723e */ /* 0x000fe400020006ff */
[----:B------:R-:W-:Y:S02]  /*0f10*/  LOP3.LUT R37, R15, 0xff, RZ, 0xc0, !PT ;  /* 0x000000ff0f257812 */ /* 0x000fe400078ec0ff */
[----:B------:R-:W-:Y:S02]  /*0f20*/  SHF.R.U32.HI R42, RZ, 0x18, R15 ;  /* 0x00000018ff2a7819 */ /* 0x000fe4000001160f */
[----:B------:R-:W-:Y:S01]  /*0f30*/  F2FP.F16.E4M3.UNPACK_B R52, R38 ;  /* 0x00000026ff34723e */ /* 0x000fe200020006ff */
[----:B------:R-:W-:Y:S01]  /*0f40*/  HADD2.F32 R38, -RZ, R43.H0_H0 ;  /* 0x2000002bff267230 */ /* 0x000fe20000004100 */
[----:B------:R-:W-:-:S02]  /*0f50*/  LOP3.LUT R35, R13, 0xffff, RZ, 0xc0, !PT ;  /* 0x0000ffff0d237812 */ /* 0x000fc400078ec0ff */
[----:B------:R-:W-:Y:S02]  /*0f60*/  PRMT R36, R13, 0x7632, R36 ;  /* 0x000076320d247816 */ /* 0x000fe40000000024 */
[----:B------:R-:W-:Y:S01]  /*0f70*/  F2FP.F16.E4M3.UNPACK_B R43, R37 ;  /* 0x00000025ff2b723e */ /* 0x000fe200020006ff */
[----:B------:R-:W-:Y:S01]  /*0f80*/  HADD2.F32 R37, -RZ, R52.H0_H0 ;  /* 0x20000034ff257230 */ /* 0x000fe20000004100 */
[----:B------:R-:W-:Y:S02]  /*0f90*/  F2FP.F16.E4M3.UNPACK_B R42, R42 ;  /* 0x0000002aff2a723e */ /* 0x000fe400020006ff */
[----:B------:R-:W-:Y:S02]  /*0fa0*/  SHF.R.U32.HI R52, RZ, 0x8, R35 ;  /* 0x00000008ff347819 */ /* 0x000fe40000011623 */
[C---:B------:R-:W-:Y:S02]  /*0fb0*/  LOP3.LUT R19, R12.reuse, 0xffff, RZ, 0xc0, !PT ;  /* 0x0000ffff0c137812 */ /* 0x040fe400078ec0ff */
[----:B------:R-:W-:-:S02]  /*0fc0*/  PRMT R33, R12, 0x7632, R33 ;  /* 0x000076320c217816 */ /* 0x000fc40000000021 */
[----:B------:R-:W-:Y:S02]  /*0fd0*/  LOP3.LUT R41, R14, 0xffff, RZ, 0xc0, !PT ;  /* 0x0000ffff0e297812 */ /* 0x000fe400078ec0ff */
[----:B------:R-:W-:Y:S01]  /*0fe0*/  LOP3.LUT R53, R36, 0xff, RZ, 0xc0, !PT ;  /* 0x000000ff24357812 */ /* 0x000fe200078ec0ff */
[----:B------:R-:W-:Y:S01]  /*0ff0*/  HADD2.F32 R36, -RZ, R42.H0_H0 ;  /* 0x2000002aff247230 */ /* 0x000fe20000004100 */
[----:B------:R-:W-:Y:S01]  /*1000*/  F2FP.F16.E4M3.UNPACK_B R42, R52 ;  /* 0x00000034ff2a723e */ /* 0x000fe200020006ff */
[----:B------:R-:W-:Y:S01]  /*1010*/  HADD2.F32 R35, -RZ, R43.H0_H0 ;  /* 0x2000002bff237230 */ /* 0x000fe20000004100 */
[----:B------:R-:W-:Y:S02]  /*1020*/  PRMT R18, R14, 0x7632, R18 ;  /* 0x000076320e127816 */ /* 0x000fe40000000012 */
[----:B------:R-:W-:Y:S02]  /*1030*/  LOP3.LUT R16, R15, 0xffff, RZ, 0xc0, !PT ;  /* 0x0000ffff0f107812 */ /* 0x000fe400078ec0ff */
[----:B------:R-:W-:-:S02]  /*1040*/  SHF.R.U32.HI R43, RZ, 0x8, R19 ;  /* 0x00000008ff2b7819 */ /* 0x000fc40000011613 */
[----:B------:R-:W-:Y:S02]  /*1050*/  LOP3.LUT R33, R33, 0xff, RZ, 0xc0, !PT ;  /* 0x000000ff21217812 */ /* 0x000fe400078ec0ff */
[----:B------:R-:W-:Y:S02]  /*1060*/  SHF.R.U32.HI R19, RZ, 0x8, R41 ;  /* 0x00000008ff137819 */ /* 0x000fe40000011629 */
[----:B---3--:R-:W-:Y:S02]  /*1070*/  LOP3.LUT R41, R21, 0xffff, RZ, 0xc0, !PT ;  /* 0x0000ffff15297812 */ /* 0x008fe400078ec0ff */
[----:B------:R-:W-:Y:S01]  /*1080*/  F2FP.F16.E4M3.UNPACK_B R52, R53 ;  /* 0x00000035ff34723e */ /* 0x000fe200020006ff */
[----:B------:R-:W-:Y:S01]  /*1090*/  HADD2.F32 R53, -RZ, R42.H0_H0 ;  /* 0x2000002aff357230 */ /* 0x000fe20000004100 */
[----:B------:R-:W-:Y:S02]  /*10a0*/  LOP3.LUT R18, R18, 0xff, RZ, 0xc0, !PT ;  /* 0x000000ff12127812 */ /* 0x000fe400078ec0ff */
[----:B------:R-:W-:-:S02]  /*10b0*/  SHF.R.U32.HI R16, RZ, 0x8, R16 ;  /* 0x00000008ff107819 */ /* 0x000fc40000011610 */
[----:B------:R-:W-:Y:S02]  /*10c0*/  F2FP.F16.E4M3.UNPACK_B R42, R33 ;  /* 0x00000021ff2a723e */ /* 0x000fe400020006ff */
[----:B------:R-:W-:Y:S02]  /*10d0*/  LOP3.LUT R33, R21, 0xff, RZ, 0xc0, !PT ;  /* 0x000000ff15217812 */ /* 0x000fe400078ec0ff */
[----:B------:R-:W-:Y:S02]  /*10e0*/  SHF.R.U32.HI R41, RZ, 0x8, R41 ;  /* 0x00000008ff297819 */ /* 0x000fe40000011629 */
[----:B------:R-:W-:Y:S02]  /*10f0*/  LOP3.LUT R40, R13, 0xff, RZ, 0xc0, !PT ;  /* 0x000000ff0d287812 */ /* 0x000fe400078ec0ff */
[----:B------:R-:W-:Y:S02]  /*1100*/  PRMT R17, R15, 0x7632, R17 ;  /* 0x000076320f117816 */ /* 0x000fe40000000011 */
[----:B------:R-:W-:-:S02]  /*1110*/  LOP3.LUT R34, R12, 0xff, RZ, 0xc0, !PT ;  /* 0x000000ff0c227812 */ /* 0x000fc400078ec0ff */
[----:B------:R-:W-:Y:S02]  /*1120*/  F2FP.F16.E4M3.UNPACK_B R18, R18 ;  /* 0x00000012ff12723e */ /* 0x000fe400020006ff */
[----:B------:R-:W-:Y:S02]  /*1130*/  F2FP.F16.E4M3.UNPACK_B R16, R16 ;  /* 0x00000010ff10723e */ /* 0x000fe400020006ff */
[----:B------:R-:W-:Y:S01]  /*1140*/  SHF.R.U32.HI R39, RZ, 0x18, R13 ;  /* 0x00000018ff277819 */ /* 0x000fe2000001160d */
[----:B------:R-:W-:Y:S01]  /*1150*/  IMAD.WIDE R12, R3, 0x10, R54 ;  /* 0x00000010030c7825 */ /* 0x000fe200078e0236 */
[----:B------:R-:W-:Y:S02]  /*1160*/  F2FP.F16.E4M3.UNPACK_B R33, R33 ;  /* 0x00000021ff21723e */ /* 0x000fe400020006ff */
[----:B------:R-:W-:Y:S02]  /*1170*/  F2FP.F16.E4M3.UNPACK_B R41, R41 ;  /* 0x00000029ff29723e */ /* 0x000fe400020006ff */
[----:B------:R-:W-:-:S02]  /*1180*/  F2FP.F16.E4M3.UNPACK_B R40, R40 ;  /* 0x00000028ff28723e */ /* 0x000fc400020006ff */
[----:B------:R-:W-:Y:S01]  /*1190*/  LOP3.LUT R54, R17, 0xff, RZ, 0xc0, !PT ;  /* 0x000000ff11367812 */ /* 0x000fe200078ec0ff */
        /* <DEDUP_REMOVED lines=13> */
[----:B------:R-:W-:Y:S01]  /*1270*/  HADD2.F32 R43, -RZ, R43.H0_H0 ;  /* 0x2000002bff2b7230 */ /* 0x000fe20000004100 */
[----:B------:R-:W-:Y:S01]  /*1280*/  F2FP.BF16.F32.PACK_AB.RZ R35, R16, R35 ;  /* 0x000000231023723e */ /* 0x000fe200000190ff */
[----:B------:R-:W-:Y:S01]  /*1290*/  IMAD.WIDE R16, R3, 0x10, R56 ;  /* 0x0000001003107825 */ /* 0x000fe200078e0238 */
[----:B------:R-:W-:-:S02]  /*12a0*/  SHF.R.U32.HI R42, RZ, 0x18, R20 ;  /* 0x00000018ff2a7819 */ /* 0x000fc40000011614 */
[----:B------:R-:W-:Y:S01]  /*12b0*/  F2FP.BF16.F32.PACK_AB.RZ R33, R41, R33 ;  /* 0x000000212921723e */ /* 0x000fe200000190ff */
[----:B------:R-:W-:Y:S01]  /*12c0*/  HADD2.F32 R39, -RZ, R39.H0_H0 ;  /* 0x20000027ff277230 */ /* 0x000fe20000004100 */
[----:B------:R-:W-:Y:S01]  /*12d0*/  LOP3.LUT R56, R22, 0xff, RZ, 0xc0, !PT ;  /* 0x000000ff16387812 */ /* 0x000fe200078ec0ff */
[----:B------:R-:W-:Y:S01]  /*12e0*/  HADD2.F32 R52, -RZ, R52.H0_H0 ;  /* 0x20000034ff347230 */ /* 0x000fe20000004100 */
[----:B------:R-:W-:Y:S01]  /*12f0*/  F2FP.BF16.F32.PACK_AB.RZ R40, R53, R40 ;  /* 0x000000283528723e */ /* 0x000fe200000190ff */
[----:B------:R-:W-:Y:S01]  /*1300*/  HADD2.F32 R18, -RZ, R54.H0_H0 ;  /* 0x20000036ff127230 */ /* 0x000fe20000004100 */
[----:B------:R-:W-:Y:S02]  /*1310*/  SHF.R.U32.HI R54, RZ, 0x18, R21 ;  /* 0x00000018ff367819 */ /* 0x000fe40000011615 */
[----:B------:R-:W-:Y:S02]  /*1320*/  PRMT R41, R21, 0x7632, R41 ;  /* 0x0000763215297816 */ /* 0x000fe40000000029 */
[----:B------:R-:W-:-:S02]  /*1330*/  F2FP.BF16.F32.PACK_AB.RZ R34, R43, R34 ;  /* 0x000000222b22723e */ /* 0x000fc400000190ff */
[C---:B------:R-:W-:Y:S02]  /*1340*/  LOP3.LUT R53, R22.reuse, 0xffff, RZ, 0xc0, !PT ;  /* 0x0000ffff16357812 */ /* 0x040fe400078ec0ff */
[----:B------:R-:W-:Y:S02]  /*1350*/  PRMT R21, R22, 0x7632, R21 ;  /* 0x0000763216157816 */ /* 0x000fe40000000015 */
[----:B------:R-:W-:Y:S02]  /*1360*/  SHF.R.U32.HI R57, RZ, 0x18, R22 ;  /* 0x00000018ff397819 */ /* 0x000fe40000011616 */
[----:B------:R-:W-:Y:S02]  /*1370*/  F2FP.F16.E4M3.UNPACK_B R42, R42 ;  /* 0x0000002aff2a723e */ /* 0x000fe400020006ff */
[----:B------:R-:W-:Y:S02]  /*1380*/  LOP3.LUT R43, R20, 0xffff, RZ, 0xc0, !PT ;  /* 0x0000ffff142b7812 */ /* 0x000fe400078ec0ff */
[----:B------:R-:W-:-:S02]  /*1390*/  LOP3.LUT R22, R23, 0xff, RZ, 0xc0, !PT ;  /* 0x000000ff17167812 */ /* 0x000fc400078ec0ff */
[----:B------:R-:W-:Y:S02]  /*13a0*/  F2FP.F16.E4M3.UNPACK_B R56, R56 ;  /* 0x00000038ff38723e */ /* 0x000fe400020006ff */
[----:B------:R-:W-:Y:S02]  /*13b0*/  F2FP.BF16.F32.PACK_AB.RZ R39, R39, R52 ;  /* 0x000000342727723e */ /* 0x000fe400000190ff */
[C---:B------:R-:W-:Y:S02]  /*13c0*/  PRMT R52, R20.reuse, 0x7632, R52 ;  /* 0x0000763214347816 */ /* 0x040fe40000000034 */
[----:B------:R-:W-:Y:S02]  /*13d0*/  LOP3.LUT R59, R41, 0xff, RZ, 0xc0, !PT ;  /* 0x000000ff293b7812 */ /* 0x000fe400078ec0ff */
[----:B------:R-:W-:Y:S02]  /*13e0*/  LOP3.LUT R55, R20, 0xff, RZ, 0xc0, !PT ;  /* 0x000000ff14377812 */ /* 0x000fe400078ec0ff */
[----:B------:R-:W-:Y:S01]  /*13f0*/  F2FP.F16.E4M3.UNPACK_B R41, R22 ;  /* 0x00000016ff29723e */ /* 0x000fe200020006ff */
[----:B------:R-:W-:Y:S01]  /*1400*/  HADD2.F32 R22, -RZ, R42.H0_H0 ;  /* 0x2000002aff167230 */ /* 0x000fe20000004100 */
[----:B------:R-:W-:Y:S01]  /*1410*/  SHF.R.U32.HI R43, RZ, 0x8, R43 ;  /* 0x00000008ff2b7819 */ /* 0x000fe2000001162b */
[----:B------:R-:W-:Y:S01]  /*1420*/  HADD2.F32 R42, -RZ, R56.H0_H0 ;  /* 0x20000038ff2a7230 */ /* 0x000fe20000004100 */
[----:B------:R-:W-:-:S02]  /*1430*/  F2FP.F16.E4M3.UNPACK_B R57, R57 ;  /* 0x00000039ff39723e */ /* 0x000fc400020006ff */
[----:B------:R-:W-:Y:S02]  /*1440*/  LOP3.LUT R56, R52, 0xff, RZ, 0xc0, !PT ;  /* 0x000000ff34387812 */ /* 0x000fe400078ec0ff */
[----:B------:R-:W-:Y:S02]  /*1450*/  F2FP.F16.E4M3.UNPACK_B R55, R55 ;  /* 0x00000037ff37723e */ /* 0x000fe400020006ff */
[----:B------:R-:W-:Y:S01]  /*1460*/  F2FP.F16.E4M3.UNPACK_B R52, R43 ;  /* 0x0000002bff34723e */ /* 0x000fe200020006ff */
[----:B------:R-:W-:Y:S01]  /*1470*/  HADD2.F32 R43, -RZ, R57.H0_H0 ;  /* 0x20000039ff2b7230 */ /* 0x000fe20000004100 */
[C---:B------:R-:W-:Y:S02]  /*1480*/  LOP3.LUT R20, R23.reuse, 0xffff, RZ, 0xc0, !PT ;  /* 0x0000ffff17147812 */ /* 0x040fe400078ec0ff */
[----:B------:R-:W-:Y:S01]  /*1490*/  PRMT R58, R23, 0x7632, R58 ;  /* 0x00007632173a7816 */ /* 0x000fe2000000003a */
[----:B------:R-:W-:Y:S01]  /*14a0*/  HADD2.F32 R55, -RZ, R55.H0_H0 ;  /* 0x20000037ff377230 */ /* 0x000fe20000004100 */
[----:B------:R-:W-:-:S02]  /*14b0*/  SHF.R.U32.HI R23, RZ, 0x18, R23 ;  /* 0x00000018ff177819 */ /* 0x000fc40000011617 */
[----:B------:R-:W-:Y:S02]  /*14c0*/  F2FP.F16.E4M3.UNPACK_B R56, R56 ;  /* 0x00000038ff38723e */ /* 0x000fe400020006ff */
[----:B------:R-:W-:Y:S01]  /*14d0*/  LOP3.LUT R57, R21, 0xff, RZ, 0xc0, !PT ;  /* 0x000000ff15397812 */ /* 0x000fe200078ec0ff */
[----:B------:R-:W-:Y:S01]  /*14e0*/  HADD2.F32 R21, -RZ, R52.H0_H0 ;  /* 0x20000034ff157230 */ /* 0x000fe20000004100 */
[----:B------:R-:W-:Y:S01]  /*14f0*/  F2FP.F16.E4M3.UNPACK_B R52, R23 ;  /* 0x00000017ff34723e */ /* 0x000fe200020006ff */
[----:B------:R-:W-:Y:S01]  /*1500*/  HADD2.F32 R23, -RZ, R56.H0_H0 ;  /* 0x20000038ff177230 */ /* 0x000fe20000004100 */
[----:B------:R-:W-:Y:S02]  /*1510*/  SHF.R.U32.HI R56, RZ, 0x8, R20 ;  /* 0x00000008ff387819 */ /* 0x000fe40000011614 */
[----:B------:R-:W-:Y:S02]  /*1520*/  F2FP.BF16.F32.PACK_AB.RZ R55, R21, R55 ;  /* 0x000000371537723e */ /* 0x000fe400000190ff */
[----:B------:R-:W2:Y:S01]  /*1530*/  LDL.64 R20, [R1+0x48] ;  /* 0x0000480001147983 */ /* 0x000ea20000100a00 */
[----:B------:R-:W-:-:S04]  /*1540*/  SHF.R.U32.HI R53, RZ, 0x8, R53 ;  /* 0x00000008ff357819 */ /* 0x000fc80000011635 */
[----:B------:R-:W-:Y:S01]  /*1550*/  F2FP.F16.E4M3.UNPACK_B R53, R53 ;  /* 0x00000035ff35723e */ /* 0x000fe200020006ff */
[----:B------:R-:W-:Y:S01]  /*1560*/  IMAD R5, R5, UR7, R32 ;  /* 0x0000000705057c24 */ /* 0x000fe2000f8e0220 */
[----:B------:R-:W-:Y:S01]  /*1570*/  LOP3.LUT R32, R14, 0xff, RZ, 0xc0, !PT ;  /* 0x000000ff0e207812 */ /* 0x000fe200078ec0ff */
[----:B------:R-:W-:Y:S01]  /*1580*/  HFMA2.BF16_V2 R40, R2.H0_H0, R40, RZ.H0_H0 ;  /* 0x0000002802287231 */ /* 0x000fe200002408ff */
[----:B------:R-:W-:Y:S01]  /*1590*/  LOP3.LUT R58, R58, 0xff, RZ, 0xc0, !PT ;  /* 0x000000ff3a3a7812 */ /* 0x000fe200078ec0ff */
[----:B------:R-:W-:Y:S01]  /*15a0*/  HADD2.F32 R53, -RZ, R53.H0_H0 ;  /* 0x20000035ff357230 */ /* 0x000fe20000004100 */
[----:B------:R-:W-:Y:S02]  /*15b0*/  F2FP.F16.E4M3.UNPACK_B R32, R32 ;  /* 0x00000020ff20723e */ /* 0x000fe400020006ff */
[----:B------:R-:W-:Y:S02]  /*15c0*/  F2FP.F16.E4M3.UNPACK_B R19, R19 ;  /* 0x00000013ff13723e */ /* 0x000fe400020006ff */
[----:B------:R-:W-:-:S02]  /*15d0*/  F2FP.F16.E4M3.UNPACK_B R54, R54 ;  /* 0x00000036ff36723e */ /* 0x000fc400020006ff */
[----:B------:R-:W-:Y:S02]  /*15e0*/  F2FP.F16.E4M3.UNPACK_B R59, R59 ;  /* 0x0000003bff3b723e */ /* 0x000fe400020006ff */
[----:B------:R-:W-:Y:S01]  /*15f0*/  F2FP.F16.E4M3.UNPACK_B R57, R57 ;  /* 0x00000039ff39723e */ /* 0x000fe200020006ff */
[----:B------:R-:W-:Y:S01]  /*1600*/  HADD2.F32 R52, -RZ, R52.H0_H0 ;  /* 0x20000034ff347230 */ /* 0x000fe20000004100 */
[----:B------:R-:W-:Y:S01]  /*1610*/  F2FP.BF16.F32.PACK_AB.RZ R42, R53, R42 ;  /* 0x0000002a352a723e */ /* 0x000fe200000190ff */
[C---:B------:R-:W-:Y:S01]  /*1620*/  HFMA2.BF16_V2 R53, R2.reuse.H0_H0, R38, RZ.H0_H0 ;  /* 0x0000002602357231 */ /* 0x040fe200002408ff */
[C---:B----4-:R-:W-:Y:S01]  /*1630*/  LOP3.LUT R38, R25.reuse, 0xffff, RZ, 0xc0, !PT ;  /* 0x0000ffff19267812 */ /* 0x050fe200078ec0ff */
[C---:B------:R-:W-:Y:S01]  /*1640*/  HFMA2.BF16_V2 R33, R2.reuse.H0_H0, R33, R40 ;  /* 0x0000002102217231 */ /* 0x040fe20000200828 */
[----:B------:R-:W-:Y:S01]  /*1650*/  F2FP.F16.E4M3.UNPACK_B R58, R58 ;  /* 0x0000003aff3a723e */ /* 0x000fe200020006ff */
[----:B------:R-:W-:Y:S01]  /*1660*/  HFMA2.BF16_V2 R40, R2.H0_H0, R34, RZ.H0_H0 ;  /* 0x0000002202287231 */ /* 0x000fe200002408ff */
[----:B------:R-:W-:Y:S01]  /*1670*/  F2FP.F16.E4M3.UNPACK_B R56, R56 ;  /* 0x00000038ff38723e */ /* 0x000fe200020006ff */
[----:B------:R-:W-:Y:S01]  /*1680*/  HADD2.F32 R32, -RZ, R32.H0_H0 ;  /* 0x20000020ff207230 */ /* 0x000fe20000004100 */
[----:B------:R-:W-:Y:S01]  /*1690*/  LOP3.LUT R34, R25, 0xff, RZ, 0xc0, !PT ;  /* 0x000000ff19227812 */ /* 0x000fe200078ec0ff */
[----:B------:R-:W-:Y:S01]  /*16a0*/  HADD2.F32 R19, -RZ, R19.H0_H0 ;  /* 0x20000013ff137230 */ /* 0x000fe20000004100 */
[----:B------:R-:W-:Y:S01]  /*16b0*/  SHF.R.U32.HI R38, RZ, 0x8, R38 ;  /* 0x00000008ff267819 */ /* 0x000fe20000011626 */
[----:B------:R-:W-:Y:S01]  /*16c0*/  HADD2.F32 R54, -RZ, R54.H0_H0 ;  /* 0x20000036ff367230 */ /* 0x000fe20000004100 */
[----:B------:R-:W-:Y:S01]  /*16d0*/  F2FP.BF16.F32.PACK_AB.RZ R36, R36, R18 ;  /* 0x000000122424723e */ /* 0x000fe200000190ff */
[----:B------:R-:W-:Y:S01]  /*16e0*/  HADD2.F32 R59, -RZ, R59.H0_H0 ;  /* 0x2000003bff3b7230 */ /* 0x000fe20000004100 */
[----:B------:R-:W-:Y:S01]  /*16f0*/  F2FP.F16.E4M3.UNPACK_B R34, R34 ;  /* 0x00000022ff22723e */ /* 0x000fe200020006ff */
[----:B------:R-:W-:Y:S01]  /*1700*/  HADD2.F32 R57, -RZ, R57.H0_H0 ;  /* 0x20000039ff397230 */ /* 0x000fe20000004100 */
[----:B------:R-:W-:Y:S01]  /*1710*/  F2FP.F16.E4M3.UNPACK_B R38, R38 ;  /* 0x00000026ff26723e */ /* 0x000fe200020006ff */
[----:B------:R-:W-:Y:S01]  /*1720*/  HADD2.F32 R58, -RZ, R58.H0_H0 ;  /* 0x2000003aff3a7230 */ /* 0x000fe20000004100 */
[----:B------:R-:W-:Y:S01]  /*1730*/  F2FP.BF16.F32.PACK_AB.RZ R32, R19, R32 ;  /* 0x000000201320723e */ /* 0x000fe200000190ff */
[----:B------:R-:W-:-:S02]  /*1740*/  HADD2.F32 R41, -RZ, R41.H0_H0 ;  /* 0x20000029ff297230 */ /* 0x000fc40000004100 */
[C---:B------:R-:W-:Y:S02]  /*1750*/  HFMA2.BF16_V2 R39, R2.reuse.H0_H0, R39, RZ.H0_H0 ;  /* 0x0000002702277231 */ /* 0x040fe400002408ff */
[----:B------:R-:W-:Y:S01]  /*1760*/  HADD2.F32 R56, -RZ, R56.H0_H0 ;  /* 0x20000038ff387230 */ /* 0x000fe20000004100 */
[----:B------:R-:W-:Y:S01]  /*1770*/  F2FP.BF16.F32.PACK_AB.RZ R54, R54, R59 ;  /* 0x0000003b3636723e */ /* 0x000fe200000190ff */
[C---:B------:R-:W-:Y:S01]  /*1780*/  HFMA2.BF16_V2 R55, R2.reuse.H0_H0, R55, R40 ;  /* 0x0000003702377231 */ /* 0x040fe20000200828 */
[----:B------:R-:W-:Y:S01]  /*1790*/  F2FP.BF16.F32.PACK_AB.RZ R43, R43, R57 ;  /* 0x000000392b2b723e */ /* 0x000fe200000190ff */
[----:B------:R-:W-:Y:S01]  /*17a0*/  HFMA2.BF16_V2 R37, R2.H0_H0, R37, RZ.H0_H0 ;  /* 0x0000002502257231 */ /* 0x000fe200002408ff */
[----:B------:R-:W-:Y:S01]  /*17b0*/  F2FP.BF16.F32.PACK_AB.RZ R52, R52, R58 ;  /* 0x0000003a3434723e */ /* 0x000fe200000190ff */
[----:B------:R-:W-:Y:S01]  /*17c0*/  HADD2.F32 R40, -RZ, R34.H0_H0 ;  /* 0x20000022ff287230 */ /* 0x000fe20000004100 */
[----:B------:R-:W-:Y:S01]  /*17d0*/  F2FP.BF16.F32.PACK_AB.RZ R41, R56, R41 ;  /* 0x000000293829723e */ /* 0x000fe200000190ff */
[----:B------:R-:W-:-:S02]  /*17e0*/  HADD2.F32 R38, -RZ, R38.H0_H0 ;  /* 0x20000026ff267230 */ /* 0x000fc40000004100 */
[C---:B------:R-:W-:Y:S01]  /*17f0*/  HFMA2.BF16_V2 R36, R2.reuse.H0_H0, R36, RZ.H0_H0 ;  /* 0x0000002402247231 */ /* 0x040fe200002408ff */
[----:B------:R-:W3:Y:S01]  /*1800*/  LD.E.128 R12, desc[UR36][R12.64] ;  /* 0x000000240c0c7980 */ /* 0x000ee2000c101d00 */
[C---:B------:R-:W-:Y:S02]  /*1810*/  HFMA2.BF16_V2 R32, R2.reuse.H0_H0, R32, RZ.H0_H0 ;  /* 0x0000002002207231 */ /* 0x040fe400002408ff */
[C---:B------:R-:W-:Y:S01]  /*1820*/  HFMA2.BF16_V2 R35, R2.reuse.H0_H0, R35, RZ.H0_H0 ;  /* 0x0000002302237231 */ /* 0x040fe200002408ff */
[----:B------:R-:W4:Y:S01]  /*1830*/  LD.E.128 R16, desc[UR36][R16.64] ;  /* 0x0000002410107980 */ /* 0x000f22000c101d00 */
[C---:B------:R-:W-:Y:S01]  /*1840*/  HFMA2.BF16_V2 R39, R2.reuse.H0_H0, R54, R39 ;  /* 0x0000003602277231 */ /* 0x040fe20000200827 */
[----:B------:R-:W-:Y:S01]  /*1850*/  F2FP.BF16.F32.PACK_AB.RZ R59, R22, R23 ;  /* 0x00000017163b723e */ /* 0x000fe200000190ff */
[C---:B------:R-:W-:Y:S02]  /*1860*/  HFMA2.BF16_V2 R43, R2.reuse.H0_H0, R43, R37 ;  /* 0x0000002b022b7231 */ /* 0x040fe40000200825 */
[C---:B------:R-:W-:Y:S01]  /*1870*/  HFMA2.BF16_V2 R54, R2.reuse.H0_H0, R52, R36 ;  /* 0x0000003402367231 */ /* 0x040fe20000200824 */
[----:B------:R-:W-:Y:S01]  /*1880*/  F2FP.BF16.F32.PACK_AB.RZ R36, R38, R40 ;  /* 0x000000282624723e */ /* 0x000fe200000190ff */
[C---:B------:R-:W-:Y:S01]  /*1890*/  HFMA2.BF16_V2 R42, R2.reuse.H0_H0, R42, R32 ;  /* 0x0000002a022a7231 */ /* 0x040fe20000200820 */
[----:B------:R-:W-:Y:S01]  /*18a0*/  SHF.R.U32.HI R32, RZ, 0x18, R25 ;  /* 0x00000018ff207819 */ /* 0x000fe20000011619 */
[----:B------:R-:W-:Y:S01]  /*18b0*/  HFMA2.BF16_V2 R37, R2.H0_H0, R41, R35 ;  /* 0x0000002902257231 */ /* 0x000fe20000200823 */
[----:B------:R-:W-:-:S02]  /*18c0*/  LOP3.LUT R34, R24, 0xff, RZ, 0xc0, !PT ;  /* 0x000000ff18227812 */ /* 0x000fc400078ec0ff */
[----:B------:R-:W-:Y:S02]  /*18d0*/  SHF.R.U32.HI R35, RZ, 0x18, R24 ;  /* 0x00000018ff237819 */ /* 0x000fe40000011618 */
[C---:B------:R-:W-:Y:S02]  /*18e0*/  LOP3.LUT R38, R24.reuse, 0xffff, RZ, 0xc0, !PT ;  /* 0x0000ffff18267812 */ /* 0x040fe400078ec0ff */
[----:B------:R-:W-:Y:S02]  /*18f0*/  PRMT R52, R24, 0x7632, R52 ;  /* 0x0000763218347816 */ /* 0x000fe40000000034 */
[----:B------:R-:W-:Y:S02]  /*1900*/  PRMT R25, R25, 0x7632, R25 ;  /* 0x0000763219197816 */ /* 0x000fe40000000019 */
[C---:B------:R-:W-:Y:S01]  /*1910*/  PRMT R24, R26.reuse, 0x7632, R24 ;  /* 0x000076321a187816 */ /* 0x040fe20000000018 */
[----:B------:R-:W-:Y:S01]  /*1920*/  HFMA2.BF16_V2 R59, R2.H0_H0, R59, R53 ;  /* 0x0000003b023b7231 */ /* 0x000fe20000200835 */
[----:B------:R-:W-:-:S02]  /*1930*/  LOP3.LUT R41, R26, 0xffff, RZ, 0xc0, !PT ;  /* 0x0000ffff1a297812 */ /* 0x000fc400078ec0ff */
[----:B------:R-:W-:Y:S02]  /*1940*/  LOP3.LUT R40, R26, 0xff, RZ, 0xc0, !PT ;  /* 0x000000ff1a287812 */ /* 0x000fe400078ec0ff */
[----:B------:R-:W-:Y:S02]  /*1950*/  SHF.R.U32.HI R26, RZ, 0x18, R26 ;  /* 0x00000018ff1a7819 */ /* 0x000fe4000001161a */
[----:B------:R-:W-:Y:S02]  /*1960*/  PRMT R53, R27, 0x7632, R53 ;  /* 0x000076321b357816 */ /* 0x000fe40000000035 */
[----:B------:R-:W-:Y:S02]  /*1970*/  LOP3.LUT R25, R25, 0xff, RZ, 0xc0, !PT ;  /* 0x000000ff19197812 */ /* 0x000fe400078ec0ff */
[----:B------:R-:W-:Y:S02]  /*1980*/  LOP3.LUT R24, R24, 0xff, RZ, 0xc0, !PT ;  /* 0x000000ff18187812 */ /* 0x000fe400078ec0ff */
[----:B------:R-:W-:-:S02]  /*1990*/  LOP3.LUT R57, R27, 0xffff, RZ, 0xc0, !PT ;  /* 0x0000ffff1b397812 */ /* 0x000fc400078ec0ff */
[----:B------:R-:W-:Y:S02]  /*19a0*/  LOP3.LUT R56, R27, 0xff, RZ, 0xc0, !PT ;  /* 0x000000ff1b387812 */ /* 0x000fe400078ec0ff */
[----:B------:R-:W-:Y:S02]  /*19b0*/  SHF.R.U32.HI R38, RZ, 0x8, R38 ;  /* 0x00000008ff267819 */ /* 0x000fe40000011626 */
[----:B------:R-:W-:Y:S02]  /*19c0*/  F2FP.F16.E4M3.UNPACK_B R32, R32 ;  /* 0x00000020ff20723e */ /* 0x000fe400020006ff */
[----:B------:R-:W-:Y:S02]  /*19d0*/  SHF.R.U32.HI R27, RZ, 0x18, R27 ;  /* 0x00000018ff1b7819 */ /* 0x000fe4000001161b */
[----:B------:R-:W-:Y:S02]  /*19e0*/  F2FP.F16.E4M3.UNPACK_B R26, R26 ;  /* 0x0000001aff1a723e */ /* 0x000fe400020006ff */
[----:B------:R-:W-:-:S02]  /*19f0*/  F2FP.F16.E4M3.UNPACK_B R25, R25 ;  /* 0x00000019ff19723e */ /* 0x000fc400020006ff */
[----:B------:R-:W-:Y:S02]  /*1a00*/  F2FP.F16.E4M3.UNPACK_B R24, R24 ;  /* 0x00000018ff18723e */ /* 0x000fe400020006ff */
[----:B------:R-:W-:Y:S02]  /*1a10*/  LOP3.LUT R53, R53, 0xff, RZ, 0xc0, !PT ;  /* 0x000000ff35357812 */ /* 0x000fe400078ec0ff */
[----:B------:R-:W-:Y:S02]  /*1a20*/  F2FP.F16.E4M3.UNPACK_B R34, R34 ;  /* 0x00000022ff22723e */ /* 0x000fe400020006ff */
[----:B------:R-:W-:Y:S01]  /*1a30*/  F2FP.F16.E4M3.UNPACK_B R38, R38 ;  /* 0x00000026ff26723e */ /* 0x000fe200020006ff */
[----:B------:R-:W-:Y:S01]  /*1a40*/  HADD2.F32 R32, -RZ, R32.H0_H0 ;  /* 0x20000020ff207230 */ /* 0x000fe20000004100 */
        /* <DEDUP_REMOVED lines=8> */
[----:B------:R-:W-:Y:S01]  /*1ad0*/  F2FP.F16.E4M3.UNPACK_B R35, R35 ;  /* 0x00000023ff23723e */ /* 0x000fe200020006ff */
[----:B------:R-:W-:Y:S01]  /*1ae0*/  HADD2.F32 R38, -RZ, R38.H0_H0 ;  /* 0x20000026ff267230 */ /* 0x000fe20000004100 */
[----:B------:R-:W-:Y:S01]  /*1af0*/  F2FP.F16.E4M3.UNPACK_B R52, R52 ;  /* 0x00000034ff34723e */ /* 0x000fe200020006ff */
[----:B------:R-:W-:Y:S01]  /*1b00*/  HADD2.F32 R27, -RZ, R27.H0_H0 ;  /* 0x2000001bff1b7230 */ /* 0x000fe20000004100 */
[----:B------:R-:W-:Y:S01]  /*1b10*/  F2FP.F16.E4M3.UNPACK_B R56, R56 ;  /* 0x00000038ff38723e */ /* 0x000fe200020006ff */
[----:B------:R-:W-:Y:S01]  /*1b20*/  HADD2.F32 R53, -RZ, R53.H0_H0 ;  /* 0x20000035ff357230 */ /* 0x000fe20000004100 */
[----:B------:R-:W-:-:S02]  /*1b30*/  F2FP.F16.E4M3.UNPACK_B R57, R57 ;  /* 0x00000039ff39723e */ /* 0x000fc400020006ff */
[----:B------:R-:W-:Y:S02]  /*1b40*/  F2FP.BF16.F32.PACK_AB.RZ R25, R32, R25 ;  /* 0x000000192019723e */ /* 0x000fe400000190ff */
[----:B------:R-:W-:Y:S01]  /*1b50*/  F2FP.BF16.F32.PACK_AB.RZ R24, R26, R24 ;  /* 0x000000181a18723e */ /* 0x000fe200000190ff */
[----:B------:R-:W-:Y:S01]  /*1b60*/  HADD2.F32 R35, -RZ, R35.H0_H0 ;  /* 0x20000023ff237230 */ /* 0x000fe20000004100 */
[----:B------:R-:W-:Y:S01]  /*1b70*/  F2FP.BF16.F32.PACK_AB.RZ R32, R38, R34 ;  /* 0x000000222620723e */ /* 0x000fe200000190ff */
[----:B------:R-:W-:Y:S01]  /*1b80*/  HADD2.F32 R52, -RZ, R52.H0_H0 ;  /* 0x20000034ff347230 */ /* 0x000fe20000004100 */
[----:B------:R-:W-:Y:S01]  /*1b90*/  F2FP.BF16.F32.PACK_AB.RZ R27, R27, R53 ;  /* 0x000000351b1b723e */ /* 0x000fe200000190ff */
[C---:B------:R-:W-:Y:S02]  /*1ba0*/  HFMA2.BF16_V2 R34, R2.reuse.H0_H0, R36, R33 ;  /* 0x0000002402227231 */ /* 0x040fe40000200821 */
[----:B------:R-:W-:Y:S02]  /*1bb0*/  HADD2.F32 R56, -RZ, R56.H0_H0 ;  /* 0x20000038ff387230 */ /* 0x000fe40000004100 */
[----:B------:R-:W-:-:S02]  /*1bc0*/  HFMA2.BF16_V2 R33, R2.H0_H0, R25, R39 ;  /* 0x0000001902217231 */ /* 0x000fc40000200827 */
[----:B------:R-:W-:Y:S02]  /*1bd0*/  HADD2.F32 R57, -RZ, R57.H0_H0 ;  /* 0x20000039ff397230 */ /* 0x000fe40000004100 */
[C---:B------:R-:W-:Y:S01]  /*1be0*/  HFMA2.BF16_V2 R53, R2.reuse.H0_H0, R24, R43 ;  /* 0x0000001802357231 */ /* 0x040fe2000020082b */
[----:B-----5:R-:W-:Y:S02]  /*1bf0*/  PRMT R24, R29, 0x7632, R24 ;  /* 0x000076321d187816 */ /* 0x020fe40000000018 */
[----:B------:R-:W-:Y:S01]  /*1c00*/  LOP3.LUT R25, R28, 0xffff, RZ, 0xc0, !PT ;  /* 0x0000ffff1c197812 */ /* 0x000fe200078ec0ff */
[----:B------:R-:W-:Y:S01]  /*1c10*/  HFMA2.BF16_V2 R32, R2.H0_H0, R32, R55 ;  /* 0x0000002002207231 */ /* 0x000fe20000200837 */
[----:B------:R-:W-:Y:S02]  /*1c20*/  F2FP.BF16.F32.PACK_AB.RZ R35, R35, R52 ;  /* 0x000000342323723e */ /* 0x000fe400000190ff */
[----:B------:R-:W-:Y:S02]  /*1c30*/  SHF.R.U32.HI R41, RZ, 0x8, R41 ;  /* 0x00000008ff297819 */ /* 0x000fe40000011629 */
[----:B------:R-:W-:-:S02]  /*1c40*/  F2FP.BF16.F32.PACK_AB.RZ R52, R57, R56 ;  /* 0x000000383934723e */ /* 0x000fc400000190ff */
[----:B------:R-:W-:Y:S02]  /*1c50*/  LOP3.LUT R55, R24, 0xff, RZ, 0xc0, !PT ;  /* 0x000000ff18377812 */ /* 0x000fe400078ec0ff */
[----:B------:R-:W-:Y:S02]  /*1c60*/  SHF.R.U32.HI R56, RZ, 0x8, R25 ;  /* 0x00000008ff387819 */ /* 0x000fe40000011619 */
[----:B------:R-:W5:Y:S01]  /*1c70*/  LDL.64 R24, [R1+0x40] ;  /* 0x0000400001187983 */ /* 0x000f620000100a00 */
[----:B------:R-:W-:Y:S02]  /*1c80*/  F2FP.F16.E4M3.UNPACK_B R40, R40 ;  /* 0x00000028ff28723e */ /* 0x000fe400020006ff */
[----:B------:R-:W-:Y:S01]  /*1c90*/  F2FP.F16.E4M3.UNPACK_B R41, R41 ;  /* 0x00000029ff29723e */ /* 0x000fe200020006ff */
[----:B------:R-:W-:Y:S01]  /*1ca0*/  HFMA2.BF16_V2 R52, R2.H0_H0, R52, R37 ;  /* 0x0000003402347231 */ /* 0x000fe20000200825 */
[----:B------:R-:W-:Y:S01]  /*1cb0*/  LOP3.LUT R58, R29, 0xff, RZ, 0xc0, !PT ;  /* 0x000000ff1d3a7812 */ /* 0x000fe200078ec0ff */
[----:B------:R-:W-:Y:S01]  /*1cc0*/  HADD2.F32 R40, -RZ, R40.H0_H0 ;  /* 0x20000028ff287230 */ /* 0x000fe20000004100 */
[----:B------:R-:W-:Y:S01]  /*1cd0*/  SHF.R.U32.HI R39, RZ, 0x18, R29 ;  /* 0x00000018ff277819 */ /* 0x000fe2000001161d */
[----:B------:R-:W-:Y:S01]  /*1ce0*/  HADD2.F32 R41, -RZ, R41.H0_H0 ;  /* 0x20000029ff297230 */ /* 0x000fe20000004100 */
[----:B------:R-:W-:-:S02]  /*1cf0*/  LOP3.LUT R37, R28, 0xff, RZ, 0xc0, !PT ;  /* 0x000000ff1c257812 */ /* 0x000fc400078ec0ff */
[----:B------:R-:W-:Y:S02]  /*1d00*/  LOP3.LUT R26, R29, 0xffff, RZ, 0xc0, !PT ;  /* 0x0000ffff1d1a7812 */ /* 0x000fe400078ec0ff */
[----:B------:R-:W-:Y:S02]  /*1d10*/  PRMT R57, R28, 0x7632, R57 ;  /* 0x000076321c397816 */ /* 0x000fe40000000039 */
[----:B------:R-:W-:Y:S02]  /*1d20*/  SHF.R.U32.HI R38, RZ, 0x18, R28 ;  /* 0x00000018ff267819 */ /* 0x000fe4000001161c */
[C---:B------:R-:W-:Y:S02]  /*1d30*/  LOP3.LUT R28, R30.reuse, 0xffff, RZ, 0xc0, !PT ;  /* 0x0000ffff1e1c7812 */ /* 0x040fe400078ec0ff */
[----:B------:R-:W-:Y:S01]  /*1d40*/  PRMT R29, R30, 0x7632, R29 ;  /* 0x000076321e1d7816 */ /* 0x000fe2000000001d */
[----:B------:R-:W-:Y:S01]  /*1d50*/  HFMA2.BF16_V2 R54, R2.H0_H0, R27, R54 ;  /* 0x0000001b02367231 */ /* 0x000fe20000200836 */
[----:B------:R-:W-:-:S02]  /*1d60*/  F2FP.BF16.F32.PACK_AB.RZ R41, R41, R40 ;  /* 0x000000282929723e */ /* 0x000fc400000190ff */
[----:B------:R-:W-:Y:S02]  /*1d70*/  LOP3.LUT R27, R30, 0xff, RZ, 0xc0, !PT ;  /* 0x000000ff1e1b7812 */ /* 0x000fe400078ec0ff */
[----:B------:R-:W-:Y:S02]  /*1d80*/  SHF.R.U32.HI R40, RZ, 0x18, R30 ;  /* 0x00000018ff287819 */ /* 0x000fe4000001161e */
[----:B------:R-:W-:Y:S02]  /*1d90*/  SHF.R.U32.HI R28, RZ, 0x8, R28 ;  /* 0x00000008ff1c7819 */ /* 0x000fe4000001161c */
[----:B------:R-:W-:Y:S02]  /*1da0*/  LOP3.LUT R29, R29, 0xff, RZ, 0xc0, !PT ;  /* 0x000000ff1d1d7812 */ /* 0x000fe400078ec0ff */
[----:B------:R-:W-:Y:S02]  /*1db0*/  F2FP.F16.E4M3.UNPACK_B R39, R39 ;  /* 0x00000027ff27723e */ /* 0x000fe400020006ff */
[----:B------:R-:W-:-:S02]  /*1dc0*/  F2FP.F16.E4M3.UNPACK_B R27, R27 ;  /* 0x0000001bff1b723e */ /* 0x000fc400020006ff */
[----:B------:R-:W-:Y:S02]  /*1dd0*/  F2FP.F16.E4M3.UNPACK_B R40, R40 ;  /* 0x00000028ff28723e */ /* 0x000fe400020006ff */
[----:B------:R-:W-:Y:S02]  /*1de0*/  F2FP.F16.E4M3.UNPACK_B R28, R28 ;  /* 0x0000001cff1c723e */ /* 0x000fe400020006ff */
[----:B------:R-:W-:Y:S01]  /*1df0*/  F2FP.F16.E4M3.UNPACK_B R29, R29 ;  /* 0x0000001dff1d723e */ /* 0x000fe200020006ff */
[----:B------:R-:W-:Y:S01]  /*1e00*/  HFMA2.BF16_V2 R41, R2.H0_H0, R41, R42 ;  /* 0x0000002902297231 */ /* 0x000fe2000020082a */
[----:B------:R-:W-:Y:S02]  /*1e10*/  F2FP.F16.E4M3.UNPACK_B R55, R55 ;  /* 0x00000037ff37723e */ /* 0x000fe400020006ff */
[----:B------:R-:W-:Y:S02]  /*1e20*/  F2FP.F16.E4M3.UNPACK_B R37, R37 ;  /* 0x00000025ff25723e */ /* 0x000fe400020006ff */
[----:B------:R-:W-:-:S02]  /*1e30*/  LOP3.LUT R30, R31, 0xffff, RZ, 0xc0, !PT ;  /* 0x0000ffff1f1e7812 */ /* 0x000fc400078ec0ff */
[C---:B------:R-:W-:Y:S02]  /*1e40*/  LOP3.LUT R42, R31.reuse, 0xff, RZ, 0xc0, !PT ;  /* 0x000000ff1f2a7812 */ /* 0x040fe400078ec0ff */
[----:B------:R-:W-:Y:S02]  /*1e50*/  PRMT R36, R31, 0x7632, R36 ;  /* 0x000076321f247816 */ /* 0x000fe40000000024 */
[----:B------:R-:W-:Y:S01]  /*1e60*/  SHF.R.U32.HI R43, RZ, 0x18, R31 ;  /* 0x00000018ff2b7819 */ /* 0x000fe2000001161f */
[----:B------:R-:W-:Y:S01]  /*1e70*/  HADD2.F32 R31, -RZ, R39.H0_H0 ;  /* 0x20000027ff1f7230 */ /* 0x000fe20000004100 */
[----:B------:R-:W-:Y:S01]  /*1e80*/  F2FP.F16.E4M3.UNPACK_B R56, R56 ;  /* 0x00000038ff38723e */ /* 0x000fe200020006ff */
        /* <DEDUP_REMOVED lines=10> */
[----:B------:R-:W-:Y:S01]  /*1f30*/  F2FP.BF16.F32.PACK_AB.RZ R37, R56, R37 ;  /* 0x000000253825723e */ /* 0x000fe200000190ff */
[C---:B------:R-:W-:Y:S01]  /*1f40*/  HFMA2.BF16_V2 R41, R2.reuse.H0_H0, R28, R41 ;  /* 0x0000001c02297231 */ /* 0x040fe20000200829 */
[----:B------:R-:W-:Y:S01]  /*1f50*/  LOP3.LUT R56, R9, 0xffff, RZ, 0xc0, !PT ;  /* 0x0000ffff09387812 */ /* 0x000fe200078ec0ff */
[C---:B------:R-:W-:Y:S02]  /*1f60*/  HFMA2.BF16_V2 R53, R2.reuse.H0_H0, R29, R53 ;  /* 0x0000001d02357231 */ /* 0x040fe40000200835 */
[----:B------:R-:W4:Y:S01]  /*1f70*/  LDL.64 R28, [R1+0x38] ;  /* 0x00003800011c7983 */ /* 0x000f220000100a00 */
[----:B------:R-:W-:Y:S01]  /*1f80*/  HFMA2.BF16_V2 R33, R2.H0_H0, R31, R33 ;  /* 0x0000001f02217231 */ /* 0x000fe20000200821 */
[----:B------:R-:W-:Y:S02]  /*1f90*/  LOP3.LUT R57, R57, 0xff, RZ, 0xc0, !PT ;  /* 0x000000ff39397812 */ /* 0x000fe400078ec0ff */
[----:B------:R-:W-:Y:S02]  /*1fa0*/  LOP3.LUT R31, R9, 0xff, RZ, 0xc0, !PT ;  /* 0x000000ff091f7812 */ /* 0x000fe400078ec0ff */
[----:B------:R-:W-:-:S02]  /*1fb0*/  SHF.R.U32.HI R56, RZ, 0x8, R56 ;  /* 0x00000008ff387819 */ /* 0x000fc40000011638 */
[----:B------:R-:W-:Y:S02]  /*1fc0*/  F2FP.F16.E4M3.UNPACK_B R38, R38 ;  /* 0x00000026ff26723e */ /* 0x000fe400020006ff */
[----:B------:R-:W-:Y:S02]  /*1fd0*/  F2FP.F16.E4M3.UNPACK_B R57, R57 ;  /* 0x00000039ff39723e */ /* 0x000fe400020006ff */
[----:B------:R-:W-:Y:S02]  /*1fe0*/  F2FP.F16.E4M3.UNPACK_B R31, R31 ;  /* 0x0000001fff1f723e */ /* 0x000fe400020006ff */
[----:B------:R-:W-:Y:S01]  /*1ff0*/  F2FP.F16.E4M3.UNPACK_B R56, R56 ;  /* 0x00000038ff38723e */ /* 0x000fe200020006ff */
[----:B------:R-:W-:Y:S02]  /*2000*/  HADD2.F32 R38, -RZ, R38.H0_H0 ;  /* 0x20000026ff267230 */ /* 0x000fe40000004100 */
[----:B------:R-:W-:Y:S02]  /*2010*/  HADD2.F32 R57, -RZ, R57.H0_H0 ;  /* 0x20000039ff397230 */ /* 0x000fe40000004100 */
[----:B------:R-:W-:-:S02]  /*2020*/  HADD2.F32 R39, -RZ, R31.H0_H0 ;  /* 0x2000001fff277230 */ /* 0x000fc40000004100 */
[----:B------:R-:W-:Y:S01]  /*2030*/  HADD2.F32 R56, -RZ, R56.H0_H0 ;  /* 0x20000038ff387230 */ /* 0x000fe20000004100 */
[----:B------:R-:W-:-:S04]  /*2040*/  F2FP.BF16.F32.PACK_AB.RZ R38, R38, R57 ;  /* 0x000000392626723e */ /* 0x000fc800000190ff */
[----:B------:R-:W-:Y:S02]  /*2050*/  F2FP.BF16.F32.PACK_AB.RZ R39, R56, R39 ;  /* 0x000000273827723e */ /* 0x000fe400000190ff */
[----:B------:R-:W4:Y:S01]  /*2060*/  LDL.64 R56, [R1+0x28] ;  /* 0x0000280001387983 */ /* 0x000f220000100a00 */
[----:B--2---:R-:W-:-:S06]  /*2070*/  IMAD.WIDE R20, R3, 0x10, R20 ;  /* 0x0000001003147825 */ /* 0x004fcc00078e0214 */
[----:B------:R-:W2:Y:S01]  /*2080*/  LD.E.128 R20, desc[UR36][R20.64] ;  /* 0x0000002414147980 */ /* 0x000ea2000c101d00 */
[----:B------:R-:W-:Y:S02]  /*2090*/  SHF.R.U32.HI R26, RZ, 0x8, R26 ;  /* 0x00000008ff1a7819 */ /* 0x000fe4000001161a */
[----:B------:R-:W-:Y:S02]  /*20a0*/  F2FP.F16.E4M3.UNPACK_B R58, R58 ;  /* 0x0000003aff3a723e */ /* 0x000fe400020006ff */
[----:B------:R-:W-:-:S03]  /*20b0*/  F2FP.F16.E4M3.UNPACK_B R26, R26 ;  /* 0x0000001aff1a723e */ /* 0x000fc600020006ff */
[----:B------:R-:W-:Y:S02]  /*20c0*/  HADD2.F32 R58, -RZ, R58.H0_H0 ;  /* 0x2000003aff3a7230 */ /* 0x000fe40000004100 */
[----:B------:R-:W-:-:S05]  /*20d0*/  HADD2.F32 R26, -RZ, R26.H0_H0 ;  /* 0x2000001aff1a7230 */ /* 0x000fca0000004100 */
[----:B------:R-:W-:Y:S02]  /*20e0*/  F2FP.BF16.F32.PACK_AB.RZ R58, R26, R58 ;  /* 0x0000003a1a3a723e */ /* 0x000fe400000190ff */
[----:B------:R-:W-:Y:S02]  /*20f0*/  LOP3.LUT R36, R36, 0xff, RZ, 0xc0, !PT ;  /* 0x000000ff24247812 */ /* 0x000fe400078ec0ff */
[----:B------:R-:W-:Y:S02]  /*2100*/  SHF.R.U32.HI R30, RZ, 0x8, R30 ;  /* 0x00000008ff1e7819 */ /* 0x000fe4000001161e */
[----:B------:R-:W-:Y:S02]  /*2110*/  F2FP.F16.E4M3.UNPACK_B R43, R43 ;  /* 0x0000002bff2b723e */ /* 0x000fe400020006ff */
[----:B------:R-:W-:Y:S02]  /*2120*/  F2FP.F16.E4M3.UNPACK_B R36, R36 ;  /* 0x00000024ff24723e */ /* 0x000fe400020006ff */
[----:B------:R-:W-:-:S02]  /*2130*/  F2FP.F16.E4M3.UNPACK_B R42, R42 ;  /* 0x0000002aff2a723e */ /* 0x000fc400020006ff */
[----:B------:R-:W-:Y:S01]  /*2140*/  F2FP.F16.E4M3.UNPACK_B R30, R30 ;  /* 0x0000001eff1e723e */ /* 0x000fe200020006ff */
[----:B------:R-:W-:Y:S02]  /*2150*/  HADD2.F32 R43, -RZ, R43.H0_H0 ;  /* 0x2000002bff2b7230 */ /* 0x000fe40000004100 */
[----:B------:R-:W-:Y:S02]  /*2160*/  HADD2.F32 R36, -RZ, R36.H0_H0 ;  /* 0x20000024ff247230 */ /* 0x000fe40000004100 */
[----:B------:R-:W-:Y:S02]  /*2170*/  HFMA2.BF16_V2 R35, R2.H0_H0, R35, R59 ;  /* 0x0000002302237231 */ /* 0x000fe4000020083b */
[----:B------:R-:W-:Y:S02]  /*2180*/  HADD2.F32 R42, -RZ, R42.H0_H0 ;  /* 0x2000002aff2a7230 */ /* 0x000fe40000004100 */
[----:B------:R-:W-:Y:S01]  /*2190*/  HADD2.F32 R30, -RZ, R30.H0_H0 ;  /* 0x2000001eff1e7230 */ /* 0x000fe20000004100 */
[----:B------:R-:W-:-:S02]  /*21a0*/  F2FP.BF16.F32.PACK_AB.RZ R36, R43, R36 ;  /* 0x000000242b24723e */ /* 0x000fc400000190ff */
[----:B------:R-:W-:Y:S02]  /*21b0*/  PRMT R55, R9, 0x7632, R55 ;  /* 0x0000763209377816 */ /* 0x000fe40000000037 */
[----:B------:R-:W-:Y:S01]  /*21c0*/  LOP3.LUT R43, R8, 0xffff, RZ, 0xc0, !PT ;  /* 0x0000ffff082b7812 */ /* 0x000fe200078ec0ff */
[----:B------:R-:W-:Y:S01]  /*21d0*/  HFMA2.BF16_V2 R38, R2.H0_H0, R38, R35 ;  /* 0x0000002602267231 */ /* 0x000fe20000200823 */
[----:B------:R-:W-:Y:S02]  /*21e0*/  F2FP.BF16.F32.PACK_AB.RZ R30, R30, R42 ;  /* 0x0000002a1e1e723e */ /* 0x000fe400000190ff */
[----:B------:R-:W-:Y:S02]  /*21f0*/  SHF.R.U32.HI R35, RZ, 0x18, R9 ;  /* 0x00000018ff237819 */ /* 0x000fe40000011609 */
[----:B------:R-:W-:Y:S02]  /*2200*/  LOP3.LUT R55, R55, 0xff, RZ, 0xc0, !PT ;  /* 0x000000ff37377812 */ /* 0x000fe400078ec0ff */
[----:B------:R-:W-:-:S02]  /*2210*/  PRMT R42, R8, 0x7632, R42 ;  /* 0x00007632082a7816 */ /* 0x000fc4000000002a */
[----:B------:R-:W-:Y:S02]  /*2220*/  LOP3.LUT R40, R8, 0xff, RZ, 0xc0, !PT ;  /* 0x000000ff08287812 */ /* 0x000fe400078ec0ff */
[----:B------:R-:W-:Y:S02]  /*2230*/  SHF.R.U32.HI R43, RZ, 0x8, R43 ;  /* 0x00000008ff2b7819 */ /* 0x000fe4000001162b */
[----:B------:R-:W-:Y:S02]  /*2240*/  F2FP.F16.E4M3.UNPACK_B R35, R35 ;  /* 0x00000023ff23723e */ /* 0x000fe400020006ff */
[----:B------:R-:W-:Y:S02]  /*2250*/  SHF.R.U32.HI R9, RZ, 0x18, R8 ;  /* 0x00000018ff097819 */ /* 0x000fe40000011608 */
[----:B------:R-:W-:Y:S02]  /*2260*/  F2FP.F16.E4M3.UNPACK_B R55, R55 ;  /* 0x00000037ff37723e */ /* 0x000fe400020006ff */
[----:B------:R-:W-:-:S02]  /*2270*/  LOP3.LUT R42, R42, 0xff, RZ, 0xc0, !PT ;  /* 0x000000ff2a2a7812 */ /* 0x000fc400078ec0ff */
[----:B------:R-:W-:Y:S02]  /*2280*/  F2FP.F16.E4M3.UNPACK_B R40, R40 ;  /* 0x00000028ff28723e */ /* 0x000fe400020006ff */
[----:B------:R-:W-:Y:S01]  /*2290*/  F2FP.F16.E4M3.UNPACK_B R43, R43 ;  /* 0x0000002bff2b723e */ /* 0x000fe200020006ff */
[----:B------:R-:W-:Y:S01]  /*22a0*/  HFMA2.BF16_V2 R52, R2.H0_H0, R30, R52 ;  /* 0x0000001e02347231 */ /* 0x000fe20000200834 */
[----:B------:R-:W-:Y:S01]  /*22b0*/  F2FP.F16.E4M3.UNPACK_B R9, R9 ;  /* 0x00000009ff09723e */ /* 0x000fe200020006ff */
[----:B------:R-:W-:Y:S01]  /*22c0*/  HADD2.F32 R35, -RZ, R35.H0_H0 ;  /* 0x20000023ff237230 */ /* 0x000fe20000004100 */
[----:B------:R-:W-:Y:S01]  /*22d0*/  F2FP.F16.E4M3.UNPACK_B R42, R42 ;  /* 0x0000002aff2a723e */ /* 0x000fe200020006ff */
[----:B------:R-:W-:Y:S02]  /*22e0*/  HADD2.F32 R55, -RZ, R55.H0_H0 ;  /* 0x20000037ff377230 */ /* 0x000fe40000004100 */
[----:B------:R-:W-:Y:S02]  /*22f0*/  HADD2.F32 R40, -RZ, R40.H0_H0 ;  /* 0x20000028ff287230 */ /* 0x000fe40000004100 */
[----:B------:R-:W-:Y:S01]  /*2300*/  HADD2.F32 R43, -RZ, R43.H0_H0 ;  /* 0x2000002bff2b7230 */ /* 0x000fe20000004100 */
[----:B------:R-:W-:Y:S01]  /*2310*/  F2FP.BF16.F32.PACK_AB.RZ R35, R35, R55 ;  /* 0x000000372323723e */ /* 0x000fe200000190ff */
[----:B------:R-:W-:-:S02]  /*2320*/  HADD2.F32 R9, -RZ, R9.H0_H0 ;  /* 0x20000009ff097230 */ /* 0x000fc40000004100 */
[----:B------:R-:W-:Y:S02]  /*2330*/  HADD2.F32 R42, -RZ, R42.H0_H0 ;  /* 0x2000002aff2a7230 */ /* 0x000fe40000004100 */
[C---:B------:R-:W-:Y:S01]  /*2340*/  HFMA2.BF16_V2 R34, R2.reuse.H0_H0, R58, R34 ;  /* 0x0000003a02227231 */ /* 0x040fe20000200822 */
[----:B------:R-:W-:Y:S02]  /*2350*/  F2FP.BF16.F32.PACK_AB.RZ R40, R43, R40 ;  /* 0x000000282b28723e */ /* 0x000fe400000190ff */
[C---:B---3--:R-:W-:Y:S02]  /*2360*/  LOP3.LUT R43, R13.reuse, 0xffff, RZ, 0xc0, !PT ;  /* 0x0000ffff0d2b7812 */ /* 0x048fe400078ec0ff */
[----:B------:R-:W-:Y:S01]  /*2370*/  PRMT R55, R13, 0x7632, R55 ;  /* 0x000076320d377816 */ /* 0x000fe20000000037 */
[C---:B------:R-:W-:Y:S01]  /*2380*/  HFMA2.BF16_V2 R39, R2.reuse.H0_H0, R39, R34 ;  /* 0x0000002702277231 */ /* 0x040fe20000200822 */
[----:B------:R-:W-:Y:S01]  /*2390*/  F2FP.BF16.F32.PACK_AB.RZ R9, R9, R42 ;  /* 0x0000002a0909723e */ /* 0x000fe200000190ff */
[C---:B------:R-:W-:Y:S01]  /*23a0*/  HFMA2.BF16_V2 R42, R2.reuse.H0_H0, R35, R33 ;  /* 0x00000023022a7231 */ /* 0x040fe20000200821 */
[----:B------:R-:W-:Y:S01]  /*23b0*/  SHF.R.U32.HI R43, RZ, 0x8, R43 ;  /* 0x00000008ff2b7819 */ /* 0x000fe2000001162b */
[C---:B------:R-:W-:Y:S01]  /*23c0*/  HFMA2.BF16_V2 R32, R2.reuse.H0_H0, R37, R32 ;  /* 0x0000002502207231 */ /* 0x040fe20000200820 */
[----:B------:R-:W-:Y:S01]  /*23d0*/  LOP3.LUT R37, R13, 0xff, RZ, 0xc0, !PT ;  /* 0x000000ff0d257812 */ /* 0x000fe200078ec0ff */
[----:B------:R-:W-:-:S02]  /*23e0*/  HFMA2.BF16_V2 R54, R2.H0_H0, R36, R54 ;  /* 0x0000002402367231 */ /* 0x000fc40000200836 */
[----:B-----5:R-:W-:-:S06]  /*23f0*/  IMAD.WIDE R24, R3, 0x10, R24 ;  /* 0x0000001003187825 */ /* 0x020fcc00078e0218 */
[----:B------:R-:W3:Y:S01]  /*2400*/  LD.E.128 R24, desc[UR36][R24.64] ;  /* 0x0000002418187980 */ /* 0x000ee2000c101d00 */
[----:B------:R-:W-:Y:S01]  /*2410*/  SHF.R.U32.HI R36, RZ, 0x18, R13 ;  /* 0x00000018ff247819 */ /* 0x000fe2000001160d */
[----:B------:R-:W-:Y:S01]  /*2420*/  HFMA2.BF16_V2 R40, R2.H0_H0, R40, R32 ;  /* 0x0000002802287231 */ /* 0x000fe20000200820 */
[----:B------:R-:W-:Y:S02]  /*2430*/  LOP3.LUT R8, R12, 0xff, RZ, 0xc0, !PT ;  /* 0x000000ff0c087812 */ /* 0x000fe400078ec0ff */
[----:B------:R-:W-:Y:S02]  /*2440*/  SHF.R.U32.HI R13, RZ, 0x18, R12 ;  /* 0x00000018ff0d7819 */ /* 0x000fe4000001160c */
[----:B------:R-:W-:Y:S02]  /*2450*/  F2FP.F16.E4M3.UNPACK_B R8, R8 ;  /* 0x00000008ff08723e */ /* 0x000fe400020006ff */
[----:B------:R-:W-:Y:S02]  /*2460*/  F2FP.F16.E4M3.UNPACK_B R13, R13 ;  /* 0x0000000dff0d723e */ /* 0x000fe400020006ff */
[----:B------:R-:W-:Y:S01]  /*2470*/  F2FP.F16.E4M3.UNPACK_B R37, R37 ;  /* 0x00000025ff25723e */ /* 0x000fe200020006ff */
[----:B------:R-:W-:-:S02]  /*2480*/  HADD2.F32 R8, -RZ, R8.H0_H0 ;  /* 0x20000008ff087230 */ /* 0x000fc40000004100 */
[----:B------:R-:W-:Y:S01]  /*2490*/  HADD2.F32 R13, -RZ, R13.H0_H0 ;  /* 0x2000000dff0d7230 */ /* 0x000fe20000004100 */
[----:B------:R-:W-:Y:S01]  /*24a0*/  F2FP.F16.E4M3.UNPACK_B R36, R36 ;  /* 0x00000024ff24723e */ /* 0x000fe200020006ff */
[----:B------:R-:W-:Y:S02]  /*24b0*/  HADD2.F32 R37, -RZ, R37.H0_H0 ;  /* 0x20000025ff257230 */ /* 0x000fe40000004100 */
[----:B------:R-:W-:Y:S02]  /*24c0*/  HFMA2.BF16_V2 R38, R2.H0_H0, R9, R38 ;  /* 0x0000000902267231 */ /* 0x000fe40000200826 */
[----:B------:R-:W-:Y:S01]  /*24d0*/  HADD2.F32 R36, -RZ, R36.H0_H0 ;  /* 0x20000024ff247230 */ /* 0x000fe20000004100 */
[----:B----4-:R-:W-:Y:S01]  /*24e0*/  LOP3.LUT R59, R16, 0xffff, RZ, 0xc0, !PT ;  /* 0x0000ffff103b7812 */ /* 0x010fe200078ec0ff */
[----:B------:R-:W-:-:S06]  /*24f0*/  IMAD.WIDE R28, R3, 0x10, R28 ;  /* 0x00000010031c7825 */ /* 0x000fcc00078e021c */
[----:B------:R-:W4:Y:S01]  /*2500*/  LD.E.128 R28, desc[UR36][R28.64] ;  /* 0x000000241c1c7980 */ /* 0x000f22000c101d00 */
[----:B------:R-:W-:Y:S01]  /*2510*/  IMAD.WIDE R34, R3, 0x10, R56 ;  /* 0x0000001003227825 */ /* 0x000fe200078e0238 */
[----:B------:R-:W-:Y:S02]  /*2520*/  LOP3.LUT R57, R55, 0xff, RZ, 0xc0, !PT ;  /* 0x000000ff37397812 */ /* 0x000fe400078ec0ff */
[----:B------:R-:W-:Y:S02]  /*2530*/  F2FP.F16.E4M3.UNPACK_B R55, R43 ;  /* 0x0000002bff37723e */ /* 0x000fe400020006ff */
[C---:B------:R-:W-:Y:S01]  /*2540*/  LOP3.LUT R56, R12.reuse, 0xffff, RZ, 0xc0, !PT ;  /* 0x0000ffff0c387812 */ /* 0x040fe200078ec0ff */
[----:B------:R-:W5:Y:S01]  /*2550*/  LD.E.128 R32, desc[UR36][R34.64] ;  /* 0x0000002422207980 */ /* 0x000f62000c101d00 */
[----:B------:R-:W-:Y:S02]  /*2560*/  F2FP.F16.E4M3.UNPACK_B R43, R57 ;  /* 0x00000039ff2b723e */ /* 0x000fe400020006ff */
[----:B------:R-:W-:-:S02]  /*2570*/  PRMT R57, R12, 0x7632, R57 ;  /* 0x000076320c397816 */ /* 0x000fc40000000039 */
[----:B------:R-:W-:Y:S02]  /*2580*/  SHF.R.U32.HI R56, RZ, 0x8, R56 ;  /* 0x00000008ff387819 */ /* 0x000fe40000011638 */
[----:B------:R-:W-:Y:S02]  /*2590*/  LOP3.LUT R57, R57, 0xff, RZ, 0xc0, !PT ;  /* 0x000000ff39397812 */ /* 0x000fe400078ec0ff */
[----:B------:R-:W-:Y:S02]  /*25a0*/  F2FP.F16.E4M3.UNPACK_B R56, R56 ;  /* 0x00000038ff38723e */ /* 0x000fe400020006ff */
[----:B------:R-:W-:-:S03]  /*25b0*/  F2FP.F16.E4M3.UNPACK_B R57, R57 ;  /* 0x00000039ff39723e */ /* 0x000fc600020006ff */
[----:B------:R-:W-:Y:S02]  /*25c0*/  HADD2.F32 R56, -RZ, R56.H0_H0 ;  /* 0x20000038ff387230 */ /* 0x000fe40000004100 */
[----:B------:R-:W-:Y:S02]  /*25d0*/  HADD2.F32 R57, -RZ, R57.H0_H0 ;  /* 0x20000039ff397230 */ /* 0x000fe40000004100 */
[----:B------:R-:W-:Y:S01]  /*25e0*/  HADD2.F32 R55, -RZ, R55.H0_H0 ;  /* 0x20000037ff377230 */ /* 0x000fe20000004100 */
[----:B------:R-:W-:Y:S02]  /*25f0*/  F2FP.BF16.F32.PACK_AB.RZ R56, R56, R8 ;  /* 0x000000083838723e */ /* 0x000fe400000190ff */
[----:B------:R-:W-:Y:S01]  /*2600*/  F2FP.BF16.F32.PACK_AB.RZ R57, R13, R57 ;  /* 0x000000390d39723e */ /* 0x000fe200000190ff */
[----:B------:R-:W-:Y:S01]  /*2610*/  HADD2.F32 R43, -RZ, R43.H0_H0 ;  /* 0x2000002bff2b7230 */ /* 0x000fe20000004100 */
[C---:B------:R-:W-:Y:S01]  /*2620*/  LOP3.LUT R12, R10.reuse, 0xffff, RZ, 0xc0, !PT ;  /* 0x0000ffff0a0c7812 */ /* 0x040fe200078ec0ff */
[C---:B------:R-:W-:Y:S01]  /*2630*/  HFMA2.BF16_V2 R13, R2.reuse.H0_H0, R56, R40 ;  /* 0x00000038020d7231 */ /* 0x040fe20000200828 */
[----:B------:R-:W-:Y:S01]  /*2640*/  F2FP.BF16.F32.PACK_AB.RZ R37, R55, R37 ;  /* 0x000000253725723e */ /* 0x000fe200000190ff */
[----:B------:R-:W-:Y:S01]  /*2650*/  HFMA2.BF16_V2 R40, R2.H0_H0, R57, R38 ;  /* 0x0000003902287231 */ /* 0x000fe20000200826 */
[----:B------:R-:W-:-:S02]  /*2660*/  LOP3.LUT R55, R10, 0xff, RZ, 0xc0, !PT ;  /* 0x000000ff0a377812 */ /* 0x000fc400078ec0ff */
[----:B------:R-:W-:Y:S02]  /*2670*/  SHF.R.U32.HI R12, RZ, 0x8, R12 ;  /* 0x00000008ff0c7819 */ /* 0x000fe4000001160c */
[----:B------:R-:W-:Y:S02]  /*2680*/  LOP3.LUT R57, R17, 0xffff, RZ, 0xc0, !PT ;  /* 0x0000ffff11397812 */ /* 0x000fe400078ec0ff */
[----:B------:R-:W-:Y:S02]  /*2690*/  F2FP.BF16.F32.PACK_AB.RZ R36, R36, R43 ;  /* 0x0000002b2424723e */ /* 0x000fe400000190ff */
[C---:B------:R-:W-:Y:S02]  /*26a0*/  LOP3.LUT R43, R16.reuse, 0xff, RZ, 0xc0, !PT ;  /* 0x000000ff102b7812 */ /* 0x040fe400078ec0ff */
[--C-:B------:R-:W-:Y:S02]  /*26b0*/  SHF.R.U32.HI R38, RZ, 0x18, R16.reuse ;  /* 0x00000018ff267819 */ /* 0x100fe40000011610 */
[----:B------:R-:W-:-:S02]  /*26c0*/  PRMT R16, R16, 0x7632, R16 ;  /* 0x0000763210107816 */ /* 0x000fc40000000010 */
[----:B------:R-:W-:Y:S02]  /*26d0*/  F2FP.F16.E4M3.UNPACK_B R55, R55 ;  /* 0x00000037ff37723e */ /* 0x000fe400020006ff */
[----:B------:R-:W-:Y:S02]  /*26e0*/  F2FP.F16.E4M3.UNPACK_B R12, R12 ;  /* 0x0000000cff0c723e */ /* 0x000fe400020006ff */
[C---:B------:R-:W-:Y:S02]  /*26f0*/  LOP3.LUT R56, R17.reuse, 0xff, RZ, 0xc0, !PT ;  /* 0x000000ff11387812 */ /* 0x040fe400078ec0ff */
[----:B------:R-:W-:Y:S02]  /*2700*/  SHF.R.U32.HI R57, RZ, 0x8, R57 ;  /* 0x00000008ff397819 */ /* 0x000fe40000011639 */
[----:B------:R-:W-:Y:S01]  /*2710*/  PRMT R58, R17, 0x7632, R58 ;  /* 0x00007632113a7816 */ /* 0x000fe2000000003a */
[C---:B------:R-:W-:Y:S01]  /*2720*/  HFMA2.BF16_V2 R8, R2.reuse.H0_H0, R37, R39 ;  /* 0x0000002502087231 */ /* 0x040fe20000200827 */
[----:B------:R-:W-:Y:S01]  /*2730*/  LOP3.LUT R16, R16, 0xff, RZ, 0xc0, !PT ;  /* 0x000000ff10107812 */ /* 0x000fe200078ec0ff */
[----:B------:R-:W-:Y:S01]  /*2740*/  HFMA2.BF16_V2 R9, R2.H0_H0, R36, R42 ;  /* 0x0000002402097231 */ /* 0x000fe2000020082a */
[----:B------:R-:W-:Y:S01]  /*2750*/  F2FP.F16.E4M3.UNPACK_B R56, R56 ;  /* 0x00000038ff38723e */ /* 0x000fe200020006ff */
[----:B------:R-:W-:Y:S01]  /*2760*/  IMAD.WIDE R36, R3, 0x10, R50 ;  /* 0x0000001003247825 */ /* 0x000fe200078e0232 */
[----:B------:R-:W-:-:S02]  /*2770*/  F2FP.F16.E4M3.UNPACK_B R57, R57 ;  /* 0x00000039ff39723e */ /* 0x000fc400020006ff */
[----:B------:R-:W-:Y:S01]  /*2780*/  SHF.R.U32.HI R42, RZ, 0x18, R17 ;  /* 0x00000018ff2a7819 */ /* 0x000fe20000011611 */
[----:B------:R-:W-:Y:S01]  /*2790*/  HADD2.F32 R55, -RZ, R55.H0_H0 ;  /* 0x20000037ff377230 */ /* 0x000fe20000004100 */
        /* <DEDUP_REMOVED lines=8> */
[----:B------:R-:W5:Y:S01]  /*2820*/  LD.E.128 R36, desc[UR36][R36.64] ;  /* 0x0000002424247980 */ /* 0x000f62000c101d00 */
[----:B------:R-:W-:Y:S01]  /*2830*/  F2FP.BF16.F32.PACK_AB.RZ R12, R12, R55 ;  /* 0x000000370c0c723e */ /* 0x000fe200000190ff */
[----:B------:R-:W-:Y:S01]  /*2840*/  HADD2.F32 R17, -RZ, R17.H0_H0 ;  /* 0x20000011ff117230 */ /* 0x000fe20000004100 */
[----:B------:R-:W-:Y:S01]  /*2850*/  PRMT R55, R10, 0x7632, R55 ;  /* 0x000076320a377816 */ /* 0x000fe20000000037 */
[----:B------:R-:W-:Y:S01]  /*2860*/  HADD2.F32 R16, -RZ, R16.H0_H0 ;  /* 0x20000010ff107230 */ /* 0x000fe20000004100 */
[----:B------:R-:W-:Y:S01]  /*2870*/  SHF.R.U32.HI R10, RZ, 0x18, R10 ;  /* 0x00000018ff0a7819 */ /* 0x000fe2000001160a */
[----:B------:R-:W-:Y:S01]  /*2880*/  HADD2.F32 R42, -RZ, R42.H0_H0 ;  /* 0x2000002aff2a7230 */ /* 0x000fe20000004100 */
[----:B------:R-:W-:Y:S01]  /*2890*/  SHF.R.U32.HI R59, RZ, 0x8, R59 ;  /* 0x00000008ff3b7819 */ /* 0x000fe2000001163b */
[----:B------:R-:W-:Y:S01]  /*28a0*/  HADD2.F32 R58, -RZ, R58.H0_H0 ;  /* 0x2000003aff3a7230 */ /* 0x000fe20000004100 */
[----:B------:R-:W-:-:S02]  /*28b0*/  F2FP.BF16.F32.PACK_AB.RZ R57, R57, R56 ;  /* 0x000000383939723e */ /* 0x000fc400000190ff */
[----:B------:R-:W-:Y:S02]  /*28c0*/  LOP3.LUT R56, R55, 0xff, RZ, 0xc0, !PT ;  /* 0x000000ff37387812 */ /* 0x000fe400078ec0ff */
[----:B------:R-:W-:Y:S02]  /*28d0*/  F2FP.F16.E4M3.UNPACK_B R55, R10 ;  /* 0x0000000aff37723e */ /* 0x000fe400020006ff */
[----:B------:R-:W-:Y:S02]  /*28e0*/  F2FP.BF16.F32.PACK_AB.RZ R10, R17, R16 ;  /* 0x00000010110a723e */ /* 0x000fe400000190ff */
[----:B------:R-:W-:Y:S02]  /*28f0*/  F2FP.F16.E4M3.UNPACK_B R43, R43 ;  /* 0x0000002bff2b723e */ /* 0x000fe400020006ff */
[----:B------:R-:W-:Y:S02]  /*2900*/  F2FP.F16.E4M3.UNPACK_B R59, R59 ;  /* 0x0000003bff3b723e */ /* 0x000fe400020006ff */
[----:B--2---:R-:W-:-:S02]  /*2910*/  SHF.R.U32.HI R16, RZ, 0x18, R21 ;  /* 0x00000018ff107819 */ /* 0x004fc40000011615 */
[----:B------:R-:W-:Y:S01]  /*2920*/  F2FP.BF16.F32.PACK_AB.RZ R42, R42, R58 ;  /* 0x0000003a2a2a723e */ /* 0x000fe200000190ff */
[----:B------:R-:W-:Y:S01]  /*2930*/  HADD2.F32 R43, -RZ, R43.H0_H0 ;  /* 0x2000002bff2b7230 */ /* 0x000fe20000004100 */
[----:B------:R-:W-:Y:S01]  /*2940*/  F2FP.F16.E4M3.UNPACK_B R16, R16 ;  /* 0x00000010ff10723e */ /* 0x000fe200020006ff */
[----:B------:R-:W-:Y:S02]  /*2950*/  HADD2.F32 R59, -RZ, R59.H0_H0 ;  /* 0x2000003bff3b7230 */ /* 0x000fe40000004100 */
[C---:B------:R-:W-:Y:S01]  /*2960*/  HFMA2.BF16_V2 R9, R2.reuse.H0_H0, R42, R9 ;  /* 0x0000002a02097231 */ /* 0x040fe20000200809 */
[----:B------:R-:W-:Y:S01]  /*2970*/  LOP3.LUT R42, R21, 0xffff, RZ, 0xc0, !PT ;  /* 0x0000ffff152a7812 */ /* 0x000fe200078ec0ff */
[----:B------:R-:W-:Y:S02]  /*2980*/  HFMA2.BF16_V2 R10, R2.H0_H0, R10, R40 ;  /* 0x0000000a020a7231 */ /* 0x000fe40000200828 */
[----:B------:R-:W-:Y:S01]  /*2990*/  HADD2.F32 R40, -RZ, R16.H0_H0 ;  /* 0x20000010ff287230 */ /* 0x000fe20000004100 */
[----:B------:R-:W-:-:S02]  /*29a0*/  F2FP.BF16.F32.PACK_AB.RZ R43, R59, R43 ;  /* 0x0000002b3b2b723e */ /* 0x000fc400000190ff */
[C---:B------:R-:W-:Y:S02]  /*29b0*/  PRMT R16, R21.reuse, 0x7632, R16 ;  /* 0x0000763215107816 */ /* 0x040fe40000000010 */
[----:B------:R-:W-:Y:S01]  /*29c0*/  SHF.R.U32.HI R42, RZ, 0x8, R42 ;  /* 0x00000008ff2a7819 */ /* 0x000fe2000001162a */
[C---:B------:R-:W-:Y:S01]  /*29d0*/  HFMA2.BF16_V2 R12, R2.reuse.H0_H0, R12, R41 ;  /* 0x0000000c020c7231 */ /* 0x040fe20000200829 */
[----:B------:R-:W-:Y:S01]  /*29e0*/  LOP3.LUT R41, R21, 0xff, RZ, 0xc0, !PT ;  /* 0x000000ff15297812 */ /* 0x000fe200078ec0ff */
[C---:B------:R-:W-:Y:S01]  /*29f0*/  HFMA2.BF16_V2 R13, R2.reuse.H0_H0, R43, R13 ;  /* 0x0000002b020d7231 */ /* 0x040fe2000020080d */
[----:B------:R-:W-:Y:S01]  /*2a00*/  LOP3.LUT R16, R16, 0xff, RZ, 0xc0, !PT ;  /* 0x000000ff10107812 */ /* 0x000fe200078ec0ff */
[----:B------:R-:W-:Y:S01]  /*2a10*/  HFMA2.BF16_V2 R8, R2.H0_H0, R57, R8 ;  /* 0x0000003902087231 */ /* 0x000fe20000200808 */
[----:B------:R-:W-:Y:S02]  /*2a20*/  F2FP.F16.E4M3.UNPACK_B R21, R42 ;  /* 0x0000002aff15723e */ /* 0x000fe400020006ff */
[----:B------:R-:W-:-:S02]  /*2a30*/  LOP3.LUT R43, R20, 0xffff, RZ, 0xc0, !PT ;  /* 0x0000ffff142b7812 */ /* 0x000fc400078ec0ff */
[C---:B------:R-:W-:Y:S02]  /*2a40*/  PRMT R42, R20.reuse, 0x7632, R42 ;  /* 0x00007632142a7816 */ /* 0x040fe4000000002a */
[----:B------:R-:W-:Y:S02]  /*2a50*/  LOP3.LUT R17, R20, 0xff, RZ, 0xc0, !PT ;  /* 0x000000ff14117812 */ /* 0x000fe400078ec0ff */
[----:B------:R-:W-:Y:S02]  /*2a60*/  SHF.R.U32.HI R57, RZ, 0x18, R20 ;  /* 0x00000018ff397819 */ /* 0x000fe40000011614 */
[----:B------:R-:W-:Y:S02]  /*2a70*/  F2FP.F16.E4M3.UNPACK_B R41, R41 ;  /* 0x00000029ff29723e */ /* 0x000fe400020006ff */
[----:B------:R-:W-:Y:S02]  /*2a80*/  F2FP.F16.E4M3.UNPACK_B R20, R16 ;  /* 0x00000010ff14723e */ /* 0x000fe400020006ff */
[----:B------:R-:W-:-:S02]  /*2a90*/  SHF.R.U32.HI R43, RZ, 0x8, R43 ;  /* 0x00000008ff2b7819 */ /* 0x000fc4000001162b */
[----:B------:R-:W-:Y:S01]  /*2aa0*/  LOP3.LUT R42, R42, 0xff, RZ, 0xc0, !PT ;  /* 0x000000ff2a2a7812 */ /* 0x000fe200078ec0ff */
[----:B------:R-:W-:Y:S01]  /*2ab0*/  HADD2.F32 R41, -RZ, R41.H0_H0 ;  /* 0x20000029ff297230 */ /* 0x000fe20000004100 */
[----:B------:R-:W-:Y:S01]  /*2ac0*/  F2FP.F16.E4M3.UNPACK_B R17, R17 ;  /* 0x00000011ff11723e */ /* 0x000fe200020006ff */
[----:B------:R-:W-:Y:S01]  /*2ad0*/  HADD2.F32 R21, -RZ, R21.H0_H0 ;  /* 0x20000015ff157230 */ /* 0x000fe20000004100 */
[----:B------:R-:W-:Y:S01]  /*2ae0*/  F2FP.F16.E4M3.UNPACK_B R16, R57 ;  /* 0x00000039ff10723e */ /* 0x000fe200020006ff */
[----:B------:R-:W-:Y:S01]  /*2af0*/  HADD2.F32 R20, -RZ, R20.H0_H0 ;  /* 0x20000014ff147230 */ /* 0x000fe20000004100 */
[----:B------:R-:W-:Y:S02]  /*2b00*/  F2FP.F16.E4M3.UNPACK_B R43, R43 ;  /* 0x0000002bff2b723e */ /* 0x000fe400020006ff */
[----:B------:R-:W-:Y:S01]  /*2b10*/  F2FP.F16.E4M3.UNPACK_B R42, R42 ;  /* 0x0000002aff2a723e */ /* 0x000fe200020006ff */
[----:B------:R-:W-:Y:S01]  /*2b20*/  HADD2.F32 R17, -RZ, R17.H0_H0 ;  /* 0x20000011ff117230 */ /* 0x000fe20000004100 */
[----:B------:R-:W-:Y:S01]  /*2b30*/  F2FP.BF16.F32.PACK_AB.RZ R21, R21, R41 ;  /* 0x000000291515723e */ /* 0x000fe200000190ff */
[----:B------:R-:W-:Y:S01]  /*2b40*/  HADD2.F32 R16, -RZ, R16.H0_H0 ;  /* 0x20000010ff107230 */ /* 0x000fe20000004100 */
[----:B------:R-:W-:Y:S01]  /*2b50*/  F2FP.BF16.F32.PACK_AB.RZ R20, R40, R20 ;  /* 0x000000142814723e */ /* 0x000fe200000190ff */
[----:B------:R-:W-:-:S02]  /*2b60*/  HADD2.F32 R43, -RZ, R43.H0_H0 ;  /* 0x2000002bff2b7230 */ /* 0x000fc40000004100 */
[----:B------:R-:W-:Y:S02]  /*2b70*/  HADD2.F32 R42, -RZ, R42.H0_H0 ;  /* 0x2000002aff2a7230 */ /* 0x000fe40000004100 */
[----:B------:R-:W-:Y:S01]  /*2b80*/  IMAD.WIDE R40, R3, 0x10, R48 ;  /* 0x0000001003287825 */ /* 0x000fe200078e0230 */
[----:B------:R-:W-:Y:S02]  /*2b90*/  F2FP.BF16.F32.PACK_AB.RZ R17, R43, R17 ;  /* 0x000000112b11723e */ /* 0x000fe400000190ff */
[----:B------:R-:W-:-:S03]  /*2ba0*/  F2FP.BF16.F32.PACK_AB.RZ R16, R16, R42 ;  /* 0x0000002a1010723e */ /* 0x000fc600000190ff */
[----:B------:R-:W2:Y:S01]  /*2bb0*/  LD.E.128 R40, desc[UR36][R40.64] ;  /* 0x0000002428287980 */ /* 0x000ea2000c101d00 */
[C---:B------:R-:W-:Y:S02]  /*2bc0*/  LOP3.LUT R58, R11.reuse, 0xffff, RZ, 0xc0, !PT ;  /* 0x0000ffff0b3a7812 */ /* 0x040fe400078ec0ff */
[----:B------:R-:W-:Y:S02]  /*2bd0*/  LOP3.LUT R57, R11, 0xff, RZ, 0xc0, !PT ;  /* 0x000000ff0b397812 */ /* 0x000fe400078ec0ff */
[----:B------:R-:W-:Y:S02]  /*2be0*/  SHF.R.U32.HI R58, RZ, 0x8, R58 ;  /* 0x00000008ff3a7819 */ /* 0x000fe4000001163a */
[----:B------:R-:W-:Y:S02]  /*2bf0*/  F2FP.F16.E4M3.UNPACK_B R56, R56 ;  /* 0x00000038ff38723e */ /* 0x000fe400020006ff */
[----:B------:R-:W-:Y:S02]  /*2c00*/  F2FP.F16.E4M3.UNPACK_B R57, R57 ;  /* 0x00000039ff39723e */ /* 0x000fe400020006ff */
[----:B------:R-:W-:Y:S01]  /*2c10*/  F2FP.F16.E4M3.UNPACK_B R58, R58 ;  /* 0x0000003aff3a723e */ /* 0x000fe200020006ff */
[----:B------:R-:W-:-:S02]  /*2c20*/  HADD2.F32 R59, -RZ, R55.H0_H0 ;  /* 0x20000037ff3b7230 */ /* 0x000fc40000004100 */
[----:B------:R-:W-:Y:S02]  /*2c30*/  HADD2.F32 R56, -RZ, R56.H0_H0 ;  /* 0x20000038ff387230 */ /* 0x000fe40000004100 */
[----:B------:R-:W-:Y:S02]  /*2c40*/  HADD2.F32 R57, -RZ, R57.H0_H0 ;  /* 0x20000039ff397230 */ /* 0x000fe40000004100 */
[----:B------:R-:W-:Y:S01]  /*2c50*/  HADD2.F32 R58, -RZ, R58.H0_H0 ;  /* 0x2000003aff3a7230 */ /* 0x000fe20000004100 */
[----:B------:R-:W-:-:S04]  /*2c60*/  F2FP.BF16.F32.PACK_AB.RZ R56, R59, R56 ;  /* 0x000000383b38723e */ /* 0x000fc800000190ff */
[----:B------:R-:W-:Y:S02]  /*2c70*/  F2FP.BF16.F32.PACK_AB.RZ R57, R58, R57 ;  /* 0x000000393a39723e */ /* 0x000fe400000190ff */
[--C-:B------:R-:W-:Y:S01]  /*2c80*/  SHF.R.U32.HI R55, RZ, 0x18, R11.reuse ;  /* 0x00000018ff377819 */ /* 0x100fe2000001160b */
[C---:B------:R-:W-:Y:S01]  /*2c90*/  HFMA2.BF16_V2 R53, R2.reuse.H0_H0, R56, R53 ;  /* 0x0000003802357231 */ /* 0x040fe20000200835 */
[----:B------:R-:W-:Y:S01]  /*2ca0*/  PRMT R11, R11, 0x7632, R11 ;  /* 0x000076320b0b7816 */ /* 0x000fe2000000000b */
[----:B------:R-:W-:Y:S01]  /*2cb0*/  HFMA2.BF16_V2 R52, R2.H0_H0, R57, R52 ;  /* 0x0000003902347231 */ /* 0x000fe20000200834 */
[C---:B------:R-:W-:Y:S02]  /*2cc0*/  LOP3.LUT R56, R14.reuse, 0xff, RZ, 0xc0, !PT ;  /* 0x000000ff0e387812 */ /* 0x040fe400078ec0ff */
[C---:B------:R-:W-:Y:S02]  /*2cd0*/  LOP3.LUT R57, R14.reuse, 0xffff, RZ, 0xc0, !PT ;  /* 0x0000ffff0e397812 */ /* 0x040fe400078ec0ff */
[----:B------:R-:W-:-:S02]  /*2ce0*/  PRMT R60, R14, 0x7632, R60 ;  /* 0x000076320e3c7816 */ /* 0x000fc4000000003c */
[----:B------:R-:W-:Y:S02]  /*2cf0*/  SHF.R.U32.HI R61, RZ, 0x18, R14 ;  /* 0x00000018ff3d7819 */ /* 0x000fe4000001160e */
[C---:B------:R-:W-:Y:S02]  /*2d00*/  LOP3.LUT R59, R15.reuse, 0xffff, RZ, 0xc0, !PT ;  /* 0x0000ffff0f3b7812 */ /* 0x040fe400078ec0ff */
[----:B------:R-:W-:Y:S02]  /*2d10*/  LOP3.LUT R58, R15, 0xff, RZ, 0xc0, !PT ;  /* 0x000000ff0f3a7812 */ /* 0x000fe400078ec0ff */
[--C-:B------:R-:W-:Y:S02]  /*2d20*/  SHF.R.U32.HI R14, RZ, 0x18, R15.reuse ;  /* 0x00000018ff0e7819 */ /* 0x100fe4000001160f */
[----:B------:R-:W-:Y:S02]  /*2d30*/  LOP3.LUT R11, R11, 0xff, RZ, 0xc0, !PT ;  /* 0x000000ff0b0b7812 */ /* 0x000fe400078ec0ff */
[----:B------:R-:W-:-:S02]  /*2d40*/  PRMT R15, R15, 0x7632, R15 ;  /* 0x000076320f0f7816 */ /* 0x000fc4000000000f */
[----:B------:R-:W-:Y:S02]  /*2d50*/  SHF.R.U32.HI R57, RZ, 0x8, R57 ;  /* 0x00000008ff397819 */ /* 0x000fe40000011639 */
[----:B------:R-:W-:Y:S02]  /*2d60*/  SHF.R.U32.HI R59, RZ, 0x8, R59 ;  /* 0x00000008ff3b7819 */ /* 0x000fe4000001163b */
[----:B------:R-:W-:Y:S02]  /*2d70*/  F2FP.F16.E4M3.UNPACK_B R55, R55 ;  /* 0x00000037ff37723e */ /* 0x000fe400020006ff */
[----:B------:R-:W-:Y:S02]  /*2d80*/  F2FP.F16.E4M3.UNPACK_B R11, R11 ;  /* 0x0000000bff0b723e */ /* 0x000fe400020006ff */
[----:B------:R-:W-:Y:S02]  /*2d90*/  LOP3.LUT R15, R15, 0xff, RZ, 0xc0, !PT ;  /* 0x000000ff0f0f7812 */ /* 0x000fe400078ec0ff */
        /* <DEDUP_REMOVED lines=16> */
[----:B------:R-:W-:Y:S01]  /*2ea0*/  F2FP.BF16.F32.PACK_AB.RZ R58, R59, R58 ;  /* 0x0000003a3b3a723e */ /* 0x000fe200000190ff */
[C---:B------:R-:W-:Y:S01]  /*2eb0*/  HFMA2.BF16_V2 R11, R2.reuse.H0_H0, R11, R54 ;  /* 0x0000000b020b7231 */ /* 0x040fe20000200836 */
[----:B------:R-:W-:Y:S01]  /*2ec0*/  F2FP.BF16.F32.PACK_AB.RZ R14, R14, R15 ;  /* 0x0000000f0e0e723e */ /* 0x000fe200000190ff */
[C---:B------:R-:W-:Y:S01]  /*2ed0*/  HFMA2.BF16_V2 R56, R2.reuse.H0_H0, R56, R12 ;  /* 0x0000003802387231 */ /* 0x040fe2000020080c */
[----:B------:R-:W-:Y:S01]  /*2ee0*/  LOP3.LUT R54, R19, 0xff, RZ, 0xc0, !PT ;  /* 0x000000ff13367812 */ /* 0x000fe200078ec0ff */
[C---:B------:R-:W-:Y:S01]  /*2ef0*/  HFMA2.BF16_V2 R12, R2.reuse.H0_H0, R58, R52 ;  /* 0x0000003a020c7231 */ /* 0x040fe20000200834 */
[----:B------:R-:W-:Y:S01]  /*2f00*/  LOP3.LUT R57, R18, 0xff, RZ, 0xc0, !PT ;  /* 0x000000ff12397812 */ /* 0x000fe200078ec0ff */
[----:B------:R-:W-:Y:S01]  /*2f10*/  HFMA2.BF16_V2 R52, R2.H0_H0, R14, R11 ;  /* 0x0000000e02347231 */ /* 0x000fe2000020080b */
[----:B------:R-:W-:-:S02]  /*2f20*/  SHF.R.U32.HI R15, RZ, 0x18, R18 ;  /* 0x00000018ff0f7819 */ /* 0x000fc40000011612 */
[----:B------:R-:W-:Y:S02]  /*2f30*/  F2FP.F16.E4M3.UNPACK_B R11, R54 ;  /* 0x00000036ff0b723e */ /* 0x000fe400020006ff */
[----:B------:R-:W-:Y:S02]  /*2f40*/  LOP3.LUT R14, R18, 0xffff, RZ, 0xc0, !PT ;  /* 0x0000ffff120e7812 */ /* 0x000fe400078ec0ff */
[----:B------:R-:W-:Y:S02]  /*2f50*/  LOP3.LUT R60, R60, 0xff, RZ, 0xc0, !PT ;  /* 0x000000ff3c3c7812 */ /* 0x000fe400078ec0ff */
[----:B------:R-:W-:Y:S02]  /*2f60*/  PRMT R18, R18, 0x7632, R18 ;  /* 0x0000763212127816 */ /* 0x000fe40000000012 */
[----:B------:R-:W-:Y:S02]  /*2f70*/  LOP3.LUT R54, R19, 0xffff, RZ, 0xc0, !PT ;  /* 0x0000ffff13367812 */ /* 0x000fe400078ec0ff */
[----:B------:R-:W-:-:S02]  /*2f80*/  SHF.R.U32.HI R14, RZ, 0x8, R14 ;  /* 0x00000008ff0e7819 */ /* 0x000fc4000001160e */
[----:B------:R-:W-:Y:S02]  /*2f90*/  F2FP.F16.E4M3.UNPACK_B R61, R61 ;  /* 0x0000003dff3d723e */ /* 0x000fe400020006ff */
[----:B------:R-:W-:Y:S02]  /*2fa0*/  F2FP.F16.E4M3.UNPACK_B R60, R60 ;  /* 0x0000003cff3c723e */ /* 0x000fe400020006ff */
[----:B------:R-:W-:Y:S02]  /*2fb0*/  LOP3.LUT R18, R18, 0xff, RZ, 0xc0, !PT ;  /* 0x000000ff12127812 */ /* 0x000fe400078ec0ff */
[----:B------:R-:W-:Y:S02]  /*2fc0*/  SHF.R.U32.HI R54, RZ, 0x8, R54 ;  /* 0x00000008ff367819 */ /* 0x000fe40000011636 */
[----:B------:R-:W-:Y:S02]  /*2fd0*/  F2FP.F16.E4M3.UNPACK_B R57, R57 ;  /* 0x00000039ff39723e */ /* 0x000fe400020006ff */
[----:B------:R-:W-:-:S02]  /*2fe0*/  SHF.R.U32.HI R55, RZ, 0x18, R19 ;  /* 0x00000018ff377819 */ /* 0x000fc40000011613 */
[----:B------:R-:W-:Y:S01]  /*2ff0*/  F2FP.F16.E4M3.UNPACK_B R14, R14 ;  /* 0x0000000eff0e723e */ /* 0x000fe200020006ff */
[----:B------:R-:W-:Y:S01]  /*3000*/  HADD2.F32 R61, -RZ, R61.H0_H0 ;  /* 0x2000003dff3d7230 */ /* 0x000fe20000004100 */
[----:B------:R-:W-:Y:S01]  /*3010*/  F2FP.F16.E4M3.UNPACK_B R15, R15 ;  /* 0x0000000fff0f723e */ /* 0x000fe200020006ff */
[----:B------:R-:W-:Y:S01]  /*3020*/  HADD2.F32 R60, -RZ, R60.H0_H0 ;  /* 0x2000003cff3c7230 */ /* 0x000fe20000004100 */
[----:B------:R-:W-:Y:S02]  /*3030*/  PRMT R19, R19, 0x7632, R19 ;  /* 0x0000763213137816 */ /* 0x000fe40000000013 */
[----:B------:R-:W-:Y:S02]  /*3040*/  F2FP.F16.E4M3.UNPACK_B R18, R18 ;  /* 0x00000012ff12723e */ /* 0x000fe400020006ff */
[----:B------:R-:W-:Y:S01]  /*3050*/  F2FP.F16.E4M3.UNPACK_B R54, R54 ;  /* 0x00000036ff36723e */ /* 0x000fe200020006ff */
[----:B------:R-:W-:Y:S01]  /*3060*/  HADD2.F32 R57, -RZ, R57.H0_H0 ;  /* 0x20000039ff397230 */ /* 0x000fe20000004100 */
[----:B------:R-:W-:Y:S01]  /*3070*/  LOP3.LUT R19, R19, 0xff, RZ, 0xc0, !PT ;  /* 0x000000ff13137812 */ /* 0x000fe200078ec0ff */
[----:B------:R-:W-:Y:S01]  /*3080*/  HADD2.F32 R14, -RZ, R14.H0_H0 ;  /* 0x2000000eff0e7230 */ /* 0x000fe20000004100 */
[----:B------:R-:W-:Y:S01]  /*3090*/  F2FP.BF16.F32.PACK_AB.RZ R60, R61, R60 ;  /* 0x0000003c3d3c723e */ /* 0x000fe200000190ff */
[----:B------:R-:W-:-:S02]  /*30a0*/  HADD2.F32 R15, -RZ, R15.H0_H0 ;  /* 0x2000000fff0f7230 */ /* 0x000fc40000004100 */
[----:B------:R-:W-:Y:S02]  /*30b0*/  HADD2.F32 R11, -RZ, R11.H0_H0 ;  /* 0x2000000bff0b7230 */ /* 0x000fe40000004100 */
[----:B------:R-:W-:Y:S02]  /*30c0*/  HADD2.F32 R18, -RZ, R18.H0_H0 ;  /* 0x20000012ff127230 */ /* 0x000fe40000004100 */
[----:B------:R-:W-:Y:S01]  /*30d0*/  HADD2.F32 R54, -RZ, R54.H0_H0 ;  /* 0x20000036ff367230 */ /* 0x000fe20000004100 */
[----:B------:R-:W-:Y:S02]  /*30e0*/  F2FP.F16.E4M3.UNPACK_B R55, R55 ;  /* 0x00000037ff37723e */ /* 0x000fe400020006ff */
[----:B------:R-:W-:Y:S02]  /*30f0*/  F2FP.F16.E4M3.UNPACK_B R19, R19 ;  /* 0x00000013ff13723e */ /* 0x000fe400020006ff */
[----:B------:R-:W-:Y:S01]  /*3100*/  F2FP.BF16.F32.PACK_AB.RZ R57, R14, R57 ;  /* 0x000000390e39723e */ /* 0x000fe200000190ff */
[----:B------:R-:W-:Y:S01]  /*3110*/  HFMA2.BF16_V2 R53, R2.H0_H0, R60, R53 ;  /* 0x0000003c02357231 */ /* 0x000fe20000200835 */
[----:B------:R-:W-:-:S02]  /*3120*/  F2FP.BF16.F32.PACK_AB.RZ R15, R15, R18 ;  /* 0x000000120f0f723e */ /* 0x000fc400000190ff */
[----:B------:R-:W-:Y:S02]  /*3130*/  F2FP.BF16.F32.PACK_AB.RZ R14, R54, R11 ;  /* 0x0000000b360e723e */ /* 0x000fe400000190ff */
[----:B---3--:R-:W-:Y:S01]  /*3140*/  LOP3.LUT R11, R25, 0xff, RZ, 0xc0, !PT ;  /* 0x000000ff190b7812 */ /* 0x008fe200078ec0ff */
[----:B------:R-:W-:Y:S02]  /*3150*/  HADD2.F32 R55, -RZ, R55.H0_H0 ;  /* 0x20000037ff377230 */ /* 0x000fe40000004100 */
[C---:B------:R-:W-:Y:S02]  /*3160*/  HFMA2.BF16_V2 R8, R2.reuse.H0_H0, R21, R8 ;  /* 0x0000001502087231 */ /* 0x040fe40000200808 */
[----:B------:R-:W-:Y:S02]  /*3170*/  HADD2.F32 R19, -RZ, R19.H0_H0 ;  /* 0x20000013ff137230 */ /* 0x000fe40000004100 */
[----:B------:R-:W-:Y:S01]  /*3180*/  HFMA2.BF16_V2 R21, R2.H0_H0, R15, R53 ;  /* 0x0000000f02157231 */ /* 0x000fe20000200835 */
[----:B------:R-:W-:-:S02]  /*3190*/  F2FP.F16.E4M3.UNPACK_B R11, R11 ;  /* 0x0000000bff0b723e */ /* 0x000fc400020006ff */
[----:B------:R-:W-:Y:S01]  /*31a0*/  LOP3.LUT R15, R25, 0xffff, RZ, 0xc0, !PT ;  /* 0x0000ffff190f7812 */ /* 0x000fe200078ec0ff */
[C---:B------:R-:W-:Y:S01]  /*31b0*/  HFMA2.BF16_V2 R17, R2.reuse.H0_H0, R17, R13 ;  /* 0x0000001102117231 */ /* 0x040fe2000020080d */
[----:B------:R-:W-:Y:S01]  /*31c0*/  F2FP.BF16.F32.PACK_AB.RZ R18, R55, R19 ;  /* 0x000000133712723e */ /* 0x000fe200000190ff */
[C---:B------:R-:W-:Y:S01]  /*31d0*/  HFMA2.BF16_V2 R19, R2.reuse.H0_H0, R57, R56 ;  /* 0x0000003902137231 */ /* 0x040fe20000200838 */
[----:B------:R-:W-:Y:S01]  /*31e0*/  SHF.R.U32.HI R13, RZ, 0x18, R25 ;  /* 0x00000018ff0d7819 */ /* 0x000fe20000011619 */
[C---:B------:R-:W-:Y:S01]  /*31f0*/  HFMA2.BF16_V2 R10, R2.reuse.H0_H0, R16, R10 ;  /* 0x00000010020a7231 */ /* 0x040fe2000020080a */
[----:B------:R-:W-:Y:S01]  /*3200*/  SHF.R.U32.HI R16, RZ, 0x8, R15 ;  /* 0x00000008ff107819 */ /* 0x000fe2000001160f */
[----:B------:R-:W-:Y:S01]  /*3210*/  HADD2.F32 R56, -RZ, R11.H0_H0 ;  /* 0x2000000bff387230 */ /* 0x000fe20000004100 */
[----:B------:R-:W-:Y:S01]  /*3220*/  PRMT R11, R25, 0x7632, R11 ;  /* 0x00007632190b7816 */ /* 0x000fe2000000000b */
[----:B------:R-:W-:Y:S01]  /*3230*/  HFMA2.BF16_V2 R9, R2.H0_H0, R20, R9 ;  /* 0x0000001402097231 */ /* 0x000fe20000200809 */
[----:B------:R-:W-:-:S02]  /*3240*/  F2FP.F16.E4M3.UNPACK_B R15, R13 ;  /* 0x0000000dff0f723e */ /* 0x000fc400020006ff */
[----:B------:R-:W-:Y:S02]  /*3250*/  F2FP.F16.E4M3.UNPACK_B R13, R16 ;  /* 0x00000010ff0d723e */ /* 0x000fe400020006ff */
[C---:B------:R-:W-:Y:S02]  /*3260*/  PRMT R20, R24.reuse, 0x7632, R20 ;  /* 0x0000763218147816 */ /* 0x040fe40000000014 */
[----:B------:R-:W-:Y:S02]  /*3270*/  LOP3.LUT R16, R24, 0xffff, RZ, 0xc0, !PT ;  /* 0x0000ffff18107812 */ /* 0x000fe400078ec0ff */
[----:B------:R-:W-:Y:S02]  /*3280*/  LOP3.LUT R11, R11, 0xff, RZ, 0xc0, !PT ;  /* 0x000000ff0b0b7812 */ /* 0x000fe400078ec0ff */
[----:B------:R-:W-:Y:S02]  /*3290*/  SHF.R.U32.HI R53, RZ, 0x18, R24 ;  /* 0x00000018ff357819 */ /* 0x000fe40000011618 */
[----:B------:R-:W-:-:S02]  /*32a0*/  LOP3.LUT R20, R20, 0xff, RZ, 0xc0, !PT ;  /* 0x000000ff14147812 */ /* 0x000fc400078ec0ff */
[----:B------:R-:W-:Y:S02]  /*32b0*/  LOP3.LUT R57, R24, 0xff, RZ, 0xc0, !PT ;  /* 0x000000ff18397812 */ /* 0x000fe400078ec0ff */
[----:B------:R-:W-:Y:S02]  /*32c0*/  SHF.R.U32.HI R16, RZ, 0x8, R16 ;  /* 0x00000008ff107819 */ /* 0x000fe40000011610 */
[----:B------:R-:W-:Y:S01]  /*32d0*/  F2FP.F16.E4M3.UNPACK_B R11, R11 ;  /* 0x0000000bff0b723e */ /* 0x000fe200020006ff */
        /* <DEDUP_REMOVED lines=12> */
[----:B------:R-:W-:Y:S01]  /*33a0*/  F2FP.BF16.F32.PACK_AB.RZ R25, R25, R11 ;  /* 0x0000000b1919723e */ /* 0x000fe200000190ff */
[----:B------:R-:W-:Y:S01]  /*33b0*/  HADD2.F32 R16, -RZ, R16.H0_H0 ;  /* 0x20000010ff107230 */ /* 0x000fe20000004100 */
[----:B------:R-:W-:-:S02]  /*33c0*/  F2FP.F16.E4M3.UNPACK_B R58, R58 ;  /* 0x0000003aff3a723e */ /* 0x000fc400020006ff */
[----:B------:R-:W-:Y:S01]  /*33d0*/  F2FP.BF16.F32.PACK_AB.RZ R20, R53, R20 ;  /* 0x000000143514723e */ /* 0x000fe200000190ff */
[C---:B------:R-:W-:Y:S01]  /*33e0*/  HFMA2.BF16_V2 R53, R2.reuse.H0_H0, R56, R8 ;  /* 0x0000003802357231 */ /* 0x040fe20000200808 */
[----:B------:R-:W-:Y:S01]  /*33f0*/  F2FP.BF16.F32.PACK_AB.RZ R57, R16, R57 ;  /* 0x000000391039723e */ /* 0x000fe200000190ff */
[C---:B------:R-:W-:Y:S01]  /*3400*/  HFMA2.BF16_V2 R25, R2.reuse.H0_H0, R25, R9 ;  /* 0x0000001902197231 */ /* 0x040fe20000200809 */
[--C-:B----4-:R-:W-:Y:S01]  /*3410*/  SHF.R.U32.HI R8, RZ, 0x18, R29.reuse ;  /* 0x00000018ff087819 */ /* 0x110fe2000001161d */
[----:B------:R-:W-:Y:S01]  /*3420*/  HADD2.F32 R16, -RZ, R58.H0_H0 ;  /* 0x2000003aff107230 */ /* 0x000fe20000004100 */
[----:B------:R-:W-:Y:S02]  /*3430*/  LOP3.LUT R9, R28, 0xff, RZ, 0xc0, !PT ;  /* 0x000000ff1c097812 */ /* 0x000fe400078ec0ff */
[C---:B------:R-:W-:Y:S02]  /*3440*/  LOP3.LUT R56, R29.reuse, 0xff, RZ, 0xc0, !PT ;  /* 0x000000ff1d387812 */ /* 0x040fe400078ec0ff */
[C---:B------:R-:W-:Y:S01]  /*3450*/  LOP3.LUT R58, R29.reuse, 0xffff, RZ, 0xc0, !PT ;  /* 0x0000ffff1d3a7812 */ /* 0x040fe200078ec0ff */
[----:B------:R-:W-:Y:S01]  /*3460*/  HFMA2.BF16_V2 R17, R2.H0_H0, R57, R17 ;  /* 0x0000003902117231 */ /* 0x000fe20000200811 */
[----:B------:R-:W-:-:S02]  /*3470*/  PRMT R29, R29, 0x7632, R29 ;  /* 0x000076321d1d7816 */ /* 0x000fc4000000001d */
[----:B------:R-:W-:Y:S02]  /*3480*/  F2FP.F16.E4M3.UNPACK_B R8, R8 ;  /* 0x00000008ff08723e */ /* 0x000fe400020006ff */
[----:B------:R-:W-:Y:S02]  /*3490*/  F2FP.F16.E4M3.UNPACK_B R57, R9 ;  /* 0x00000009ff39723e */ /* 0x000fe400020006ff */
[----:B------:R-:W-:Y:S02]  /*34a0*/  SHF.R.U32.HI R9, RZ, 0x18, R28 ;  /* 0x00000018ff097819 */ /* 0x000fe4000001161c */
[C---:B------:R-:W-:Y:S02]  /*34b0*/  LOP3.LUT R15, R22.reuse, 0xff, RZ, 0xc0, !PT ;  /* 0x000000ff160f7812 */ /* 0x040fe400078ec0ff */
[C---:B------:R-:W-:Y:S02]  /*34c0*/  LOP3.LUT R55, R22.reuse, 0xffff, RZ, 0xc0, !PT ;  /* 0x0000ffff16377812 */ /* 0x040fe400078ec0ff */
[----:B------:R-:W-:Y:S01]  /*34d0*/  PRMT R54, R22, 0x7632, R54 ;  /* 0x0000763216367816 */ /* 0x000fe20000000036 */
[----:B------:R-:W-:Y:S01]  /*34e0*/  HFMA2.BF16_V2 R22, R2.H0_H0, R20, R10 ;  /* 0x0000001402167231 */ /* 0x000fe2000020080a */
[----:B------:R-:W-:Y:S01]  /*34f0*/  LOP3.LUT R29, R29, 0xff, RZ, 0xc0, !PT ;  /* 0x000000ff1d1d7812 */ /* 0x000fe200078ec0ff */
[----:B------:R-:W-:Y:S01]  /*3500*/  HADD2.F32 R10, -RZ, R8.H0_H0 ;  /* 0x20000008ff0a7230 */ /* 0x000fe20000004100 */
[----:B------:R-:W-:-:S02]  /*3510*/  F2FP.F16.E4M3.UNPACK_B R8, R9 ;  /* 0x00000009ff08723e */ /* 0x000fc400020006ff */
[C---:B------:R-:W-:Y:S02]  /*3520*/  LOP3.LUT R9, R28.reuse, 0xffff, RZ, 0xc0, !PT ;  /* 0x0000ffff1c097812 */ /* 0x040fe400078ec0ff */
[----:B------:R-:W-:Y:S02]  /*3530*/  SHF.R.U32.HI R58, RZ, 0x8, R58 ;  /* 0x00000008ff3a7819 */ /* 0x000fe4000001163a */
[----:B------:R-:W-:Y:S02]  /*3540*/  PRMT R20, R28, 0x7632, R20 ;  /* 0x000076321c147816 */ /* 0x000fe40000000014 */
[----:B------:R-:W-:Y:S02]  /*3550*/  F2FP.F16.E4M3.UNPACK_B R29, R29 ;  /* 0x0000001dff1d723e */ /* 0x000fe400020006ff */
[----:B------:R-:W-:Y:S02]  /*3560*/  F2FP.F16.E4M3.UNPACK_B R56, R56 ;  /* 0x00000038ff38723e */ /* 0x000fe400020006ff */
[----:B------:R-:W-:Y:S01]  /*3570*/  SHF.R.U32.HI R9, RZ, 0x8, R9 ;  /* 0x00000008ff097819 */ /* 0x000fe20000011609 */
[----:B------:R-:W-:Y:S01]  /*3580*/  HADD2.F32 R29, -RZ, R29.H0_H0 ;  /* 0x2000001dff1d7230 */ /* 0x000fe20000004100 */
[----:B------:R-:W-:-:S02]  /*3590*/  F2FP.F16.E4M3.UNPACK_B R58, R58 ;  /* 0x0000003aff3a723e */ /* 0x000fc400020006ff */
[----:B------:R-:W-:Y:S01]  /*35a0*/  LOP3.LUT R20, R20, 0xff, RZ, 0xc0, !PT ;  /* 0x000000ff14147812 */ /* 0x000fe200078ec0ff */
[----:B------:R-:W-:Y:S01]  /*35b0*/  HADD2.F32 R28, -RZ, R8.H0_H0 ;  /* 0x20000008ff1c7230 */ /* 0x000fe20000004100 */
[----:B------:R-:W-:Y:S01]  /*35c0*/  F2FP.F16.E4M3.UNPACK_B R9, R9 ;  /* 0x00000009ff09723e */ /* 0x000fe200020006ff */
[----:B------:R-:W-:Y:S01]  /*35d0*/  HADD2.F32 R56, -RZ, R56.H0_H0 ;  /* 0x20000038ff387230 */ /* 0x000fe20000004100 */
[----:B------:R-:W-:Y:S01]  /*35e0*/  F2FP.F16.E4M3.UNPACK_B R8, R20 ;  /* 0x00000014ff08723e */ /* 0x000fe200020006ff */
[----:B------:R-:W-:Y:S01]  /*35f0*/  HADD2.F32 R58, -RZ, R58.H0_H0 ;  /* 0x2000003aff3a7230 */ /* 0x000fe20000004100 */
[----:B------:R-:W-:Y:S02]  /*3600*/  LOP3.LUT R11, R23, 0xff, RZ, 0xc0, !PT ;  /* 0x000000ff170b7812 */ /* 0x000fe400078ec0ff */
[----:B------:R-:W-:Y:S02]  /*3610*/  F2FP.BF16.F32.PACK_AB.RZ R10, R10, R29 ;  /* 0x0000001d0a0a723e */ /* 0x000fe400000190ff */
[C---:B-----5:R-:W-:Y:S01]  /*3620*/  LOP3.LUT R29, R33.reuse, 0xffff, RZ, 0xc0, !PT ;  /* 0x0000ffff211d7812 */ /* 0x060fe200078ec0ff */
[----:B------:R-:W-:Y:S01]  /*3630*/  HADD2.F32 R57, -RZ, R57.H0_H0 ;  /* 0x20000039ff397230 */ /* 0x000fe20000004100 */
[----:B------:R-:W-:Y:S01]  /*3640*/  F2FP.F16.E4M3.UNPACK_B R20, R11 ;  /* 0x0000000bff14723e */ /* 0x000fe200020006ff */
[----:B------:R-:W-:Y:S01]  /*3650*/  HADD2.F32 R9, -RZ, R9.H0_H0 ;  /* 0x20000009ff097230 */ /* 0x000fe20000004100 */
[----:B------:R-:W-:Y:S01]  /*3660*/  F2FP.BF16.F32.PACK_AB.RZ R11, R58, R56 ;  /* 0x000000383a0b723e */ /* 0x000fe200000190ff */
[----:B------:R-:W-:Y:S01]  /*3670*/  HADD2.F32 R8, -RZ, R8.H0_H0 ;  /* 0x20000008ff087230 */ /* 0x000fe20000004100 */
[----:B------:R-:W-:-:S02]  /*3680*/  LOP3.LUT R56, R33, 0xff, RZ, 0xc0, !PT ;  /* 0x000000ff21387812 */ /* 0x000fc400078ec0ff */
[----:B------:R-:W-:Y:S02]  /*3690*/  SHF.R.U32.HI R29, RZ, 0x8, R29 ;  /* 0x00000008ff1d7819 */ /* 0x000fe4000001161d */
[----:B------:R-:W-:Y:S02]  /*36a0*/  F2FP.BF16.F32.PACK_AB.RZ R57, R9, R57 ;  /* 0x000000390939723e */ /* 0x000fe400000190ff */
[----:B------:R-:W-:Y:S02]  /*36b0*/  F2FP.BF16.F32.PACK_AB.RZ R28, R28, R8 ;  /* 0x000000081c1c723e */ /* 0x000fe400000190ff */
[----:B------:R-:W-:Y:S02]  /*36c0*/  PRMT R58, R33, 0x7632, R58 ;  /* 0x00007632213a7816 */ /* 0x000fe4000000003a */
[----:B------:R-:W-:Y:S02]  /*36d0*/  F2FP.F16.E4M3.UNPACK_B R56, R56 ;  /* 0x00000038ff38723e */ /* 0x000fe400020006ff */
[----:B------:R-:W-:Y:S01]  /*36e0*/  F2FP.F16.E4M3.UNPACK_B R29, R29 ;  /* 0x0000001dff1d723e */ /* 0x000fe200020006ff */
[C---:B------:R-:W-:Y:S01]  /*36f0*/  HFMA2.BF16_V2 R17, R2.reuse.H0_H0, R57, R17 ;  /* 0x0000003902117231 */ /* 0x040fe20000200811 */
[----:B------:R-:W-:Y:S01]  /*3700*/  SHF.R.U32.HI R59, RZ, 0x18, R33 ;  /* 0x00000018ff3b7819 */ /* 0x000fe20000011621 */
[----:B------:R-:W-:Y:S01]  /*3710*/  HFMA2.BF16_V2 R33, R2.H0_H0, R28, R22 ;  /* 0x0000001c02217231 */ /* 0x000fe20000200816 */
[----:B------:R-:W-:Y:S01]  /*3720*/  LOP3.LUT R58, R58, 0xff, RZ, 0xc0, !PT ;  /* 0x000000ff3a3a7812 */ /* 0x000fe200078ec0ff */
[----:B------:R-:W-:Y:S01]  /*3730*/  HADD2.F32 R56, -RZ, R56.H0_H0 ;  /* 0x20000038ff387230 */ /* 0x000fe20000004100 */
[C---:B------:R-:W-:Y:S01]  /*3740*/  LOP3.LUT R24, R23.reuse, 0xffff, RZ, 0xc0, !PT ;  /* 0x0000ffff17187812 */ /* 0x040fe200078ec0ff */
[----:B------:R-:W-:Y:S01]  /*3750*/  HADD2.F32 R57, -RZ, R29.H0_H0 ;  /* 0x2000001dff397230 */ /* 0x000fe20000004100 */
[----:B------:R-:W-:-:S02]  /*3760*/  PRMT R13, R23, 0x7632, R13 ;  /* 0x00007632170d7816 */ /* 0x000fc4000000000d */
[----:B------:R-:W-:Y:S02]  /*3770*/  SHF.R.U32.HI R23, RZ, 0x18, R23 ;  /* 0x00000018ff177819 */ /* 0x000fe40000011617 */
[----:B------:R-:W-:Y:S02]  /*3780*/  LOP3.LUT R22, R32, 0xffff, RZ, 0xc0, !PT ;  /* 0x0000ffff20167812 */ /* 0x000fe400078ec0ff */
[----:B------:R-:W-:Y:S02]  /*3790*/  F2FP.F16.E4M3.UNPACK_B R28, R59 ;  /* 0x0000003bff1c723e */ /* 0x000fe400020006ff */
[----:B------:R-:W-:Y:S02]  /*37a0*/  F2FP.F16.E4M3.UNPACK_B R58, R58 ;  /* 0x0000003aff3a723e */ /* 0x000fe400020006ff */
[----:B------:R-:W-:Y:S02]  /*37b0*/  F2FP.F16.E4M3.UNPACK_B R23, R23 ;  /* 0x00000017ff17723e */ /* 0x000fe400020006ff */
[----:B------:R-:W-:-:S02]  /*37c0*/  SHF.R.U32.HI R29, RZ, 0x8, R55 ;  /* 0x00000008ff1d7819 */ /* 0x000fc40000011637 */
[C---:B------:R-:W-:Y:S02]  /*37d0*/  LOP3.LUT R59, R32.reuse, 0xff, RZ, 0xc0, !PT ;  /* 0x000000ff203b7812 */ /* 0x040fe400078ec0ff */
[----:B------:R-:W-:Y:S02]  /*37e0*/  SHF.R.U32.HI R22, RZ, 0x8, R22 ;  /* 0x00000008ff167819 */ /* 0x000fe40000011616 */
[----:B------:R-:W-:Y:S01]  /*37f0*/  F2FP.BF16.F32.PACK_AB.RZ R55, R57, R56 ;  /* 0x000000383937723e */ /* 0x000fe200000190ff */
[----:B------:R-:W-:Y:S01]  /*3800*/  HADD2.F32 R28, -RZ, R28.H0_H0 ;  /* 0x2000001cff1c7230 */ /* 0x000fe20000004100 */
[--C-:B------:R-:W-:Y:S01]  /*3810*/  SHF.R.U32.HI R57, RZ, 0x18, R32.reuse ;  /* 0x00000018ff397819 */ /* 0x100fe20000011620 */
[----:B------:R-:W-:Y:S01]  /*3820*/  HADD2.F32 R58, -RZ, R58.H0_H0 ;  /* 0x2000003aff3a7230 */ /* 0x000fe20000004100 */
[----:B------:R-:W-:Y:S02]  /*3830*/  PRMT R32, R32, 0x7632, R32 ;  /* 0x0000763220207816 */ /* 0x000fe40000000020 */
[----:B------:R-:W-:-:S02]  /*3840*/  F2FP.F16.E4M3.UNPACK_B R59, R59 ;  /* 0x0000003bff3b723e */ /* 0x000fc400020006ff */
[----:B------:R-:W-:Y:S01]  /*3850*/  F2FP.F16.E4M3.UNPACK_B R56, R22 ;  /* 0x00000016ff38723e */ /* 0x000fe200020006ff */
[----:B------:R-:W-:Y:S01]  /*3860*/  HADD2.F32 R22, -RZ, R23.H0_H0 ;  /* 0x20000017ff167230 */ /* 0x000fe20000004100 */
[----:B------:R-:W-:Y:S02]  /*3870*/  F2FP.F16.E4M3.UNPACK_B R23, R57 ;  /* 0x00000039ff17723e */ /* 0x000fe400020006ff */
[----:B------:R-:W-:Y:S01]  /*3880*/  LOP3.LUT R57, R32, 0xff, RZ, 0xc0, !PT ;  /* 0x000000ff20397812 */ /* 0x000fe200078ec0ff */
[----:B------:R-:W-:Y:S01]  /*3890*/  IMAD.WIDE R8, R3, 0x10, R6 ;  /* 0x0000001003087825 */ /* 0x000fe200078e0206 */
[----:B------:R-:W-:-:S03]  /*38a0*/  F2FP.BF16.F32.PACK_AB.RZ R32, R28, R58 ;  /* 0x0000003a1c20723e */ /* 0x000fc600000190ff */
[----:B------:R-:W-:Y:S02]  /*38b0*/  HADD2.F32 R59, -RZ, R59.H0_H0 ;  /* 0x2000003bff3b7230 */ /* 0x000fe40000004100 */
[----:B------:R-:W-:Y:S01]  /*38c0*/  HADD2.F32 R28, -RZ, R56.H0_H0 ;  /* 0x20000038ff1c7230 */ /* 0x000fe20000004100 */
[----:B------:R-:W-:Y:S01]  /*38d0*/  F2FP.F16.E4M3.UNPACK_B R57, R57 ;  /* 0x00000039ff39723e */ /* 0x000fe200020006ff */
[----:B------:R-:W-:Y:S01]  /*38e0*/  HADD2.F32 R56, -RZ, R23.H0_H0 ;  /* 0x20000017ff387230 */ /* 0x000fe20000004100 */
[----:B------:R-:W-:Y:S01]  /*38f0*/  LOP3.LUT R23, R54, 0xff, RZ, 0xc0, !PT ;  /* 0x000000ff36177812 */ /* 0x000fe200078ec0ff */
[C---:B------:R-:W-:Y:S01]  /*3900*/  HFMA2.BF16_V2 R53, R2.reuse.H0_H0, R11, R53 ;  /* 0x0000000b02357231 */ /* 0x040fe20000200835 */
[----:B------:R-:W-:Y:S01]  /*3910*/  F2FP.BF16.F32.PACK_AB.RZ R54, R28, R59 ;  /* 0x0000003b1c36723e */ /* 0x000fe200000190ff */
[----:B------:R-:W-:Y:S01]  /*3920*/  HFMA2.BF16_V2 R25, R2.H0_H0, R10, R25 ;  /* 0x0000000a02197231 */ /* 0x000fe20000200819 */
[----:B------:R-:W-:Y:S01]  /*3930*/  SHF.R.U32.HI R28, RZ, 0x8, R24 ;  /* 0x00000008ff1c7819 */ /* 0x000fe20000011618 */
[----:B------:R-:W3:Y:S01]  /*3940*/  LD.E.128 R8, desc[UR36][R8.64] ;  /* 0x0000002408087980 */ /* 0x000ee2000c101d00 */
[----:B------:R-:W-:Y:S01]  /*3950*/  LOP3.LUT R24, R37, 0xff, RZ, 0xc0, !PT ;  /* 0x000000ff25187812 */ /* 0x000fe200078ec0ff */
[----:B------:R-:W-:-:S03]  /*3960*/  HADD2.F32 R58, -RZ, R57.H0_H0 ;  /* 0x20000039ff3a7230 */ /* 0x000fc60000004100 */
[----:B------:R-:W-:Y:S01]  /*3970*/  F2FP.F16.E4M3.UNPACK_B R57, R24 ;  /* 0x00000018ff39723e */ /* 0x000fe200020006ff */
[C---:B------:R-:W-:Y:S01]  /*3980*/  HFMA2.BF16_V2 R24, R2.reuse.H0_H0, R14, R12 ;  /* 0x0000000e02187231 */ /* 0x040fe2000020080c */
[----:B------:R-:W-:Y:S02]  /*3990*/  F2FP.BF16.F32.PACK_AB.RZ R14, R56, R58 ;  /* 0x0000003a380e723e */ /* 0x000fe400000190ff */
[----:B------:R-:W-:Y:S01]  /*39a0*/  LOP3.LUT R58, R36, 0xff, RZ, 0xc0, !PT ;  /* 0x000000ff243a7812 */ /* 0x000fe200078ec0ff */
[----:B------:R-:W-:Y:S02]  /*39b0*/  HADD2.F32 R12, -RZ, R57.H0_H0 ;  /* 0x20000039ff0c7230 */ /* 0x000fe40000004100 */
[C---:B------:R-:W-:Y:S01]  /*39c0*/  HFMA2.BF16_V2 R17, R2.reuse.H0_H0, R54, R17 ;  /* 0x0000003602117231 */ /* 0x040fe20000200811 */
[----:B------:R-:W-:Y:S01]  /*39d0*/  PRMT R54, R37, 0x7632, R54 ;  /* 0x0000763225367816 */ /* 0x000fe20000000036 */
[----:B------:R-:W-:Y:S01]  /*39e0*/  HFMA2.BF16_V2 R25, R2.H0_H0, R32, R25 ;  /* 0x0000002002197231 */ /* 0x000fe20000200819 */
[----:B------:R-:W-:-:S02]  /*39f0*/  F2FP.F16.E4M3.UNPACK_B R57, R58 ;  /* 0x0000003aff39723e */ /* 0x000fc400020006ff */
[----:B------:R-:W-:Y:S02]  /*3a00*/  SHF.R.U32.HI R58, RZ, 0x18, R36 ;  /* 0x00000018ff3a7819 */ /* 0x000fe40000011624 */
[----:B------:R-:W-:Y:S01]  /*3a10*/  LOP3.LUT R32, R37, 0xffff, RZ, 0xc0, !PT ;  /* 0x0000ffff25207812 */ /* 0x000fe200078ec0ff */
[----:B------:R-:W-:Y:S01]  /*3a20*/  HFMA2.BF16_V2 R53, R2.H0_H0, R55, R53 ;  /* 0x0000003702357231 */ /* 0x000fe20000200835 */
[----:B------:R-:W-:Y:S02]  /*3a30*/  SHF.R.U32.HI R59, RZ, 0x18, R37 ;  /* 0x00000018ff3b7819 */ /* 0x000fe40000011625 */
[----:B------:R-:W-:Y:S02]  /*3a40*/  F2FP.F16.E4M3.UNPACK_B R58, R58 ;  /* 0x0000003aff3a723e */ /* 0x000fe400020006ff */
[----:B------:R-:W-:Y:S02]  /*3a50*/  LOP3.LUT R54, R54, 0xff, RZ, 0xc0, !PT ;  /* 0x000000ff36367812 */ /* 0x000fe400078ec0ff */
[----:B------:R-:W-:-:S02]  /*3a60*/  SHF.R.U32.HI R55, RZ, 0x8, R32 ;  /* 0x00000008ff377819 */ /* 0x000fc40000011620 */
[C---:B------:R-:W-:Y:S02]  /*3a70*/  PRMT R32, R36.reuse, 0x7632, R32 ;  /* 0x0000763224207816 */ /* 0x040fe40000000020 */
[----:B------:R-:W-:Y:S02]  /*3a80*/  F2FP.F16.E4M3.UNPACK_B R59, R59 ;  /* 0x0000003bff3b723e */ /* 0x000fe400020006ff */
[----:B------:R-:W-:Y:S01]  /*3a90*/  LOP3.LUT R37, R36, 0xffff, RZ, 0xc0, !PT ;  /* 0x0000ffff24257812 */ /* 0x000fe200078ec0ff */
[----:B------:R-:W-:Y:S01]  /*3aa0*/  HADD2.F32 R36, -RZ, R58.H0_H0 ;  /* 0x2000003aff247230 */ /* 0x000fe20000004100 */
[----:B------:R-:W-:Y:S02]  /*3ab0*/  F2FP.F16.E4M3.UNPACK_B R54, R54 ;  /* 0x00000036ff36723e */ /* 0x000fe400020006ff */
[----:B------:R-:W-:Y:S02]  /*3ac0*/  F2FP.F16.E4M3.UNPACK_B R55, R55 ;  /* 0x00000037ff37723e */ /* 0x000fe400020006ff */
[----:B------:R-:W-:-:S02]  /*3ad0*/  F2FP.F16.E4M3.UNPACK_B R15, R15 ;  /* 0x0000000fff0f723e */ /* 0x000fc400020006ff */
[----:B------:R-:W-:Y:S02]  /*3ae0*/  F2FP.F16.E4M3.UNPACK_B R29, R29 ;  /* 0x0000001dff1d723e */ /* 0x000fe400020006ff */
[----:B------:R-:W-:Y:S02]  /*3af0*/  LOP3.LUT R32, R32, 0xff, RZ, 0xc0, !PT ;  /* 0x000000ff20207812 */ /* 0x000fe400078ec0ff */
        /* <DEDUP_REMOVED lines=10> */
[----:B------:R-:W-:Y:S01]  /*3ba0*/  SHF.R.U32.HI R37, RZ, 0x8, R37 ;  /* 0x00000008ff257819 */ /* 0x000fe20000011625 */
[----:B------:R-:W-:-:S02]  /*3bb0*/  HADD2.F32 R23, -RZ, R23.H0_H0 ;  /* 0x20000017ff177230 */ /* 0x000fc40000004100 */
[----:B------:R-:W-:Y:S01]  /*3bc0*/  HFMA2.BF16_V2 R32, R2.H0_H0, R14, R33 ;  /* 0x0000000e02207231 */ /* 0x000fe20000200821 */
[----:B------:R-:W-:Y:S01]  /*3bd0*/  F2FP.BF16.F32.PACK_AB.RZ R54, R56, R54 ;  /* 0x000000363836723e */ /* 0x000fe200000190ff */
[----:B------:R-:W-:Y:S01]  /*3be0*/  HADD2.F32 R20, -RZ, R20.H0_H0 ;  /* 0x20000014ff147230 */ /* 0x000fe20000004100 */
[----:B------:R-:W-:Y:S01]  /*3bf0*/  F2FP.BF16.F32.PACK_AB.RZ R55, R55, R12 ;  /* 0x0000000c3737723e */ /* 0x000fe200000190ff */
[----:B------:R-:W-:Y:S01]  /*3c00*/  HADD2.F32 R28, -RZ, R28.H0_H0 ;  /* 0x2000001cff1c7230 */ /* 0x000fe20000004100 */
[----:B------:R-:W-:Y:S01]  /*3c10*/  F2FP.BF16.F32.PACK_AB.RZ R29, R29, R15 ;  /* 0x0000000f1d1d723e */ /* 0x000fe200000190ff */
[----:B------:R-:W-:Y:S02]  /*3c20*/  HADD2.F32 R33, -RZ, R13.H0_H0 ;  /* 0x2000000dff217230 */ /* 0x000fe40000004100 */
[----:B------:R-:W-:Y:S01]  /*3c30*/  HADD2.F32 R56, -RZ, R58.H0_H0 ;  /* 0x2000003aff387230 */ /* 0x000fe20000004100 */
[----:B------:R-:W-:Y:S01]  /*3c40*/  F2FP.F16.E4M3.UNPACK_B R37, R37 ;  /* 0x00000025ff25723e */ /* 0x000fe200020006ff */
[----:B------:R-:W-:Y:S01]  /*3c50*/  IMAD.WIDE R12, R3, 0x10, R44 ;  /* 0x00000010030c7825 */ /* 0x000fe200078e022c */
[----:B------:R-:W-:-:S03]  /*3c60*/  F2FP.BF16.F32.PACK_AB.RZ R16, R16, R23 ;  /* 0x000000171010723e */ /* 0x000fc600000190ff */
[C---:B------:R-:W-:Y:S01]  /*3c70*/  HFMA2.BF16_V2 R18, R2.reuse.H0_H0, R18, R52 ;  /* 0x0000001202127231 */ /* 0x040fe20000200834 */
[----:B------:R-:W-:Y:S01]  /*3c80*/  F2FP.BF16.F32.PACK_AB.RZ R20, R28, R20 ;  /* 0x000000141c14723e */ /* 0x000fe200000190ff */
[C---:B------:R-:W-:Y:S01]  /*3c90*/  HFMA2.BF16_V2 R23, R2.reuse.H0_H0, R29, R19 ;  /* 0x0000001d02177231 */ /* 0x040fe20000200813 */
[----:B------:R-:W-:Y:S01]  /*3ca0*/  F2FP.BF16.F32.PACK_AB.RZ R22, R22, R56 ;  /* 0x000000381616723e */ /* 0x000fe200000190ff */
[----:B------:R-:W-:Y:S01]  /*3cb0*/  HADD2.F32 R57, -RZ, R57.H0_H0 ;  /* 0x20000039ff397230 */ /* 0x000fe20000004100 */
[----:B------:R-:W4:Y:S01]  /*3cc0*/  LD.E.128 R12, desc[UR36][R12.64] ;  /* 0x000000240c0c7980 */ /* 0x000f22000c101d00 */
[----:B------:R-:W-:Y:S01]  /*3cd0*/  HADD2.F32 R37, -RZ, R37.H0_H0 ;  /* 0x20000025ff257230 */ /* 0x000fe20000004100 */
[----:B------:R-:W-:Y:S01]  /*3ce0*/  LOP3.LUT R19, R26, 0xffff, RZ, 0xc0, !PT ;  /* 0x0000ffff1a137812 */ /* 0x000fe200078ec0ff */
[C---:B------:R-:W-:Y:S01]  /*3cf0*/  HFMA2.BF16_V2 R21, R2.reuse.H0_H0, R16, R21 ;  /* 0x0000001002157231 */ /* 0x040fe20000200815 */
[----:B------:R-:W-:Y:S01]  /*3d00*/  F2FP.BF16.F32.PACK_AB.RZ R33, R36, R33 ;  /* 0x000000212421723e */ /* 0x000fe200000190ff */
[C---:B------:R-:W-:Y:S01]  /*3d10*/  HFMA2.BF16_V2 R20, R2.reuse.H0_H0, R20, R24 ;  /* 0x0000001402147231 */ /* 0x040fe20000200818 */
[C---:B------:R-:W-:Y:S01]  /*3d20*/  LOP3.LUT R52, R26.reuse, 0xff, RZ, 0xc0, !PT ;  /* 0x000000ff1a347812 */ /* 0x040fe200078ec0ff */
[----:B------:R-:W-:Y:S01]  /*3d30*/  HFMA2.BF16_V2 R22, R2.H0_H0, R22, R18 ;  /* 0x0000001602167231 */ /* 0x000fe20000200812 */
[----:B------:R-:W-:-:S02]  /*3d40*/  PRMT R16, R26, 0x7632, R16 ;  /* 0x000076321a107816 */ /* 0x000fc40000000010 */
[----:B------:R-:W-:Y:S02]  /*3d50*/  SHF.R.U32.HI R29, RZ, 0x18, R26 ;  /* 0x00000018ff1d7819 */ /* 0x000fe4000001161a */
[C---:B------:R-:W-:Y:S02]  /*3d60*/  LOP3.LUT R18, R27.reuse, 0xffff, RZ, 0xc0, !PT ;  /* 0x0000ffff1b127812 */ /* 0x040fe400078ec0ff */
[C---:B------:R-:W-:Y:S02]  /*3d70*/  LOP3.LUT R28, R27.reuse, 0xff, RZ, 0xc0, !PT ;  /* 0x000000ff1b1c7812 */ /* 0x040fe400078ec0ff */
[----:B------:R-:W-:Y:S02]  /*3d80*/  PRMT R24, R27, 0x7632, R24 ;  /* 0x000076321b187816 */ /* 0x000fe40000000018 */
[----:B------:R-:W-:Y:S02]  /*3d90*/  SHF.R.U32.HI R36, RZ, 0x18, R27 ;  /* 0x00000018ff247819 */ /* 0x000fe4000001161b */
[----:B------:R-:W-:Y:S01]  /*3da0*/  SHF.R.U32.HI R26, RZ, 0x8, R19 ;  /* 0x00000008ff1a7819 */ /* 0x000fe20000011613 */
[----:B------:R-:W-:Y:S01]  /*3db0*/  HFMA2.BF16_V2 R19, R2.H0_H0, R55, R53 ;  /* 0x0000003702137231 */ /* 0x000fe20000200835 */
[----:B------:R-:W-:-:S02]  /*3dc0*/  F2FP.BF16.F32.PACK_AB.RZ R37, R37, R57 ;  /* 0x000000392525723e */ /* 0x000fc400000190ff */
[C---:B--2---:R-:W-:Y:S02]  /*3dd0*/  LOP3.LUT R27, R41.reuse, 0xff, RZ, 0xc0, !PT ;  /* 0x000000ff291b7812 */ /* 0x044fe400078ec0ff */
[----:B------:R-:W-:Y:S02]  /*3de0*/  F2FP.F16.E4M3.UNPACK_B R53, R52 ;  /* 0x00000034ff35723e */ /* 0x000fe400020006ff */
[----:B------:R-:W-:Y:S02]  /*3df0*/  F2FP.F16.E4M3.UNPACK_B R52, R26 ;  /* 0x0000001aff34723e */ /* 0x000fe400020006ff */
[----:B------:R-:W-:Y:S01]  /*3e00*/  F2FP.F16.E4M3.UNPACK_B R56, R27 ;  /* 0x0000001bff38723e */ /* 0x000fe200020006ff */
[C---:B------:R-:W-:Y:S01]  /*3e10*/  HFMA2.BF16_V2 R27, R2.reuse.H0_H0, R37, R17 ;  /* 0x00000025021b7231 */ /* 0x040fe20000200811 */
[C---:B------:R-:W-:Y:S01]  /*3e20*/  LOP3.LUT R17, R41.reuse, 0xffff, RZ, 0xc0, !PT ;  /* 0x0000ffff29117812 */ /* 0x040fe200078ec0ff */
[----:B------:R-:W-:Y:S02]  /*3e30*/  HFMA2.BF16_V2 R26, R2.H0_H0, R33, R32 ;  /* 0x00000021021a7231 */ /* 0x000fe40000200820 */
[----:B------:R-:W-:Y:S01]  /*3e40*/  HADD2.F32 R37, -RZ, R52.H0_H0 ;  /* 0x20000034ff257230 */ /* 0x000fe20000004100 */
[----:B------:R-:W-:-:S02]  /*3e50*/  PRMT R52, R41, 0x7632, R52 ;  /* 0x0000763229347816 */ /* 0x000fc40000000034 */
[----:B------:R-:W-:Y:S02]  /*3e60*/  SHF.R.U32.HI R32, RZ, 0x18, R41 ;  /* 0x00000018ff207819 */ /* 0x000fe40000011629 */
[----:B------:R-:W-:Y:S02]  /*3e70*/  SHF.R.U32.HI R41, RZ, 0x8, R17 ;  /* 0x00000008ff297819 */ /* 0x000fe40000011611 */
[C---:B------:R-:W-:Y:S02]  /*3e80*/  LOP3.LUT R17, R40.reuse, 0xffff, RZ, 0xc0, !PT ;  /* 0x0000ffff28117812 */ /* 0x040fe400078ec0ff */
[C---:B------:R-:W-:Y:S02]  /*3e90*/  LOP3.LUT R55, R40.reuse, 0xff, RZ, 0xc0, !PT ;  /* 0x000000ff28377812 */ /* 0x040fe400078ec0ff */
[----:B------:R-:W-:Y:S02]  /*3ea0*/  SHF.R.U32.HI R17, RZ, 0x8, R17 ;  /* 0x00000008ff117819 */ /* 0x000fe40000011611 */
[----:B------:R-:W-:-:S02]  /*3eb0*/  PRMT R58, R40, 0x7632, R58 ;  /* 0x00007632283a7816 */ /* 0x000fc4000000003a */
[----:B------:R-:W-:Y:S02]  /*3ec0*/  F2FP.F16.E4M3.UNPACK_B R55, R55 ;  /* 0x00000037ff37723e */ /* 0x000fe400020006ff */
[----:B------:R-:W-:Y:S02]  /*3ed0*/  F2FP.F16.E4M3.UNPACK_B R17, R17 ;  /* 0x00000011ff11723e */ /* 0x000fe400020006ff */
[----:B------:R-:W-:Y:S02]  /*3ee0*/  F2FP.F16.E4M3.UNPACK_B R41, R41 ;  /* 0x00000029ff29723e */ /* 0x000fe400020006ff */
[----:B------:R-:W-:Y:S02]  /*3ef0*/  SHF.R.U32.HI R57, RZ, 0x18, R40 ;  /* 0x00000018ff397819 */ /* 0x000fe40000011628 */
[----:B------:R-:W-:Y:S01]  /*3f00*/  LOP3.LUT R58, R58, 0xff, RZ, 0xc0, !PT ;  /* 0x000000ff3a3a7812 */ /* 0x000fe200078ec0ff */
[----:B------:R-:W-:Y:S01]  /*3f10*/  HADD2.F32 R55, -RZ, R55.H0_H0 ;  /* 0x20000037ff377230 */ /* 0x000fe20000004100 */
[----:B------:R-:W-:Y:S01]  /*3f20*/  F2FP.F16.E4M3.UNPACK_B R57, R57 ;  /* 0x00000039ff39723e */ /* 0x000fe200020006ff */
[----:B------:R-:W-:Y:S01]  /*3f30*/  HADD2.F32 R17, -RZ, R17.H0_H0 ;  /* 0x20000011ff117230 */ /* 0x000fe20000004100 */
[----:B------:R-:W-:Y:S01]  /*3f40*/  F2FP.F16.E4M3.UNPACK_B R58, R58 ;  /* 0x0000003aff3a723e */ /* 0x000fe200020006ff */
[----:B------:R-:W-:-:S02]  /*3f50*/  HADD2.F32 R56, -RZ, R56.H0_H0 ;  /* 0x20000038ff387230 */ /* 0x000fc40000004100 */
[----:B------:R-:W-:Y:S01]  /*3f60*/  HADD2.F32 R41, -RZ, R41.H0_H0 ;  /* 0x20000029ff297230 */ /* 0x000fe20000004100 */
[----:B------:R-:W-:Y:S01]  /*3f70*/  LOP3.LUT R59, R16, 0xff, RZ, 0xc0, !PT ;  /* 0x000000ff103b7812 */ /* 0x000fe200078ec0ff */
[----:B------:R-:W-:Y:S01]  /*3f80*/  HADD2.F32 R57, -RZ, R57.H0_H0 ;  /* 0x20000039ff397230 */ /* 0x000fe20000004100 */
[----:B------:R-:W-:Y:S01]  /*3f90*/  F2FP.BF16.F32.PACK_AB.RZ R55, R17, R55 ;  /* 0x000000371137723e */ /* 0x000fe200000190ff */
[----:B------:R-:W-:Y:S01]  /*3fa0*/  HADD2.F32 R58, -RZ, R58.H0_H0 ;  /* 0x2000003aff3a7230 */ /* 0x000fe20000004100 */
[----:B------:R-:W-:Y:S01]  /*3fb0*/  F2FP.BF16.F32.PACK_AB.RZ R56, R41, R56 ;  /* 0x000000382938723e */ /* 0x000fe200000190ff */
[----:B------:R-:W-:-:S03]  /*3fc0*/  IMAD.WIDE R16, R3, 0x10, R46 ;  /* 0x0000001003107825 */ /* 0x000fc600078e022e */
[----:B------:R-:W-:Y:S01]  /*3fd0*/  F2FP.BF16.F32.PACK_AB.RZ R57, R57, R58 ;  /* 0x0000003a3939723e */ /* 0x000fe200000190ff */
[C---:B------:R-:W-:Y:S01]  /*3fe0*/  HFMA2.BF16_V2 R56, R2.reuse.H0_H0, R56, R19 ;  /* 0x0000003802387231 */ /* 0x040fe20000200813 */
[----:B------:R-:W-:Y:S02]  /*3ff0*/  SHF.R.U32.HI R58, RZ, 0x8, R18 ;  /* 0x00000008ff3a7819 */ /* 0x000fe40000011612 */
[----:B------:R-:W2:Y:S01]  /*4000*/  LD.E.128 R16, desc[UR36][R16.64] ;  /* 0x0000002410107980 */ /* 0x000ea2000c101d00 */
[----:B------:R-:W-:Y:S02]  /*4010*/  LOP3.LUT R52, R52, 0xff, RZ, 0xc0, !PT ;  /* 0x000000ff34347812 */ /* 0x000fe400078ec0ff */
[----:B------:R-:W-:Y:S02]  /*4020*/  F2FP.F16.E4M3.UNPACK_B R32, R32 ;  /* 0x00000020ff20723e */ /* 0x000fe400020006ff */
[----:B------:R-:W-:Y:S01]  /*4030*/  F2FP.F16.E4M3.UNPACK_B R52, R52 ;  /* 0x00000034ff34723e */ /* 0x000fe200020006ff */
[----:B------:R-:W-:-:S02]  /*4040*/  HFMA2.BF16_V2 R25, R2.H0_H0, R54, R25 ;  /* 0x0000003602197231 */ /* 0x000fc40000200819 */
[----:B------:R-:W-:Y:S02]  /*4050*/  HADD2.F32 R32, -RZ, R32.H0_H0 ;  /* 0x20000020ff207230 */ /* 0x000fe40000004100 */
[----:B------:R-:W-:Y:S01]  /*4060*/  HADD2.F32 R40, -RZ, R52.H0_H0 ;  /* 0x20000034ff287230 */ /* 0x000fe20000004100 */
[----:B------:R-:W-:Y:S01]  /*4070*/  PRMT R54, R31, 0x7632, R54 ;  /* 0x000076321f367816 */ /* 0x000fe20000000036 */
[----:B------:R-:W-:Y:S01]  /*4080*/  HADD2.F32 R33, -RZ, R53.H0_H0 ;  /* 0x20000035ff217230 */ /* 0x000fe20000004100 */
[----:B------:R-:W-:Y:S02]  /*4090*/  LOP3.LUT R24, R24, 0xff, RZ, 0xc0, !PT ;  /* 0x000000ff18187812 */ /* 0x000fe400078ec0ff */
[----:B------:R-:W-:Y:S02]  /*40a0*/  F2FP.F16.E4M3.UNPACK_B R29, R29 ;  /* 0x0000001dff1d723e */ /* 0x000fe400020006ff */
[----:B------:R-:W-:Y:S02]  /*40b0*/  LOP3.LUT R41, R30, 0xffff, RZ, 0xc0, !PT ;  /* 0x0000ffff1e297812 */ /* 0x000fe400078ec0ff */
[----:B------:R-:W-:-:S02]  /*40c0*/  F2FP.F16.E4M3.UNPACK_B R3, R59 ;  /* 0x0000003bff03723e */ /* 0x000fc400020006ff */
[----:B------:R-:W-:Y:S02]  /*40d0*/  F2FP.BF16.F32.PACK_AB.RZ R32, R32, R40 ;  /* 0x000000282020723e */ /* 0x000fe400000190ff */
[C---:B------:R-:W-:Y:S02]  /*40e0*/  LOP3.LUT R52, R31.reuse, 0xffff, RZ, 0xc0, !PT ;  /* 0x0000ffff1f347812 */ /* 0x040fe400078ec0ff */
[----:B------:R-:W-:Y:S02]  /*40f0*/  LOP3.LUT R53, R31, 0xff, RZ, 0xc0, !PT ;  /* 0x000000ff1f357812 */ /* 0x000fe400078ec0ff */
[----:B------:R-:W-:Y:S02]  /*4100*/  F2FP.F16.E4M3.UNPACK_B R40, R28 ;  /* 0x0000001cff28723e */ /* 0x000fe400020006ff */
[----:B------:R-:W-:Y:S02]  /*4110*/  F2FP.F16.E4M3.UNPACK_B R36, R36 ;  /* 0x00000024ff24723e */ /* 0x000fe400020006ff */
[----:B------:R-:W-:-:S02]  /*4120*/  SHF.R.U32.HI R31, RZ, 0x18, R31 ;  /* 0x00000018ff1f7819 */ /* 0x000fc4000001161f */
[----:B------:R-:W-:Y:S02]  /*4130*/  F2FP.F16.E4M3.UNPACK_B R24, R24 ;  /* 0x00000018ff18723e */ /* 0x000fe400020006ff */
[----:B------:R-:W-:Y:S02]  /*4140*/  LOP3.LUT R54, R54, 0xff, RZ, 0xc0, !PT ;  /* 0x000000ff36367812 */ /* 0x000fe400078ec0ff */
[----:B------:R-:W-:Y:S01]  /*4150*/  F2FP.BF16.F32.PACK_AB.RZ R28, R37, R33 ;  /* 0x00000021251c723e */ /* 0x000fe200000190ff */
[----:B------:R-:W-:Y:S01]  /*4160*/  HADD2.F32 R29, -RZ, R29.H0_H0 ;  /* 0x2000001dff1d7230 */ /* 0x000fe20000004100 */
[C---:B------:R-:W-:Y:S01]  /*4170*/  LOP3.LUT R37, R30.reuse, 0xff, RZ, 0xc0, !PT ;  /* 0x000000ff1e257812 */ /* 0x040fe200078ec0ff */
[----:B------:R-:W-:Y:S01]  /*4180*/  HADD2.F32 R3, -RZ, R3.H0_H0 ;  /* 0x20000003ff037230 */ /* 0x000fe20000004100 */
[----:B------:R-:W-:Y:S01]  /*4190*/  SHF.R.U32.HI R41, RZ, 0x8, R41 ;  /* 0x00000008ff297819 */ /* 0x000fe20000011629 */
[----:B------:R-:W-:Y:S01]  /*41a0*/  HADD2.F32 R36, -RZ, R36.H0_H0 ;  /* 0x20000024ff247230 */ /* 0x000fe20000004100 */
[----:B------:R-:W-:Y:S01]  /*41b0*/  PRMT R33, R30, 0x7632, R33 ;  /* 0x000076321e217816 */ /* 0x000fe20000000021 */
[----:B------:R-:W-:Y:S01]  /*41c0*/  HADD2.F32 R24, -RZ, R24.H0_H0 ;  /* 0x20000018ff187230 */ /* 0x000fe20000004100 */
[----:B------:R-:W-:-:S02]  /*41d0*/  F2FP.F16.E4M3.UNPACK_B R31, R31 ;  /* 0x0000001fff1f723e */ /* 0x000fc400020006ff */
[----:B------:R-:W-:Y:S02]  /*41e0*/  F2FP.F16.E4M3.UNPACK_B R54, R54 ;  /* 0x00000036ff36723e */ /* 0x000fe400020006ff */
[----:B------:R-:W-:Y:S02]  /*41f0*/  F2FP.F16.E4M3.UNPACK_B R58, R58 ;  /* 0x0000003aff3a723e */ /* 0x000fe400020006ff */
[----:B------:R-:W-:Y:S02]  /*4200*/  F2FP.F16.E4M3.UNPACK_B R37, R37 ;  /* 0x00000025ff25723e */ /* 0x000fe400020006ff */
[----:B------:R-:W-:Y:S01]  /*4210*/  F2FP.F16.E4M3.UNPACK_B R41, R41 ;  /* 0x00000029ff29723e */ /* 0x000fe200020006ff */
[----:B------:R-:W-:Y:S01]  /*4220*/  HADD2.F32 R31, -RZ, R31.H0_H0 ;  /* 0x2000001fff1f7230 */ /* 0x000fe20000004100 */
[----:B------:R-:W-:Y:S01]  /*4230*/  SHF.R.U32.HI R30, RZ, 0x18, R30 ;  /* 0x00000018ff1e7819 */ /* 0x000fe2000001161e */
[----:B------:R-:W-:Y:S01]  /*4240*/  HADD2.F32 R54, -RZ, R54.H0_H0 ;  /* 0x20000036ff367230 */ /* 0x000fe20000004100 */
[----:B------:R-:W-:-:S02]  /*4250*/  LOP3.LUT R33, R33, 0xff, RZ, 0xc0, !PT ;  /* 0x000000ff21217812 */ /* 0x000fc400078ec0ff */
[----:B------:R-:W-:Y:S01]  /*4260*/  F2FP.BF16.F32.PACK_AB.RZ R3, R29, R3 ;  /* 0x000000031d03723e */ /* 0x000fe200000190ff */
[----:B------:R-:W-:Y:S01]  /*4270*/  HADD2.F32 R40, -RZ, R40.H0_H0 ;  /* 0x20000028ff287230 */ /* 0x000fe20000004100 */
[----:B------:R-:W-:Y:S01]  /*4280*/  F2FP.BF16.F32.PACK_AB.RZ R24, R36, R24 ;  /* 0x000000182418723e */ /* 0x000fe200000190ff */
[----:B------:R-:W-:Y:S01]  /*4290*/  HADD2.F32 R58, -RZ, R58.H0_H0 ;  /* 0x2000003aff3a7230 */ /* 0x000fe20000004100 */
[----:B------:R-:W-:Y:S01]  /*42a0*/  F2FP.F16.E4M3.UNPACK_B R30, R30 ;  /* 0x0000001eff1e723e */ /* 0x000fe200020006ff */
[----:B------:R-:W-:Y:S01]  /*42b0*/  HADD2.F32 R37, -RZ, R37.H0_H0 ;  /* 0x20000025ff257230 */ /* 0x000fe20000004100 */
[----:B------:R-:W-:Y:S01]  /*42c0*/  SHF.R.U32.HI R52, RZ, 0x8, R52 ;  /* 0x00000008ff347819 */ /* 0x000fe20000011634 */
[----:B------:R-:W-:Y:S01]  /*42d0*/  HADD2.F32 R41, -RZ, R41.H0_H0 ;  /* 0x20000029ff297230 */ /* 0x000fe20000004100 */
[----:B------:R-:W-:Y:S01]  /*42e0*/  F2FP.F16.E4M3.UNPACK_B R33, R33 ;  /* 0x00000021ff21723e */ /* 0x000fe200020006ff */
[C---:B------:R-:W-:Y:S01]  /*42f0*/  HFMA2.BF16_V2 R3, R2.reuse.H0_H0, R3, R21 ;  /* 0x0000000302037231 */ /* 0x040fe20000200815 */
[----:B------:R-:W-:Y:S01]  /*4300*/  F2FP.BF16.F32.PACK_AB.RZ R21, R31, R54 ;  /* 0x000000361f15723e */ /* 0x000fe200000190ff */
[C---:B------:R-:W-:Y:S01]  /*4310*/  HFMA2.BF16_V2 R24, R2.reuse.H0_H0, R24, R22 ;  /* 0x0000001802187231 */ /* 0x040fe20000200816 */
[----:B------:R-:W-:Y:S01]  /*4320*/  F2FP.F16.E4M3.UNPACK_B R53, R53 ;  /* 0x00000035ff35723e */ /* 0x000fe200020006ff */
[----:B------:R-:W-:Y:S01]  /*4330*/  HADD2.F32 R30, -RZ, R30.H0_H0 ;  /* 0x2000001eff1e7230 */ /* 0x000fe20000004100 */
[----:B------:R-:W-:Y:S01]  /*4340*/  F2FP.F16.E4M3.UNPACK_B R52, R52 ;  /* 0x00000034ff34723e */ /* 0x000fe200020006ff */
[----:B------:R-:W-:Y:S01]  /*4350*/  HADD2.F32 R33, -RZ, R33.H0_H0 ;  /* 0x20000021ff217230 */ /* 0x000fe20000004100 */
[----:B------:R-:W-:Y:S01]  /*4360*/  F2FP.BF16.F32.PACK_AB.RZ R40, R58, R40 ;  /* 0x000000283a28723e */ /* 0x000fe200000190ff */
[C---:B------:R-:W-:Y:S01]  /*4370*/  HFMA2.BF16_V2 R23, R2.reuse.H0_H0, R28, R23 ;  /* 0x0000001c02177231 */ /* 0x040fe20000200817 */
[----:B------:R-:W-:Y:S01]  /*4380*/  F2FP.BF16.F32.PACK_AB.RZ R37, R41, R37 ;  /* 0x000000252925723e */ /* 0x000fe200000190ff */
[----:B------:R-:W-:Y:S01]  /*4390*/  HFMA2.BF16_V2 R21, R2.H0_H0, R21, R24 ;  /* 0x0000001502157231 */ /* 0x000fe20000200818 */
[----:B------:R-:W-:Y:S01]  /*43a0*/  PRMT R24, R34, 0x7632, R24 ;  /* 0x0000763222187816 */ /* 0x000fe20000000018 */
[----:B------:R-:W-:-:S02]  /*43b0*/  HADD2.F32 R53, -RZ, R53.H0_H0 ;  /* 0x20000035ff357230 */ /* 0x000fc40000004100 */
[C---:B------:R-:W-:Y:S02]  /*43c0*/  HFMA2.BF16_V2 R40, R2.reuse.H0_H0, R40, R20 ;  /* 0x0000002802287231 */ /* 0x040fe40000200814 */
[----:B------:R-:W-:Y:S02]  /*43d0*/  HADD2.F32 R52, -RZ, R52.H0_H0 ;  /* 0x20000034ff347230 */ /* 0x000fe40000004100 */
[----:B------:R-:W-:Y:S01]  /*43e0*/  HFMA2.BF16_V2 R22, R2.H0_H0, R37, R23 ;  /* 0x0000002502167231 */ /* 0x000fe20000200817 */
[----:B------:R-:W-:Y:S02]  /*43f0*/  F2FP.BF16.F32.PACK_AB.RZ R20, R30, R33 ;  /* 0x000000211e14723e */ /* 0x000fe400000190ff */
[----:B------:R-:W-:Y:S02]  /*4400*/  LOP3.LUT R23, R34, 0xffff, RZ, 0xc0, !PT ;  /* 0x0000ffff22177812 */ /* 0x000fe400078ec0ff */
[C---:B------:R-:W-:Y:S02]  /*4410*/  LOP3.LUT R29, R35.reuse, 0xffff, RZ, 0xc0, !PT ;  /* 0x0000ffff231d7812 */ /* 0x040fe400078ec0ff */
[----:B------:R-:W-:-:S02]  /*4420*/  LOP3.LUT R30, R35, 0xff, RZ, 0xc0, !PT ;  /* 0x000000ff231e7812 */ /* 0x000fc400078ec0ff */
[----:B------:R-:W-:Y:S02]  /*4430*/  PRMT R28, R35, 0x7632, R28 ;  /* 0x00007632231c7816 */ /* 0x000fe4000000001c */
[----:B------:R-:W-:Y:S02]  /*4440*/  SHF.R.U32.HI R36, RZ, 0x18, R34 ;  /* 0x00000018ff247819 */ /* 0x000fe40000011622 */
[----:B------:R-:W-:Y:S02]  /*4450*/  LOP3.LUT R24, R24, 0xff, RZ, 0xc0, !PT ;  /* 0x000000ff18187812 */ /* 0x000fe400078ec0ff */
[----:B------:R-:W-:Y:S02]  /*4460*/  LOP3.LUT R37, R34, 0xff, RZ, 0xc0, !PT ;  /* 0x000000ff22257812 */ /* 0x000fe400078ec0ff */
[----:B------:R-:W-:Y:S02]  /*4470*/  F2FP.BF16.F32.PACK_AB.RZ R52, R52, R53 ;  /* 0x000000353434723e */ /* 0x000fe400000190ff */
[----:B------:R-:W-:-:S02]  /*4480*/  SHF.R.U32.HI R34, RZ, 0x18, R35 ;  /* 0x00000018ff227819 */ /* 0x000fc40000011623 */
[----:B------:R-:W-:Y:S02]  /*4490*/  LOP3.LUT R33, R38, 0xffff, RZ, 0xc0, !PT ;  /* 0x0000ffff26217812 */ /* 0x000fe400078ec0ff */
[----:B------:R-:W-:Y:S02]  /*44a0*/  SHF.R.U32.HI R23, RZ, 0x8, R23 ;  /* 0x00000008ff177819 */ /* 0x000fe40000011617 */
[----:B------:R-:W-:Y:S02]  /*44b0*/  SHF.R.U32.HI R29, RZ, 0x8, R29 ;  /* 0x00000008ff1d7819 */ /* 0x000fe4000001161d */
[----:B------:R-:W-:Y:S02]  /*44c0*/  F2FP.F16.E4M3.UNPACK_B R35, R30 ;  /* 0x0000001eff23723e */ /* 0x000fe400020006ff */
[----:B------:R-:W-:Y:S02]  /*44d0*/  LOP3.LUT R28, R28, 0xff, RZ, 0xc0, !PT ;  /* 0x000000ff1c1c7812 */ /* 0x000fe400078ec0ff */
[----:B------:R-:W-:-:S02]  /*44e0*/  F2FP.F16.E4M3.UNPACK_B R36, R36 ;  /* 0x00000024ff24723e */ /* 0x000fc400020006ff */
[C---:B------:R-:W-:Y:S02]  /*44f0*/  PRMT R30, R38.reuse, 0x7632, R30 ;  /* 0x00007632261e7816 */ /* 0x040fe4000000001e */
[----:B------:R-:W-:Y:S01]  /*4500*/  F2FP.F16.E4M3.UNPACK_B R24, R24 ;  /* 0x00000018ff18723e */ /* 0x000fe200020006ff */
[C---:B------:R-:W-:Y:S01]  /*4510*/  HFMA2.BF16_V2 R20, R2.reuse.H0_H0, R20, R3 ;  /* 0x0000001402147231 */ /* 0x040fe20000200803 */
[----:B------:R-:W-:Y:S01]  /*4520*/  F2FP.F16.E4M3.UNPACK_B R37, R37 ;  /* 0x00000025ff25723e */ /* 0x000fe200020006ff */
[----:B------:R-:W-:Y:S01]  /*4530*/  HFMA2.BF16_V2 R3, R2.H0_H0, R52, R40 ;  /* 0x0000003402037231 */ /* 0x000fe20000200828 */
[----:B------:R-:W-:Y:S02]  /*4540*/  LOP3.LUT R31, R38, 0xff, RZ, 0xc0, !PT ;  /* 0x000000ff261f7812 */ /* 0x000fe400078ec0ff */
[----:B------:R-:W-:Y:S02]  /*4550*/  F2FP.F16.E4M3.UNPACK_B R23, R23 ;  /* 0x00000017ff17723e */ /* 0x000fe400020006ff */
[----:B------:R-:W-:-:S02]  /*4560*/  F2FP.F16.E4M3.UNPACK_B R29, R29 ;  /* 0x0000001dff1d723e */ /* 0x000fc400020006ff */
[----:B------:R-:W-:Y:S02]  /*4570*/  SHF.R.U32.HI R33, RZ, 0x8, R33 ;  /* 0x00000008ff217819 */ /* 0x000fe40000011621 */
[----:B------:R-:W-:Y:S02]  /*4580*/  F2FP.F16.E4M3.UNPACK_B R34, R34 ;  /* 0x00000022ff22723e */ /* 0x000fe400020006ff */
[----:B------:R-:W-:Y:S01]  /*4590*/  F2FP.F16.E4M3.UNPACK_B R28, R28 ;  /* 0x0000001cff1c723e */ /* 0x000fe200020006ff */
[----:B------:R-:W-:Y:S01]  /*45a0*/  HADD2.F32 R36, -RZ, R36.H0_H0 ;  /* 0x20000024ff247230 */ /* 0x000fe20000004100 */
[----:B------:R-:W-:Y:S01]  /*45b0*/  SHF.R.U32.HI R40, RZ, 0x18, R38 ;  /* 0x00000018ff287819 */ /* 0x000fe20000011626 */
[----:B------:R-:W-:Y:S01]  /*45c0*/  HADD2.F32 R24, -RZ, R24.H0_H0 ;  /* 0x20000018ff187230 */ /* 0x000fe20000004100 */
        /* <DEDUP_REMOVED lines=13> */
[----:B------:R-:W-:Y:S01]  /*46a0*/  F2FP.BF16.F32.PACK_AB.RZ R23, R23, R37 ;  /* 0x000000251717723e */ /* 0x000fe200000190ff */
[----:B------:R-:W-:Y:S01]  /*46b0*/  HADD2.F32 R33, -RZ, R33.H0_H0 ;  /* 0x20000021ff217230 */ /* 0x000fe20000004100 */
[----:B------:R-:W-:Y:S01]  /*46c0*/  F2FP.BF16.F32.PACK_AB.RZ R29, R29, R35 ;  /* 0x000000231d1d723e */ /* 0x000fe200000190ff */
[----:B------:R-:W-:Y:S01]  /*46d0*/  HADD2.F32 R40, -RZ, R40.H0_H0 ;  /* 0x20000028ff287230 */ /* 0x000fe20000004100 */
[----:B------:R-:W-:Y:S01]  /*46e0*/  F2FP.BF16.F32.PACK_AB.RZ R28, R34, R28 ;  /* 0x0000001c221c723e */ /* 0x000fe200000190ff */
[----:B------:R-:W-:Y:S01]  /*46f0*/  HADD2.F32 R30, -RZ, R30.H0_H0 ;  /* 0x2000001eff1e7230 */ /* 0x000fe20000004100 */
[----:B------:R-:W-:Y:S01]  /*4700*/  LOP3.LUT R52, R39, 0xffff, RZ, 0xc0, !PT ;  /* 0x0000ffff27347812 */ /* 0x000fe200078ec0ff */
        /* <DEDUP_REMOVED lines=8> */
[----:B------:R-:W-:Y:S02]  /*4790*/  F2FP.BF16.F32.PACK_AB.RZ R30, R40, R30 ;  /* 0x0000001e281e723e */ /* 0x000fe400000190ff */
[----:B------:R-:W-:Y:S02]  /*47a0*/  LOP3.LUT R29, R43, 0xffff, RZ, 0xc0, !PT ;  /* 0x0000ffff2b1d7812 */ /* 0x000fe400078ec0ff */
[C---:B------:R-:W-:Y:S02]  /*47b0*/  LOP3.LUT R28, R42.reuse, 0xff, RZ, 0xc0, !PT ;  /* 0x000000ff2a1c7812 */ /* 0x040fe400078ec0ff */
[--C-:B------:R-:W-:Y:S01]  /*47c0*/  SHF.R.U32.HI R23, RZ, 0x18, R42.reuse ;  /* 0x00000018ff177819 */ /* 0x100fe2000001162a */
[----:B------:R-:W-:Y:S01]  /*47d0*/  HFMA2.BF16_V2 R22, R2.H0_H0, R31, R22 ;  /* 0x0000001f02167231 */ /* 0x000fe20000200816 */
[----:B------:R-:W-:Y:S02]  /*47e0*/  PRMT R41, R39, 0x7632, R41 ;  /* 0x0000763227297816 */ /* 0x000fe40000000029 */
[----:B------:R-:W-:-:S02]  /*47f0*/  PRMT R42, R42, 0x7632, R42 ;  /* 0x000076322a2a7816 */ /* 0x000fc4000000002a */
[----:B------:R-:W-:Y:S01]  /*4800*/  SHF.R.U32.HI R24, RZ, 0x8, R24 ;  /* 0x00000008ff187819 */ /* 0x000fe20000011618 */
[----:B------:R-:W-:Y:S01]  /*4810*/  HFMA2.BF16_V2 R20, R2.H0_H0, R30, R20 ;  /* 0x0000001e02147231 */ /* 0x000fe20000200814 */
[----:B------:R-:W-:Y:S02]  /*4820*/  F2FP.F16.E4M3.UNPACK_B R38, R38 ;  /* 0x00000026ff26723e */ /* 0x000fe400020006ff */
[----:B------:R-:W-:Y:S02]  /*4830*/  F2FP.F16.E4M3.UNPACK_B R52, R52 ;  /* 0x00000034ff34723e */ /* 0x000fe400020006ff */
[----:B------:R-:W-:Y:S02]  /*4840*/  LOP3.LUT R31, R43, 0xff, RZ, 0xc0, !PT ;  /* 0x000000ff2b1f7812 */ /* 0x000fe400078ec0ff */
[----:B------:R-:W-:Y:S02]  /*4850*/  SHF.R.U32.HI R29, RZ, 0x8, R29 ;  /* 0x00000008ff1d7819 */ /* 0x000fe4000001161d */
[----:B------:R-:W-:-:S02]  /*4860*/  SHF.R.U32.HI R39, RZ, 0x18, R39 ;  /* 0x00000018ff277819 */ /* 0x000fc40000011627 */
[----:B------:R-:W-:Y:S02]  /*4870*/  LOP3.LUT R41, R41, 0xff, RZ, 0xc0, !PT ;  /* 0x000000ff29297812 */ /* 0x000fe400078ec0ff */
[----:B------:R-:W-:Y:S02]  /*4880*/  F2FP.F16.E4M3.UNPACK_B R28, R28 ;  /* 0x0000001cff1c723e */ /* 0x000fe400020006ff */
[----:B------:R-:W-:Y:S02]  /*4890*/  PRMT R30, R43, 0x7632, R30 ;  /* 0x000076322b1e7816 */ /* 0x000fe4000000001e */
[----:B------:R-:W-:Y:S02]  /*48a0*/  F2FP.F16.E4M3.UNPACK_B R24, R24 ;  /* 0x00000018ff18723e */ /* 0x000fe400020006ff */
[----:B------:R-:W-:Y:S01]  /*48b0*/  LOP3.LUT R42, R42, 0xff, RZ, 0xc0, !PT ;  /* 0x000000ff2a2a7812 */ /* 0x000fe200078ec0ff */
[----:B------:R-:W-:Y:S01]  /*48c0*/  HADD2.F32 R38, -RZ, R38.H0_H0 ;  /* 0x20000026ff267230 */ /* 0x000fe20000004100 */
[----:B------:R-:W-:Y:S01]  /*48d0*/  F2FP.F16.E4M3.UNPACK_B R31, R31 ;  /* 0x0000001fff1f723e */ /* 0x000fe200020006ff */
[----:B------:R-:W-:Y:S01]  /*48e0*/  HADD2.F32 R52, -RZ, R52.H0_H0 ;  /* 0x20000034ff347230 */ /* 0x000fe20000004100 */
[----:B------:R-:W-:Y:S01]  /*48f0*/  F2FP.F16.E4M3.UNPACK_B R29, R29 ;  /* 0x0000001dff1d723e */ /* 0x000fe200020006ff */
[C---:B------:R-:W-:Y:S01]  /*4900*/  HFMA2.BF16_V2 R25, R2.reuse.H0_H0, R32, R25 ;  /* 0x0000002002197231 */ /* 0x040fe20000200819 */
[----:B---3--:R-:W-:Y:S01]  /*4910*/  PRMT R33, R9, 0x7632, R33 ;  /* 0x0000763209217816 */ /* 0x008fe20000000021 */
[----:B------:R-:W-:Y:S01]  /*4920*/  HADD2.F32 R28, -RZ, R28.H0_H0 ;  /* 0x2000001cff1c7230 */ /* 0x000fe20000004100 */
[----:B------:R-:W-:Y:S01]  /*4930*/  F2FP.F16.E4M3.UNPACK_B R39, R39 ;  /* 0x00000027ff27723e */ /* 0x000fe200020006ff */
[----:B------:R-:W-:Y:S01]  /*4940*/  HADD2.F32 R24, -RZ, R24.H0_H0 ;  /* 0x20000018ff187230 */ /* 0x000fe20000004100 */
[----:B------:R-:W-:Y:S01]  /*4950*/  F2FP.F16.E4M3.UNPACK_B R41, R41 ;  /* 0x00000029ff29723e */ /* 0x000fe200020006ff */
[----:B------:R-:W-:Y:S01]  /*4960*/  HFMA2.BF16_V2 R55, R2.H0_H0, R55, R27 ;  /* 0x0000003702377231 */ /* 0x000fe2000020081b */
[----:B------:R-:W-:-:S02]  /*4970*/  F2FP.F16.E4M3.UNPACK_B R23, R23 ;  /* 0x00000017ff17723e */ /* 0x000fc400020006ff */
[----:B------:R-:W-:Y:S02]  /*4980*/  SHF.R.U32.HI R43, RZ, 0x18, R43 ;  /* 0x00000018ff2b7819 */ /* 0x000fe4000001162b */
[----:B------:R-:W-:Y:S02]  /*4990*/  F2FP.F16.E4M3.UNPACK_B R42, R42 ;  /* 0x0000002aff2a723e */ /* 0x000fe400020006ff */
[----:B------:R-:W-:Y:S02]  /*49a0*/  LOP3.LUT R30, R30, 0xff, RZ, 0xc0, !PT ;  /* 0x000000ff1e1e7812 */ /* 0x000fe400078ec0ff */
[C---:B------:R-:W-:Y:S01]  /*49b0*/  LOP3.LUT R32, R9.reuse, 0xffff, RZ, 0xc0, !PT ;  /* 0x0000ffff09207812 */ /* 0x040fe200078ec0ff */
[----:B------:R-:W-:Y:S01]  /*49c0*/  HADD2.F32 R31, -RZ, R31.H0_H0 ;  /* 0x2000001fff1f7230 */ /* 0x000fe20000004100 */
[----:B------:R-:W-:Y:S01]  /*49d0*/  LOP3.LUT R27, R9, 0xff, RZ, 0xc0, !PT ;  /* 0x000000ff091b7812 */ /* 0x000fe200078ec0ff */
[----:B------:R-:W-:Y:S01]  /*49e0*/  HADD2.F32 R29, -RZ, R29.H0_H0 ;  /* 0x2000001dff1d7230 */ /* 0x000fe20000004100 */
[----:B------:R-:W-:-:S02]  /*49f0*/  SHF.R.U32.HI R9, RZ, 0x18, R9 ;  /* 0x00000018ff097819 */ /* 0x000fc40000011609 */
[----:B------:R-:W-:Y:S01]  /*4a00*/  LOP3.LUT R33, R33, 0xff, RZ, 0xc0, !PT ;  /* 0x000000ff21217812 */ /* 0x000fe200078ec0ff */
[----:B------:R-:W-:Y:S01]  /*4a10*/  HADD2.F32 R39, -RZ, R39.H0_H0 ;  /* 0x20000027ff277230 */ /* 0x000fe20000004100 */
[----:B------:R-:W-:Y:S01]  /*4a20*/  F2FP.BF16.F32.PACK_AB.RZ R38, R52, R38 ;  /* 0x000000263426723e */ /* 0x000fe200000190ff */
[----:B------:R-:W-:Y:S01]  /*4a30*/  HADD2.F32 R41, -RZ, R41.H0_H0 ;  /* 0x20000029ff297230 */ /* 0x000fe20000004100 */
[----:B------:R-:W-:Y:S01]  /*4a40*/  F2FP.F16.E4M3.UNPACK_B R43, R43 ;  /* 0x0000002bff2b723e */ /* 0x000fe200020006ff */
[----:B------:R-:W-:Y:S01]  /*4a50*/  HADD2.F32 R23, -RZ, R23.H0_H0 ;  /* 0x20000017ff177230 */ /* 0x000fe20000004100 */
[----:B------:R-:W-:Y:S01]  /*4a60*/  F2FP.F16.E4M3.UNPACK_B R30, R30 ;  /* 0x0000001eff1e723e */ /* 0x000fe200020006ff */
[----:B------:R-:W-:Y:S01]  /*4a70*/  HADD2.F32 R42, -RZ, R42.H0_H0 ;  /* 0x2000002aff2a7230 */ /* 0x000fe20000004100 */
[----:B------:R-:W-:Y:S02]  /*4a80*/  SHF.R.U32.HI R32, RZ, 0x8, R32 ;  /* 0x00000008ff207819 */ /* 0x000fe40000011620 */
[----:B------:R-:W-:-:S02]  /*4a90*/  F2FP.BF16.F32.PACK_AB.RZ R24, R24, R28 ;  /* 0x0000001c1818723e */ /* 0x000fc400000190ff */
[----:B------:R-:W-:Y:S02]  /*4aa0*/  F2FP.F16.E4M3.UNPACK_B R9, R9 ;  /* 0x00000009ff09723e */ /* 0x000fe400020006ff */
[----:B------:R-:W-:Y:S01]  /*4ab0*/  F2FP.F16.E4M3.UNPACK_B R33, R33 ;  /* 0x00000021ff21723e */ /* 0x000fe200020006ff */
[C---:B------:R-:W-:Y:S01]  /*4ac0*/  HFMA2.BF16_V2 R3, R2.reuse.H0_H0, R38, R3 ;  /* 0x0000002602037231 */ /* 0x040fe20000200803 */
[----:B------:R-:W-:Y:S01]  /*4ad0*/  F2FP.BF16.F32.PACK_AB.RZ R29, R29, R31 ;  /* 0x0000001f1d1d723e */ /* 0x000fe200000190ff */
[----:B------:R-:W-:Y:S01]  /*4ae0*/  HADD2.F32 R43, -RZ, R43.H0_H0 ;  /* 0x2000002bff2b7230 */ /* 0x000fe20000004100 */
[----:B------:R-:W-:Y:S01]  /*4af0*/  F2FP.F16.E4M3.UNPACK_B R27, R27 ;  /* 0x0000001bff1b723e */ /* 0x000fe200020006ff */
[----:B------:R-:W-:Y:S01]  /*4b00*/  HADD2.F32 R30, -RZ, R30.H0_H0 ;  /* 0x2000001eff1e7230 */ /* 0x000fe20000004100 */
[----:B------:R-:W-:Y:S01]  /*4b10*/  F2FP.F16.E4M3.UNPACK_B R32, R32 ;  /* 0x00000020ff20723e */ /* 0x000fe200020006ff */
[----:B------:R-:W-:Y:S01]  /*4b20*/  HFMA2.BF16_V2 R22, R2.H0_H0, R24, R22 ;  /* 0x0000001802167231 */ /* 0x000fe20000200816 */
[----:B------:R-:W-:-:S02]  /*4b30*/  F2FP.BF16.F32.PACK_AB.RZ R39, R39, R41 ;  /* 0x000000292727723e */ /* 0x000fc400000190ff */
[----:B------:R-:W-:Y:S01]  /*4b40*/  F2FP.BF16.F32.PACK_AB.RZ R23, R23, R42 ;  /* 0x0000002a1717723e */ /* 0x000fe200000190ff */
[----:B------:R-:W-:Y:S01]  /*4b50*/  HADD2.F32 R9, -RZ, R9.H0_H0 ;  /* 0x20000009ff097230 */ /* 0x000fe20000004100 */
[----:B------:R-:W-:Y:S01]  /*4b60*/  SHF.R.U32.HI R24, RZ, 0x18, R8 ;  /* 0x00000018ff187819 */ /* 0x000fe20000011608 */
[----:B------:R-:W-:Y:S02]  /*4b70*/  HADD2.F32 R33, -RZ, R33.H0_H0 ;  /* 0x20000021ff217230 */ /* 0x000fe40000004100 */
[C---:B------:R-:W-:Y:S02]  /*4b80*/  HFMA2.BF16_V2 R3, R2.reuse.H0_H0, R29, R3 ;  /* 0x0000001d02037231 */ /* 0x040fe40000200803 */
[----:B------:R-:W-:Y:S01]  /*4b90*/  HADD2.F32 R27, -RZ, R27.H0_H0 ;  /* 0x2000001bff1b7230 */ /* 0x000fe20000004100 */
[----:B------:R-:W-:Y:S01]  /*4ba0*/  F2FP.BF16.F32.PACK_AB.RZ R30, R43, R30 ;  /* 0x0000001e2b1e723e */ /* 0x000fe200000190ff */
[----:B------:R-:W-:Y:S01]  /*4bb0*/  HADD2.F32 R32, -RZ, R32.H0_H0 ;  /* 0x20000020ff207230 */ /* 0x000fe20000004100 */
[----:B------:R-:W-:Y:S01]  /*4bc0*/  LOP3.LUT R29, R10, 0xffff, RZ, 0xc0, !PT ;  /* 0x0000ffff0a1d7812 */ /* 0x000fe200078ec0ff */
[----:B------:R-:W-:-:S02]  /*4bd0*/  HFMA2.BF16_V2 R21, R2.H0_H0, R39, R21 ;  /* 0x0000002702157231 */ /* 0x000fc40000200815 */
[C---:B------:R-:W-:Y:S01]  /*4be0*/  HFMA2.BF16_V2 R20, R2.reuse.H0_H0, R23, R20 ;  /* 0x0000001702147231 */ /* 0x040fe20000200814 */
[----:B------:R-:W-:Y:S02]  /*4bf0*/  F2FP.F16.E4M3.UNPACK_B R23, R24 ;  /* 0x00000018ff17723e */ /* 0x000fe400020006ff */
[C---:B------:R-:W-:Y:S02]  /*4c00*/  LOP3.LUT R28, R8.reuse, 0xff, RZ, 0xc0, !PT ;  /* 0x000000ff081c7812 */ /* 0x040fe400078ec0ff */
[----:B------:R-:W-:Y:S02]  /*4c10*/  F2FP.BF16.F32.PACK_AB.RZ R9, R9, R33 ;  /* 0x000000210909723e */ /* 0x000fe400000190ff */
[C---:B------:R-:W-:Y:S02]  /*4c20*/  LOP3.LUT R24, R8.reuse, 0xffff, RZ, 0xc0, !PT ;  /* 0x0000ffff08187812 */ /* 0x040fe400078ec0ff */
[----:B------:R-:W-:Y:S01]  /*4c30*/  PRMT R31, R8, 0x7632, R31 ;  /* 0x00007632081f7816 */ /* 0x000fe2000000001f */
[----:B------:R-:W-:Y:S01]  /*4c40*/  HFMA2.BF16_V2 R21, R2.H0_H0, R30, R21 ;  /* 0x0000001e02157231 */ /* 0x000fe20000200815 */
[----:B------:R-:W-:-:S02]  /*4c50*/  LOP3.LUT R8, R10, 0xff, RZ, 0xc0, !PT ;  /* 0x000000ff0a087812 */ /* 0x000fc400078ec0ff */
[C---:B------:R-:W-:Y:S02]  /*4c60*/  PRMT R33, R11.reuse, 0x7632, R33 ;  /* 0x000076320b217816 */ /* 0x040fe40000000021 */
[----:B------:R-:W-:Y:S02]  /*4c70*/  SHF.R.U32.HI R29, RZ, 0x8, R29 ;  /* 0x00000008ff1d7819 */ /* 0x000fe4000001161d */
[----:B------:R-:W-:Y:S02]  /*4c80*/  F2FP.BF16.F32.PACK_AB.RZ R27, R32, R27 ;  /* 0x0000001b201b723e */ /* 0x000fe400000190ff */
[----:B------:R-:W-:Y:S02]  /*4c90*/  LOP3.LUT R34, R11, 0xffff, RZ, 0xc0, !PT ;  /* 0x0000ffff0b227812 */ /* 0x000fe400078ec0ff */
[----:B------:R-:W-:Y:S02]  /*4ca0*/  PRMT R30, R10, 0x7632, R30 ;  /* 0x000076320a1e7816 */ /* 0x000fe4000000001e */
[----:B------:R-:W-:-:S02]  /*4cb0*/  SHF.R.U32.HI R32, RZ, 0x18, R10 ;  /* 0x00000018ff207819 */ /* 0x000fc4000001160a */
[----:B------:R-:W-:Y:S02]  /*4cc0*/  LOP3.LUT R10, R11, 0xff, RZ, 0xc0, !PT ;  /* 0x000000ff0b0a7812 */ /* 0x000fe400078ec0ff */
[----:B------:R-:W-:Y:S02]  /*4cd0*/  SHF.R.U32.HI R11, RZ, 0x18, R11 ;  /* 0x00000018ff0b7819 */ /* 0x000fe4000001160b */
[----:B------:R-:W-:Y:S02]  /*4ce0*/  F2FP.F16.E4M3.UNPACK_B R8, R8 ;  /* 0x00000008ff08723e */ /* 0x000fe400020006ff */
[----:B------:R-:W-:Y:S02]  /*4cf0*/  LOP3.LUT R33, R33, 0xff, RZ, 0xc0, !PT ;  /* 0x000000ff21217812 */ /* 0x000fe400078ec0ff */
[----:B------:R-:W-:Y:S02]  /*4d00*/  F2FP.F16.E4M3.UNPACK_B R29, R29 ;  /* 0x0000001dff1d723e */ /* 0x000fe400020006ff */
[----:B------:R-:W-:Y:S01]  /*4d10*/  SHF.R.U32.HI R34, RZ, 0x8, R34 ;  /* 0x00000008ff227819 */ /* 0x000fe20000011622 */
[----:B------:R-:W-:Y:S01]  /*4d20*/  HADD2.F32 R8, -RZ, R8.H0_H0 ;  /* 0x20000008ff087230 */ /* 0x000fe20000004100 */
[----:B------:R-:W-:Y:S01]  /*4d30*/  F2FP.F16.E4M3.UNPACK_B R11, R11 ;  /* 0x0000000bff0b723e */ /* 0x000fe200020006ff */
[----:B------:R-:W-:Y:S01]  /*4d40*/  HADD2.F32 R29, -RZ, R29.H0_H0 ;  /* 0x2000001dff1d7230 */ /* 0x000fe20000004100 */
[----:B------:R-:W-:-:S02]  /*4d50*/  F2FP.F16.E4M3.UNPACK_B R33, R33 ;  /* 0x00000021ff21723e */ /* 0x000fc400020006ff */
[----:B------:R-:W-:Y:S02]  /*4d60*/  F2FP.F16.E4M3.UNPACK_B R10, R10 ;  /* 0x0000000aff0a723e */ /* 0x000fe400020006ff */
[----:B------:R-:W-:Y:S02]  /*4d70*/  LOP3.LUT R31, R31, 0xff, RZ, 0xc0, !PT ;  /* 0x000000ff1f1f7812 */ /* 0x000fe400078ec0ff */
[----:B------:R-:W-:Y:S02]  /*4d80*/  F2FP.F16.E4M3.UNPACK_B R34, R34 ;  /* 0x00000022ff22723e */ /* 0x000fe400020006ff */
        /* <DEDUP_REMOVED lines=12> */
[----:B------:R-:W-:Y:S01]  /*4e50*/  LOP3.LUT R30, R30, 0xff, RZ, 0xc0, !PT ;  /* 0x000000ff1e1e7812 */ /* 0x000fe200078ec0ff */
[----:B------:R-:W-:Y:S01]  /*4e60*/  HADD2.F32 R28, -RZ, R28.H0_H0 ;  /* 0x2000001cff1c7230 */ /* 0x000fe20000004100 */
[----:B------:R-:W-:Y:S01]  /*4e70*/  F2FP.BF16.F32.PACK_AB.RZ R10, R34, R10 ;  /* 0x0000000a220a723e */ /* 0x000fe200000190ff */
[----:B------:R-:W-:-:S02]  /*4e80*/  HADD2.F32 R24, -RZ, R24.H0_H0 ;  /* 0x20000018ff187230 */ /* 0x000fc40000004100 */
[C---:B------:R-:W-:Y:S01]  /*4e90*/  HFMA2.BF16_V2 R8, R2.reuse.H0_H0, R8, R22 ;  /* 0x0000000802087231 */ /* 0x040fe20000200816 */
[----:B----4-:R-:W-:Y:S01]  /*4ea0*/  LOP3.LUT R22, R13, 0xff, RZ, 0xc0, !PT ;  /* 0x000000ff0d167812 */ /* 0x010fe200078ec0ff */
[C---:B------:R-:W-:Y:S01]  /*4eb0*/  HFMA2.BF16_V2 R11, R2.reuse.H0_H0, R11, R21 ;  /* 0x0000000b020b7231 */ /* 0x040fe20000200815 */
[----:B------:R-:W-:Y:S01]  /*4ec0*/  F2FP.F16.E4M3.UNPACK_B R32, R32 ;  /* 0x00000020ff20723e */ /* 0x000fe200020006ff */
[C---:B------:R-:W-:Y:S01]  /*4ed0*/  HFMA2.BF16_V2 R26, R2.reuse.H0_H0, R57, R26 ;  /* 0x00000039021a7231 */ /* 0x040fe2000020081a */
[----:B------:R-:W-:Y:S01]  /*4ee0*/  F2FP.F16.E4M3.UNPACK_B R30, R30 ;  /* 0x0000001eff1e723e */ /* 0x000fe200020006ff */
[----:B------:R-:W-:Y:S01]  /*4ef0*/  HFMA2.BF16_V2 R3, R2.H0_H0, R10, R3 ;  /* 0x0000000a02037231 */ /* 0x000fe20000200803 */
[----:B------:R-:W-:Y:S02]  /*4f00*/  F2FP.BF16.F32.PACK_AB.RZ R23, R23, R31 ;  /* 0x0000001f1717723e */ /* 0x000fe400000190ff */
[----:B------:R-:W-:Y:S02]  /*4f10*/  F2FP.BF16.F32.PACK_AB.RZ R24, R24, R28 ;  /* 0x0000001c1818723e */ /* 0x000fe400000190ff */
[----:B------:R-:W-:-:S02]  /*4f20*/  F2FP.F16.E4M3.UNPACK_B R21, R22 ;  /* 0x00000016ff15723e */ /* 0x000fc400020006ff */
[C---:B------:R-:W-:Y:S02]  /*4f30*/  LOP3.LUT R10, R13.reuse, 0xffff, RZ, 0xc0, !PT ;  /* 0x0000ffff0d0a7812 */ /* 0x040fe400078ec0ff */
[----:B------:R-:W-:Y:S02]  /*4f40*/  PRMT R22, R13, 0x7632, R22 ;  /* 0x000076320d167816 */ /* 0x000fe40000000016 */
[----:B------:R-:W-:Y:S02]  /*4f50*/  SHF.R.U32.HI R28, RZ, 0x18, R13 ;  /* 0x00000018ff1c7819 */ /* 0x000fe4000001160d */
[----:B------:R-:W-:Y:S01]  /*4f60*/  LOP3.LUT R13, R12, 0xffff, RZ, 0xc0, !PT ;  /* 0x0000ffff0c0d7812 */ /* 0x000fe200078ec0ff */
[----:B------:R-:W-:Y:S02]  /*4f70*/  HADD2.F32 R32, -RZ, R32.H0_H0 ;  /* 0x20000020ff207230 */ /* 0x000fe40000004100 */
[----:B------:R-:W-:Y:S02]  /*4f80*/  HFMA2.BF16_V2 R9, R2.H0_H0, R9, R25 ;  /* 0x0000000902097231 */ /* 0x000fe40000200819 */
[----:B------:R-:W-:-:S02]  /*4f90*/  HADD2.F32 R30, -RZ, R30.H0_H0 ;  /* 0x2000001eff1e7230 */ /* 0x000fc40000004100 */
[----:B------:R-:W-:Y:S01]  /*4fa0*/  HFMA2.BF16_V2 R23, R2.H0_H0, R23, R26 ;  /* 0x0000001702177231 */ /* 0x000fe2000020081a */
[C---:B------:R-:W-:Y:S02]  /*4fb0*/  LOP3.LUT R25, R12.reuse, 0xff, RZ, 0xc0, !PT ;  /* 0x000000ff0c197812 */ /* 0x040fe400078ec0ff */
[----:B------:R-:W-:Y:S02]  /*4fc0*/  PRMT R26, R12, 0x7632, R26 ;  /* 0x000076320c1a7816 */ /* 0x000fe4000000001a */
[--C-:B------:R-:W-:Y:S02]  /*4fd0*/  SHF.R.U32.HI R31, RZ, 0x18, R12.reuse ;  /* 0x00000018ff1f7819 */ /* 0x100fe4000001160c */
[----:B------:R-:W-:Y:S02]  /*4fe0*/  PRMT R12, R14, 0x7632, R12 ;  /* 0x000076320e0c7816 */ /* 0x000fe4000000000c */
[----:B------:R-:W-:Y:S02]  /*4ff0*/  SHF.R.U32.HI R13, RZ, 0x8, R13 ;  /* 0x00000008ff0d7819 */ /* 0x000fe4000001160d */
[----:B------:R-:W-:-:S02]  /*5000*/  F2FP.BF16.F32.PACK_AB.RZ R30, R32, R30 ;  /* 0x0000001e201e723e */ /* 0x000fc400000190ff */
[----:B------:R-:W-:Y:S02]  /*5010*/  F2FP.F16.E4M3.UNPACK_B R13, R13 ;  /* 0x0000000dff0d723e */ /* 0x000fe400020006ff */
[----:B------:R-:W-:Y:S01]  /*5020*/  LOP3.LUT R12, R12, 0xff, RZ, 0xc0, !PT ;  /* 0x000000ff0c0c7812 */ /* 0x000fe200078ec0ff */
[----:B------:R-:W-:Y:S01]  /*5030*/  HFMA2.BF16_V2 R20, R2.H0_H0, R30, R20 ;  /* 0x0000001e02147231 */ /* 0x000fe20000200814 */
[C---:B------:R-:W-:Y:S01]  /*5040*/  LOP3.LUT R30, R14.reuse, 0xffff, RZ, 0xc0, !PT ;  /* 0x0000ffff0e1e7812 */ /* 0x040fe200078ec0ff */
[----:B------:R-:W-:Y:S01]  /*5050*/  HADD2.F32 R35, -RZ, R13.H0_H0 ;  /* 0x2000000dff237230 */ /* 0x000fe20000004100 */
[----:B------:R-:W-:Y:S02]  /*5060*/  LOP3.LUT R29, R14, 0xff, RZ, 0xc0, !PT ;  /* 0x000000ff0e1d7812 */ /* 0x000fe400078ec0ff */
[----:B------:R-:W-:Y:S02]  /*5070*/  SHF.R.U32.HI R32, RZ, 0x18, R14 ;  /* 0x00000018ff207819 */ /* 0x000fe4000001160e */
[----:B------:R-:W-:-:S02]  /*5080*/  F2FP.F16.E4M3.UNPACK_B R36, R12 ;  /* 0x0000000cff24723e */ /* 0x000fc400020006ff */
[C---:B------:R-:W-:Y:S01]  /*5090*/  PRMT R14, R15.reuse, 0x7632, R14 ;  /* 0x000076320f0e7816 */ /* 0x040fe2000000000e */
[----:B------:R-:W0:Y:S01]  /*50a0*/  LDC.64 R12, c[0x0][0x3b8] ;  /* 0x0000ee00ff0c7b82 */ /* 0x000e220000000a00 */
[----:B------:R-:W-:Y:S02]  /*50b0*/  LOP3.LUT R22, R22, 0xff, RZ, 0xc0, !PT ;  /* 0x000000ff16167812 */ /* 0x000fe400078ec0ff */
[C---:B------:R-:W-:Y:S02]  /*50c0*/  LOP3.LUT R34, R15.reuse, 0xffff, RZ, 0xc0, !PT ;  /* 0x0000ffff0f227812 */ /* 0x040fe400078ec0ff */
[----:B------:R-:W-:Y:S02]  /*50d0*/  LOP3.LUT R33, R15, 0xff, RZ, 0xc0, !PT ;  /* 0x000000ff0f217812 */ /* 0x000fe400078ec0ff */
[----:B------:R-:W-:Y:S02]  /*50e0*/  LOP3.LUT R26, R26, 0xff, RZ, 0xc0, !PT ;  /* 0x000000ff1a1a7812 */ /* 0x000fe400078ec0ff */
[----:B------:R-:W-:-:S02]  /*50f0*/  SHF.R.U32.HI R15, RZ, 0x18, R15 ;  /* 0x00000018ff0f7819 */ /* 0x000fc4000001160f */
[----:B------:R-:W-:Y:S02]  /*5100*/  LOP3.LUT R14, R14, 0xff, RZ, 0xc0, !PT ;  /* 0x000000ff0e0e7812 */ /* 0x000fe400078ec0ff */
[----:B------:R-:W-:Y:S02]  /*5110*/  F2FP.F16.E4M3.UNPACK_B R28, R28 ;  /* 0x0000001cff1c723e */ /* 0x000fe400020006ff */
[----:B------:R-:W-:Y:S02]  /*5120*/  SHF.R.U32.HI R10, RZ, 0x8, R10 ;  /* 0x00000008ff0a7819 */ /* 0x000fe4000001160a */
[----:B------:R-:W-:Y:S02]  /*5130*/  F2FP.F16.E4M3.UNPACK_B R22, R22 ;  /* 0x00000016ff16723e */ /* 0x000fe400020006ff */
[----:B------:R-:W-:Y:S02]  /*5140*/  F2FP.F16.E4M3.UNPACK_B R31, R31 ;  /* 0x0000001fff1f723e */ /* 0x000fe400020006ff */
[----:B------:R-:W-:-:S02]  /*5150*/  F2FP.F16.E4M3.UNPACK_B R26, R26 ;  /* 0x0000001aff1a723e */ /* 0x000fc400020006ff */
[----:B------:R-:W-:Y:S02]  /*5160*/  F2FP.F16.E4M3.UNPACK_B R15, R15 ;  /* 0x0000000fff0f723e */ /* 0x000fe400020006ff */
[----:B------:R-:W-:Y:S01]  /*5170*/  F2FP.F16.E4M3.UNPACK_B R14, R14 ;  /* 0x0000000eff0e723e */ /* 0x000fe200020006ff */
[----:B------:R-:W-:Y:S01]  /*5180*/  HADD2.F32 R28, -RZ, R28.H0_H0 ;  /* 0x2000001cff1c7230 */ /* 0x000fe20000004100 */
[----:B------:R-:W-:Y:S01]  /*5190*/  F2FP.F16.E4M3.UNPACK_B R10, R10 ;  /* 0x0000000aff0a723e */ /* 0x000fe200020006ff */
[----:B------:R-:W-:Y:S01]  /*51a0*/  HADD2.F32 R22, -RZ, R22.H0_H0 ;  /* 0x20000016ff167230 */ /* 0x000fe20000004100 */
[----:B------:R-:W-:Y:S01]  /*51b0*/  F2FP.F16.E4M3.UNPACK_B R25, R25 ;  /* 0x00000019ff19723e */ /* 0x000fe200020006ff */
[----:B------:R-:W-:Y:S02]  /*51c0*/  HADD2.F32 R31, -RZ, R31.H0_H0 ;  /* 0x2000001fff1f7230 */ /* 0x000fe40000004100 */
[----:B------:R-:W-:Y:S02]  /*51d0*/  HADD2.F32 R26, -RZ, R26.H0_H0 ;  /* 0x2000001aff1a7230 */ /* 0x000fe40000004100 */
[----:B------:R-:W-:-:S02]  /*51e0*/  HADD2.F32 R15, -RZ, R15.H0_H0 ;  /* 0x2000000fff0f7230 */ /* 0x000fc40000004100 */
[----:B------:R-:W-:Y:S01]  /*51f0*/  HADD2.F32 R14, -RZ, R14.H0_H0 ;  /* 0x2000000eff0e7230 */ /* 0x000fe20000004100 */
[----:B------:R-:W-:Y:S01]  /*5200*/  F2FP.BF16.F32.PACK_AB.RZ R22, R28, R22 ;  /* 0x000000161c16723e */ /* 0x000fe200000190ff */
[----:B------:R-:W-:Y:S02]  /*5210*/  HADD2.F32 R21, -RZ, R21.H0_H0 ;  /* 0x20000015ff157230 */ /* 0x000fe40000004100 */
[----:B------:R-:W-:Y:S01]  /*5220*/  HADD2.F32 R10, -RZ, R10.H0_H0 ;  /* 0x2000000aff0a7230 */ /* 0x000fe20000004100 */
[----:B------:R-:W-:Y:S01]  /*5230*/  F2FP.BF16.F32.PACK_AB.RZ R26, R31, R26 ;  /* 0x0000001a1f1a723e */ /* 0x000fe200000190ff */
[----:B------:R-:W-:Y:S01]  /*5240*/  HADD2.F32 R25, -RZ, R25.H0_H0 ;  /* 0x20000019ff197230 */ /* 0x000fe20000004100 */
[----:B------:R-:W-:Y:S02]  /*5250*/  SHF.R.U32.HI R30, RZ, 0x8, R30 ;  /* 0x00000008ff1e7819 */ /* 0x000fe4000001161e */
[----:B------:R-:W-:Y:S01]  /*5260*/  F2FP.BF16.F32.PACK_AB.RZ R14, R15, R14 ;  /* 0x0000000e0f0e723e */ /* 0x000fe200000190ff */
[C---:B------:R-:W-:Y:S01]  /*5270*/  HFMA2.BF16_V2 R9, R2.reuse.H0_H0, R22, R9 ;  /* 0x0000001602097231 */ /* 0x040fe20000200809 */
[----:B------:R-:W-:Y:S01]  /*5280*/  F2FP.BF16.F32.PACK_AB.RZ R10, R10, R21 ;  /* 0x000000150a0a723e */ /* 0x000fe200000190ff */
[C---:B------:R-:W-:Y:S01]  /*5290*/  HFMA2.BF16_V2 R24, R2.reuse.H0_H0, R24, R55 ;  /* 0x0000001802187231 */ /* 0x040fe20000200837 */
[----:B------:R-:W-:Y:S01]  /*52a0*/  F2FP.BF16.F32.PACK_AB.RZ R25, R35, R25 ;  /* 0x000000192319723e */ /* 0x000fe200000190ff */
[C---:B------:R-:W-:Y:S01]  /*52b0*/  HFMA2.BF16_V2 R23, R2.reuse.H0_H0, R26, R23 ;  /* 0x0000001a02177231 */ /* 0x040fe20000200817 */
[----:B--2---:R-:W-:Y:S01]  /*52c0*/  LOP3.LUT R21, R16, 0xff, RZ, 0xc0, !PT ;  /* 0x000000ff10157812 */ /* 0x004fe200078ec0ff */
[----:B------:R-:W-:Y:S01]  /*52d0*/  HFMA2.BF16_V2 R11, R2.H0_H0, R14, R11 ;  /* 0x0000000e020b7231 */ /* 0x000fe2000020080b */
[----:B------:R-:W-:-:S02]  /*52e0*/  F2FP.F16.E4M3.UNPACK_B R29, R29 ;  /* 0x0000001dff1d723e */ /* 0x000fc400020006ff */
[----:B------:R-:W-:Y:S02]  /*52f0*/  F2FP.F16.E4M3.UNPACK_B R32, R32 ;  /* 0x00000020ff20723e */ /* 0x000fe400020006ff */
[----:B------:R-:W-:Y:S02]  /*5300*/  F2FP.F16.E4M3.UNPACK_B R30, R30 ;  /* 0x0000001eff1e723e */ /* 0x000fe400020006ff */
[----:B------:R-:W-:Y:S01]  /*5310*/  SHF.R.U32.HI R22, RZ, 0x18, R16 ;  /* 0x00000018ff167819 */ /* 0x000fe20000011610 */
[----:B0-----:R-:W-:Y:S01]  /*5320*/  IMAD.WIDE R14, R4, 0x10, R12 ;  /* 0x00000010040e7825 */ /* 0x001fe200078e020c */
[----:B------:R-:W-:-:S03]  /*5330*/  PRMT R26, R17, 0x7632, R26 ;  /* 0x00007632111a7816 */ /* 0x000fc6000000001a */
[----:B------:R-:W-:Y:S01]  /*5340*/  HFMA2.BF16_V2 R24, R2.H0_H0, R25, R24 ;  /* 0x0000001902187231 */ /* 0x000fe20000200818 */
[----:B------:R-:W-:Y:S01]  /*5350*/  F2FP.F16.E4M3.UNPACK_B R4, R21 ;  /* 0x00000015ff04723e */ /* 0x000fe200020006ff */
[----:B------:R-:W-:Y:S01]  /*5360*/  HADD2.F32 R29, -RZ, R29.H0_H0 ;  /* 0x2000001dff1d7230 */ /* 0x000fe20000004100 */
[----:B------:R-:W-:Y:S01]  /*5370*/  F2FP.F16.E4M3.UNPACK_B R21, R22 ;  /* 0x00000016ff15723e */ /* 0x000fe200020006ff */
[----:B------:R-:W-:Y:S01]  /*5380*/  HADD2.F32 R32, -RZ, R32.H0_H0 ;  /* 0x20000020ff207230 */ /* 0x000fe20000004100 */
[C---:B------:R-:W-:Y:S01]  /*5390*/  LOP3.LUT R25, R17.reuse, 0xff, RZ, 0xc0, !PT ;  /* 0x000000ff11197812 */ /* 0x040fe200078ec0ff */
[----:B------:R-:W-:Y:S01]  /*53a0*/  HADD2.F32 R30, -RZ, R30.H0_H0 ;  /* 0x2000001eff1e7230 */ /* 0x000fe20000004100 */
[----:B------:R-:W-:Y:S01]  /*53b0*/  LOP3.LUT R22, R17, 0xffff, RZ, 0xc0, !PT ;  /* 0x0000ffff11167812 */ /* 0x000fe200078ec0ff */
[----:B------:R-:W-:Y:S01]  /*53c0*/  HADD2.F32 R36, -RZ, R36.H0_H0 ;  /* 0x20000024ff247230 */ /* 0x000fe20000004100 */
[----:B------:R-:W-:Y:S02]  /*53d0*/  LOP3.LUT R26, R26, 0xff, RZ, 0xc0, !PT ;  /* 0x000000ff1a1a7812 */ /* 0x000fe400078ec0ff */
[----:B------:R-:W-:Y:S01]  /*53e0*/  SHF.R.U32.HI R17, RZ, 0x18, R17 ;  /* 0x00000018ff117819 */ /* 0x000fe20000011611 */
[----:B------:R-:W-:Y:S01]  /*53f0*/  IMAD.WIDE R12, R5, 0x10, R12 ;  /* 0x00000010050c7825 */ /* 0x000fe200078e020c */
[----:B------:R-:W-:-:S03]  /*5400*/  F2FP.F16.E4M3.UNPACK_B R26, R26 ;  /* 0x0000001aff1a723e */ /* 0x000fc600020006ff */
[C---:B------:R-:W-:Y:S01]  /*5410*/  HFMA2.BF16_V2 R27, R2.reuse.H0_H0, R27, R56 ;  /* 0x0000001b021b7231 */ /* 0x040fe20000200838 */
[----:B------:R-:W-:Y:S02]  /*5420*/  F2FP.BF16.F32.PACK_AB.RZ R29, R30, R29 ;  /* 0x0000001d1e1d723e */ /* 0x000fe400000190ff */
[----:B------:R-:W-:Y:S02]  /*5430*/  F2FP.BF16.F32.PACK_AB.RZ R32, R32, R36 ;  /* 0x000000242020723e */ /* 0x000fe400000190ff */
[C---:B------:R-:W-:Y:S02]  /*5440*/  LOP3.LUT R5, R16.reuse, 0xffff, RZ, 0xc0, !PT ;  /* 0x0000ffff10057812 */ /* 0x040fe400078ec0ff */
[----:B------:R-:W-:Y:S02]  /*5450*/  F2FP.F16.E4M3.UNPACK_B R17, R17 ;  /* 0x00000011ff11723e */ /* 0x000fe400020006ff */
[----:B------:R-:W-:Y:S01]  /*5460*/  PRMT R16, R16, 0x7632, R16 ;  /* 0x0000763210107816 */ /* 0x000fe20000000010 */
[----:B------:R-:W-:Y:S01]  /*5470*/  HADD2.F32 R26, -RZ, R26.H0_H0 ;  /* 0x2000001aff1a7230 */ /* 0x000fe20000004100 */
[----:B------:R-:W-:Y:S01]  /*5480*/  PRMT R30, R19, 0x7632, R30 ;  /* 0x00007632131e7816 */ /* 0x000fe2000000001e */
[C---:B------:R-:W-:Y:S01]  /*5490*/  HFMA2.BF16_V2 R10, R2.reuse.H0_H0, R10, R27 ;  /* 0x0000000a020a7231 */ /* 0x040fe2000020081b */
[----:B------:R-:W-:Y:S01]  /*54a0*/  LOP3.LUT R28, R18, 0xffff, RZ, 0xc0, !PT ;  /* 0x0000ffff121c7812 */ /* 0x000fe200078ec0ff */
[C---:B------:R-:W-:Y:S01]  /*54b0*/  HFMA2.BF16_V2 R8, R2.reuse.H0_H0, R29, R8 ;  /* 0x0000001d02087231 */ /* 0x040fe20000200808 */
[----:B------:R-:W-:Y:S01]  /*54c0*/  SHF.R.U32.HI R5, RZ, 0x8, R5 ;  /* 0x00000008ff057819 */ /* 0x000fe20000011605 */
[----:B------:R-:W-:-:S02]  /*54d0*/  HFMA2.BF16_V2 R20, R2.H0_H0, R32, R20 ;  /* 0x0000002002147231 */ /* 0x000fc40000200814 */
[----:B------:R-:W-:Y:S01]  /*54e0*/  HADD2.F32 R17, -RZ, R17.H0_H0 ;  /* 0x20000011ff117230 */ /* 0x000fe20000004100 */
[----:B------:R-:W-:Y:S02]  /*54f0*/  LOP3.LUT R16, R16, 0xff, RZ, 0xc0, !PT ;  /* 0x000000ff10107812 */ /* 0x000fe400078ec0ff */
[----:B------:R-:W-:Y:S02]  /*5500*/  SHF.R.U32.HI R22, RZ, 0x8, R22 ;  /* 0x00000008ff167819 */ /* 0x000fe40000011616 */
[C---:B------:R-:W-:Y:S02]  /*5510*/  LOP3.LUT R29, R18.reuse, 0xff, RZ, 0xc0, !PT ;  /* 0x000000ff121d7812 */ /* 0x040fe400078ec0ff */
[----:B------:R-:W-:Y:S02]  /*5520*/  PRMT R27, R18, 0x7632, R27 ;  /* 0x00007632121b7816 */ /* 0x000fe4000000001b */
[----:B------:R-:W-:Y:S02]  /*5530*/  SHF.R.U32.HI R32, RZ, 0x18, R18 ;  /* 0x00000018ff207819 */ /* 0x000fe40000011612 */
[----:B------:R-:W-:-:S02]  /*5540*/  SHF.R.U32.HI R34, RZ, 0x8, R34 ;  /* 0x00000008ff227819 */ /* 0x000fc40000011622 */
[C---:B------:R-:W-:Y:S02]  /*5550*/  LOP3.LUT R18, R19.reuse, 0xff, RZ, 0xc0, !PT ;  /* 0x000000ff13127812 */ /* 0x040fe400078ec0ff */
[----:B------:R-:W-:Y:S02]  /*5560*/  LOP3.LUT R31, R19, 0xffff, RZ, 0xc0, !PT ;  /* 0x0000ffff131f7812 */ /* 0x000fe400078ec0ff */
[----:B------:R-:W-:Y:S02]  /*5570*/  SHF.R.U32.HI R19, RZ, 0x18, R19 ;  /* 0x00000018ff137819 */ /* 0x000fe40000011613 */
[----:B------:R-:W-:Y:S02]  /*5580*/  F2FP.F16.E4M3.UNPACK_B R25, R25 ;  /* 0x00000019ff19723e */ /* 0x000fe400020006ff */
[----:B------:R-:W-:Y:S02]  /*5590*/  LOP3.LUT R30, R30, 0xff, RZ, 0xc0, !PT ;  /* 0x000000ff1e1e7812 */ /* 0x000fe400078ec0ff */
[----:B------:R-:W-:-:S02]  /*55a0*/  F2FP.F16.E4M3.UNPACK_B R5, R5 ;  /* 0x00000005ff05723e */ /* 0x000fc400020006ff */
[----:B------:R-:W-:Y:S02]  /*55b0*/  F2FP.F16.E4M3.UNPACK_B R16, R16 ;  /* 0x00000010ff10723e */ /* 0x000fe400020006ff */
[----:B------:R-:W-:Y:S02]  /*55c0*/  F2FP.F16.E4M3.UNPACK_B R22, R22 ;  /* 0x00000016ff16723e */ /* 0x000fe400020006ff */
[----:B------:R-:W-:Y:S02]  /*55d0*/  SHF.R.U32.HI R28, RZ, 0x8, R28 ;  /* 0x00000008ff1c7819 */ /* 0x000fe4000001161c */
[----:B------:R-:W-:Y:S02]  /*55e0*/  F2FP.BF16.F32.PACK_AB.RZ R26, RZ, R26 ;  /* 0x0000001aff1a723e */ /* 0x000fe400000190ff */
[----:B------:R-:W-:Y:S02]  /*55f0*/  F2FP.BF16.F32.PACK_AB.RZ R17, RZ, R17 ;  /* 0x00000011ff11723e */ /* 0x000fe400000190ff */
[----:B------:R-:W-:-:S02]  /*5600*/  F2FP.F16.E4M3.UNPACK_B R33, R33 ;  /* 0x00000021ff21723e */ /* 0x000fc400020006ff */
[----:B------:R-:W-:Y:S02]  /*5610*/  F2FP.F16.E4M3.UNPACK_B R34, R34 ;  /* 0x00000022ff22723e */ /* 0x000fe400020006ff */
[----:B------:R-:W-:Y:S02]  /*5620*/  LOP3.LUT R27, R27, 0xff, RZ, 0xc0, !PT ;  /* 0x000000ff1b1b7812 */ /* 0x000fe400078ec0ff */
[----:B------:R-:W-:Y:S01]  /*5630*/  SHF.R.U32.HI R31, RZ, 0x8, R31 ;  /* 0x00000008ff1f7819 */ /* 0x000fe2000001161f */
[----:B------:R-:W-:Y:S01]  /*5640*/  HADD2.F32 R25, -RZ, R25.H0_H0 ;  /* 0x20000019ff197230 */ /* 0x000fe20000004100 */
[----:B------:R-:W-:Y:S02]  /*5650*/  F2FP.F16.E4M3.UNPACK_B R19, R19 ;  /* 0x00000013ff13723e */ /* 0x000fe400020006ff */
[----:B------:R-:W-:Y:S01]  /*5660*/  F2FP.F16.E4M3.UNPACK_B R30, R30 ;  /* 0x0000001eff1e723e */ /* 0x000fe200020006ff */
[----:B------:R-:W-:Y:S01]  /*5670*/  HADD2.F32 R4, -RZ, R4.H0_H0 ;  /* 0x20000004ff047230 */ /* 0x000fe20000004100 */
[----:B------:R-:W-:Y:S01]  /*5680*/  F2FP.F16.E4M3.UNPACK_B R29, R29 ;  /* 0x0000001dff1d723e */ /* 0x000fe200020006ff */
[----:B------:R-:W-:Y:S01]  /*5690*/  HADD2.F32 R21, -RZ, R21.H0_H0 ;  /* 0x20000015ff157230 */ /* 0x000fe20000004100 */
[----:B------:R-:W-:Y:S01]  /*56a0*/  F2FP.F16.E4M3.UNPACK_B R28, R28 ;  /* 0x0000001cff1c723e */ /* 0x000fe200020006ff */
[----:B------:R-:W-:-:S02]  /*56b0*/  HADD2.F32 R5, -RZ, R5.H0_H0 ;  /* 0x20000005ff057230 */ /* 0x000fc40000004100 */
[C-C-:B------:R-:W-:Y:S02]  /*56c0*/  HFMA2.BF16_V2 R26, R2.reuse.H0_H0, R26.H0_H0, R9.reuse.H0_H0 ;  /* 0x2000001a021a7231 */ /* 0x140fe40000240809 */
[----:B------:R-:W-:Y:S01]  /*56d0*/  HADD2.F32 R16, -RZ, R16.H0_H0 ;  /* 0x20000010ff107230 */ /* 0x000fe20000004100 */
[----:B------:R-:W-:Y:S01]  /*56e0*/  F2FP.F16.E4M3.UNPACK_B R32, R32 ;  /* 0x00000020ff20723e */ /* 0x000fe200020006ff */
[----:B------:R-:W-:Y:S01]  /*56f0*/  HADD2.F32 R22, -RZ, R22.H0_H0 ;  /* 0x20000016ff167230 */ /* 0x000fe20000004100 */
[----:B------:R-:W-:Y:S01]  /*5700*/  F2FP.F16.E4M3.UNPACK_B R18, R18 ;  /* 0x00000012ff12723e */ /* 0x000fe200020006ff */
[----:B------:R-:W-:Y:S01]  /*5710*/  HFMA2.BF16_V2 R9, R2.H0_H0, R17.H0_H0, R9.H1_H1 ;  /* 0x2000001102097231 */ /* 0x000fe20000260809 */
[----:B------:R-:W-:Y:S01]  /*5720*/  F2FP.F16.E4M3.UNPACK_B R27, R27 ;  /* 0x0000001bff1b723e */ /* 0x000fe200020006ff */
[----:B------:R-:W0:Y:S01]  /*5730*/  LDCU UR4, c[0x0][0x360] ;  /* 0x00006c00ff0477ac */ /* 0x000e220008000800 */
[----:B------:R-:W-:Y:S01]  /*5740*/  F2FP.F16.E4M3.UNPACK_B R31, R31 ;  /* 0x0000001fff1f723e */ /* 0x000fe200020006ff */
[----:B------:R-:W-:Y:S01]  /*5750*/  HADD2.F32 R33, -RZ, R33.H0_H0 ;  /* 0x20000021ff217230 */ /* 0x000fe20000004100 */
[----:B------:R-:W0:Y:S01]  /*5760*/  LDC R17, c[0x0][0x370] ;  /* 0x0000dc00ff117b82 */ /* 0x000e220000000800 */
[----:B------:R-:W-:Y:S01]  /*5770*/  HADD2.F32 R34, -RZ, R34.H0_H0 ;  /* 0x20000022ff227230 */ /* 0x000fe20000004100 */
[----:B------:R-:W-:Y:S01]  /*5780*/  F2FP.BF16.F32.PACK_AB.RZ R25, RZ, R25 ;  /* 0x00000019ff19723e */ /* 0x000fe200000190ff */
[----:B------:R-:W-:-:S02]  /*5790*/  HADD2.F32 R19, -RZ, R19.H0_H0 ;  /* 0x20000013ff137230 */ /* 0x000fc40000004100 */
[----:B------:R-:W-:Y:S01]  /*57a0*/  HADD2.F32 R30, -RZ, R30.H0_H0 ;  /* 0x2000001eff1e7230 */ /* 0x000fe20000004100 */
[----:B------:R-:W-:Y:S01]  /*57b0*/  F2FP.BF16.F32.PACK_AB.RZ R4, RZ, R4 ;  /* 0x00000004ff04723e */ /* 0x000fe200000190ff */
        /* <DEDUP_REMOVED lines=9> */
[----:B------:R-:W-:Y:S01]  /*5850*/  F2FP.BF16.F32.PACK_AB.RZ R33, R34, R33 ;  /* 0x000000212221723e */ /* 0x000fe200000190ff */
[----:B------:R-:W-:Y:S01]  /*5860*/  HADD2.F32 R31, -RZ, R31.H0_H0 ;  /* 0x2000001fff1f7230 */ /* 0x000fe20000004100 */
[----:B------:R-:W-:Y:S01]  /*5870*/  F2FP.BF16.F32.PACK_AB.RZ R19, RZ, R19 ;  /* 0x00000013ff13723e */ /* 0x000fe200000190ff */
[C---:B------:R-:W-:Y:S01]  /*5880*/  HFMA2.BF16_V2 R25, R2.reuse.H0_H0, R25.H0_H0, R10.H0_H0 ;  /* 0x2000001902197231 */ /* 0x040fe2000024080a */
[----:B------:R-:W-:Y:S01]  /*5890*/  F2FP.BF16.F32.PACK_AB.RZ R30, RZ, R30 ;  /* 0x0000001eff1e723e */ /* 0x000fe200000190ff */
[C-C-:B------:R-:W-:Y:S01]  /*58a0*/  HFMA2.BF16_V2 R4, R2.reuse.H0_H0, R4.H0_H0, R24.reuse.H0_H0 ;  /* 0x2000000402047231 */ /* 0x140fe20000240818 */
[----:B------:R-:W-:Y:S01]  /*58b0*/  F2FP.BF16.F32.PACK_AB.RZ R29, RZ, R29 ;  /* 0x0000001dff1d723e */ /* 0x000fe200000190ff */
[C---:B------:R-:W-:Y:S01]  /*58c0*/  HFMA2.BF16_V2 R5, R2.reuse.H0_H0, R5.H0_H0, R24.H1_H1 ;  /* 0x2000000502057231 */ /* 0x040fe20000260818 */
[----:B------:R-:W-:Y:S01]  /*58d0*/  F2FP.BF16.F32.PACK_AB.RZ R28, RZ, R28 ;  /* 0x0000001cff1c723e */ /* 0x000fe200000190ff */
[C-C-:B------:R-:W-:Y:S01]  /*58e0*/  HFMA2.BF16_V2 R16, R2.reuse.H0_H0, R16.H0_H0, R23.reuse.H0_H0 ;  /* 0x2000001002107231 */ /* 0x140fe20000240817 */
[----:B------:R-:W-:Y:S01]  /*58f0*/  F2FP.BF16.F32.PACK_AB.RZ R32, RZ, R32 ;  /* 0x00000020ff20723e */ /* 0x000fe200000190ff */
[C---:B------:R-:W-:Y:S01]  /*5900*/  HFMA2.BF16_V2 R21, R2.reuse.H0_H0, R21.H0_H0, R23.H1_H1 ;  /* 0x2000001502157231 */ /* 0x040fe20000260817 */
[----:B------:R-:W-:Y:S01]  /*5910*/  F2FP.BF16.F32.PACK_AB.RZ R18, RZ, R18 ;  /* 0x00000012ff12723e */ /* 0x000fe200000190ff */
[C---:B------:R-:W-:Y:S01]  /*5920*/  HFMA2.BF16_V2 R10, R2.reuse.H0_H0, R22.H0_H0, R10.H1_H1 ;  /* 0x20000016020a7231 */ /* 0x040fe2000026080a */
[----:B------:R-:W-:Y:S01]  /*5930*/  F2FP.BF16.F32.PACK_AB.RZ R27, RZ, R27 ;  /* 0x0000001bff1b723e */ /* 0x000fe200000190ff */
[C---:B------:R-:W-:Y:S01]  /*5940*/  HFMA2.BF16_V2 R3, R2.reuse.H0_H0, R33, R3 ;  /* 0x0000002102037231 */ /* 0x040fe20000200803 */
[----:B------:R-:W-:Y:S01]  /*5950*/  F2FP.BF16.F32.PACK_AB.RZ R31, RZ, R31 ;  /* 0x0000001fff1f723e */ /* 0x000fe200000190ff */
[----:B------:R-:W-:-:S02]  /*5960*/  HFMA2.BF16_V2 R30, R2.H0_H0, R30.H0_H0, R11.H0_H0 ;  /* 0x2000001e021e7231 */ /* 0x000fc4000024080b */
[C---:B------:R-:W-:Y:S01]  /*5970*/  HFMA2.BF16_V2 R19, R2.reuse.H0_H0, R19.H0_H0, R11.H1_H1 ;  /* 0x2000001302137231 */ /* 0x040fe2000026080b */
[----:B------:R-:W-:Y:S01]  /*5980*/  PRMT R11, R26, 0x5410, R9 ;  /* 0x000054101a0b7816 */ /* 0x000fe20000000009 */
[C-C-:B------:R-:W-:Y:S01]  /*5990*/  HFMA2.BF16_V2 R29, R2.reuse.H0_H0, R29.H0_H0, R8.reuse.H0_H0 ;  /* 0x2000001d021d7231 */ /* 0x140fe20000240808 */
[----:B------:R-:W-:Y:S01]  /*59a0*/  PRMT R10, R25, 0x5410, R10 ;  /* 0x00005410190a7816 */ /* 0x000fe2000000000a */
[C---:B------:R-:W-:Y:S01]  /*59b0*/  HFMA2.BF16_V2 R28, R2.reuse.H0_H0, R28.H0_H0, R8.H1_H1 ;  /* 0x2000001c021c7231 */ /* 0x040fe20000260808 */
[----:B------:R-:W-:Y:S01]  /*59c0*/  PRMT R9, R16, 0x5410, R21 ;  /* 0x0000541010097816 */ /* 0x000fe20000000015 */
[C-C-:B------:R-:W-:Y:S01]  /*59d0*/  HFMA2.BF16_V2 R27, R2.reuse.H0_H0, R27.H0_H0, R20.reuse.H0_H0 ;  /* 0x2000001b021b7231 */ /* 0x140fe20000240814 */
[----:B------:R-:W-:Y:S01]  /*59e0*/  PRMT R8, R4, 0x5410, R5 ;  /* 0x0000541004087816 */ /* 0x000fe20000000005 */
[C---:B------:R-:W-:Y:S02]  /*59f0*/  HFMA2.BF16_V2 R32, R2.reuse.H0_H0, R32.H0_H0, R20.H1_H1 ;  /* 0x2000002002207231 */ /* 0x040fe40000260814 */
[----:B------:R-:W-:-:S02]  /*5a00*/  HFMA2.BF16_V2 R18, R2.H0_H0, R18.H0_H0, R3.H0_H0 ;  /* 0x2000001202127231 */ /* 0x000fc40000240803 */
[----:B------:R-:W-:Y:S01]  /*5a10*/  HFMA2.BF16_V2 R31, R2.H0_H0, R31.H0_H0, R3.H1_H1 ;  /* 0x2000001f021f7231 */ /* 0x000fe20000260803 */
[----:B------:R1:W-:Y:S01]  /*5a20*/  STG.E.128 desc[UR36][R14.64], R8 ;  /* 0x000000080e007986 */ /* 0x0003e2000c101d24 */
[----:B0-----:R-:W-:-:S05]  /*5a30*/  IMAD R0, R17, UR4, R0 ;  /* 0x0000000411007c24 */ /* 0x001fca000f8e0200 */
[----:B------:R-:W-:Y:S02]  /*5a40*/  ISETP.GE.AND P1, PT, R0, UR9, PT ;  /* 0x0000000900007c0c */ /* 0x000fe4000bf26270 */
[----:B-1----:R-:W-:Y:S02]  /*5a50*/  PRMT R8, R29, 0x5410, R28 ;  /* 0x000054101d087816 */ /* 0x002fe4000000001c */
[----:B------:R-:W-:Y:S02]  /*5a60*/  PRMT R9, R27, 0x5410, R32 ;  /* 0x000054101b097816 */ /* 0x000fe40000000020 */
[----:B------:R-:W-:Y:S02]  /*5a70*/  PRMT R10, R18, 0x5410, R31 ;  /* 0x00005410120a7816 */ /* 0x000fe4000000001f */
[----:B------:R-:W-:-:S05]  /*5a80*/  PRMT R11, R30, 0x5410, R19 ;  /* 0x000054101e0b7816 */ /* 0x000fca0000000013 */
[----:B------:R0:W-:Y:S01]  /*5a90*/  STG.E.128 desc[UR36][R12.64], R8 ;  /* 0x000000080c007986 */ /* 0x0001e2000c101d24 */
[----:B------:R-:W-:Y:S05]  /*5aa0*/  @!P1 BRA `(.L_x_180) ;  /* 0xffffffb000089947 */ /* 0x000fea000383ffff */
.L_x_179:
[----:B------:R-:W-:Y:S05]  /*5ab0*/  BSYNC.RECONVERGENT B0 ;  /* 0x0000000000007941 */ /* 0x000fea0003800200 */
.L_x_178:
[----:B------:R-:W-:Y:S05]  /*5ac0*/  @!P0 EXIT ;  /* 0x000000000000894d */ /* 0x000fea0003800000 */
[----:B------:R-:W2:Y:S04]  /*5ad0*/  LDL.LU.64 R4, [R1+0x88] ;  /* 0x0000880001047983 */ /* 0x000ea80000300a00 */
[----:B----4-:R-:W2:Y:S04]  /*5ae0*/  LDL.LU R3, [R1+0x30] ;  /* 0x0000300001037983 */ /* 0x010ea80000300800 */
[----:B--2---:R-:W-:Y:S01]  /*5af0*/  ST.E desc[UR36][R4.64+-0x80], R3 ;  /* 0xffff800304007985 */ /* 0x004fe2000c101924 */
[----:B------:R-:W-:Y:S05]  /*5b00*/  EXIT ;  /* 0x000000000000794d */ /* 0x000fea0003800000 */
.L_x_181:
        /* <DEDUP_REMOVED lines=15> */
.L_x_945:


//--------------------- .text._Z46userbuffers_fp16_sum_inplace_gpu_rr_rs_oop_fp8ILi8E13__nv_fp8_e4m3EviiiiiiiiiPPviS1_Pfm --------------------------
	.section	.text._Z46userbuffers_fp16_sum_inplace_gpu_rr_rs_oop_fp8ILi8E13__nv_fp8_e4m3EviiiiiiiiiPPviS1_Pfm,"ax",@progbits
	.align	128
        .global         _Z46userbuffers_fp16_sum_inplace_gpu_rr_rs_oop_fp8ILi8E13__nv_fp8_e4m3EviiiiiiiiiPPviS1_Pfm
        .type           _Z46userbuffers_fp16_sum_inplace_gpu_rr_rs_oop_fp8ILi8E13__nv_fp8_e4m3EviiiiiiiiiPPviS1_Pfm,@function
        .size           _Z46userbuffers_fp16_sum_inplace_gpu_rr_rs_oop_fp8ILi8E13__nv_fp8_e4m3EviiiiiiiiiPPviS1_Pfm,(.L_x_946 - _Z46userbuffers_fp16_sum_inplace_gpu_rr_rs_oop_fp8ILi8E13__nv_fp8_e4m3EviiiiiiiiiPPviS1_Pfm)
        .other          _Z46userbuffers_fp16_sum_inplace_gpu_rr_rs_oop_fp8ILi8E13__nv_fp8_e4m3EviiiiiiiiiPPviS1_Pfm,@"STO_CUDA_ENTRY STV_DEFAULT"
_Z46userbuffers_fp16_sum_inplace_gpu_rr_rs_oop_fp8ILi8E13__nv_fp8_e4m3EviiiiiiiiiPPviS1_Pfm:
.text._Z46userbuffers_fp16_sum_inplace_gpu_rr_rs_oop_fp8ILi8E13__nv_fp8_e4m3EviiiiiiiiiPPviS1_Pfm:
        /* <DEDUP_REMOVED lines=30> */
[----:B------:R-:W-:-:S04]  /*01e0*/  @!P0 IADD3 R3, P1, PT, R11, R12, RZ ;  /* 0x0000000c0b038210 */ /* 0x000fc80007f3e0ff */
[----:B------:R-:W-:Y:S02]  /*01f0*/  @!P0 LEA.HI.X.SX32 R11, R11, R10, 0x1, P1 ;  /* 0x0000000a0b0b8211 */ /* 0x000fe400008f0eff */
[----:B--2---:R-:W-:-:S04]  /*0200*/  @!P0 LEA R10, P1, R3, R8, 0x2 ;  /* 0x00000008030a8211 */ /* 0x004fc800078210ff */
[----:B------:R-:W-:Y:S01]  /*0210*/  @!P0 LEA.HI.X R11, R3, R9, R11, 0x2, P1 ;  /* 0x00000009030b8211 */ /* 0x000fe200008f140b */
[----:B0-----:R-:W-:Y:S01]  /*0220*/  IMAD.WIDE R8, R15, 0x8, R4 ;  /* 0x000000080f087825 */ /* 0x001fe200078e0204 */
[----:B------:R-:W0:Y:S03]  /*0230*/  S2UR UR5, SR_CgaCtaId ;  /* 0x00000000000579c3 */ /* 0x000e260000008800 */
[----:B---3--:R-:W-:-:S05]  /*0240*/  VIADD R2, R0, 0x1 ;  /* 0x0000000100027836 */ /* 0x008fca0000000000 */
[----:B------:R-:W-:Y:S04]  /*0250*/  @!P0 ST.E.STRONG.SYS desc[UR36][R10.64], R2 ;  /* 0x000000020a008985 */ /* 0x000fe8000c115924 */
[----:B------:R-:W2:Y:S01]  /*0260*/  LDG.E.64 R8, desc[UR36][R8.64] ;  /* 0x0000002408087981 */ /* 0x000ea2000c1e1b00 */
[----:B------:R-:W-:Y:S01]  /*0270*/  UMOV UR4, 0x400 ;  /* 0x0000040000047882 */ /* 0x000fe20000000000 */
[----:B------:R-:W-:Y:S01]  /*0280*/  IMAD.WIDE R4, R13, 0x4, R18 ;  /* 0x000000040d047825 */ /* 0x000fe200078e0212 */
[----:B0-----:R-:W-:-:S06]  /*0290*/  ULEA UR4, UR5, UR4, 0x18 ;  /* 0x0000000405047291 */ /* 0x001fcc000f8ec0ff */
[----:B------:R-:W-:-:S05]  /*02a0*/  LEA R3, R17, UR4, 0x3 ;  /* 0x0000000411037c11 */ /* 0x000fca000f8e18ff */
[----:B--2---:R0:W-:Y:S02]  /*02b0*/  STS.64 [R3], R8 ;  /* 0x0000000803007388 */ /* 0x0041e40000000a00 */
[----:B0-----:R-:W-:-:S07]  /*02c0*/  CS2R R8, SR_CLOCKLO ;  /* 0x0000000000087805 */ /* 0x001fce0000015000 */
.L_x_183:
        /* <DEDUP_REMOVED lines=32> */
.L_x_182:
[----:B------:R-:W-:Y:S01]  /*04d0*/  ISETP.NE.AND P1, PT, R17, RZ, PT ;  /* 0x000000ff1100720c */ /* 0x000fe20003f25270 */
[----:B------:R-:W-:Y:S05]  /*04e0*/  WARPSYNC.ALL ;  /* 0x0000000000007948 */ /* 0x000fea0003800000 */
[----:B------:R-:W-:Y:S01]  /*04f0*/  BAR.SYNC.DEFER_BLOCKING 0x0 ;  /* 0x0000000000007b1d */ /* 0x000fe20000010000 */
[----:B------:R-:W-:-:S05]  /*0500*/  PLOP3.LUT P0, PT, PT, PT, PT, 0x8, 0x80 ;  /* 0x000000000080781c */ /* 0x000fca0003f0e170 */
[----:B------:R-:W-:Y:S04]  /*0510*/  BSSY.RECONVERGENT B0, `(.L_x_184) ;  /* 0x000000b000007945 */ /* 0x000fe80003800200 */
[----:B------:R-:W-:Y:S05]  /*0520*/  @P1 BRA `(.L_x_185) ;  /* 0x0000000000241947 */ /* 0x000fea0003800000 */
[----:B------:R-:W0:Y:S08]  /*0530*/  S2UR UR4, SR_CTAID.X ;  /* 0x00000000000479c3 */ /* 0x000e300000002500 */
[----:B------:R-:W1:Y:S01]  /*0540*/  LDC R0, c[0x0][0x370] ;  /* 0x0000dc00ff007b82 */ /* 0x000e620000000800 */
[----:B0-----:R-:W-:Y:S02]  /*0550*/  ISETP.NE.AND P0, PT, RZ, UR4, PT ;  /* 0x00000004ff007c0c */ /* 0x001fe4000bf05270 */
[----:B-1----:R-:W-:-:S04]  /*0560*/  IADD3 R0, PT, PT, -R0, 0x21, RZ ;  /* 0x0000002100007810 */ /* 0x002fc80007ffe1ff */
[----:B------:R-:W-:-:S05]  /*0570*/  SEL R3, R0, 0x1, !P0 ;  /* 0x0000000100037807 */ /* 0x000fca0004000000 */
[----:B------:R-:W2:Y:S01]  /*0580*/  ATOM.E.ADD.STRONG.GPU PT, R0, desc[UR36][R18.64+0x100], R3 ;  /* 0x800100031200798a */ /* 0x000ea200081ef124 */
[----:B------:R-:W-:Y:S02]  /*0590*/  IMAD.SHL.U32 R5, R2, 0x20, RZ ;  /* 0x0000002002057824 */ /* 0x000fe400078e00ff */
[----:B--2---:R-:W-:-:S05]  /*05a0*/  IMAD.IADD R0, R3, 0x1, R0 ;  /* 0x0000000103007824 */ /* 0x004fca00078e0200 */
[----:B------:R-:W-:-:S13]  /*05b0*/  ISETP.EQ.AND P0, PT, R0, R5, PT ;  /* 0x000000050000720c */ /* 0x000fda0003f02270 */
.L_x_185:
[----:B------:R-:W-:Y:S05]  /*05c0*/  BSYNC.RECONVERGENT B0 ;  /* 0x0000000000007941 */ /* 0x000fea0003800200 */
.L_x_184:
[----:B------:R-:W0:Y:S01]  /*05d0*/  S2UR UR5, SR_CTAID.X ;  /* 0x00000000000579c3 */ /* 0x000e220000002500 */
[----:B------:R-:W1:Y:S01]  /*05e0*/  LDCU UR4, c[0x0][0x398] ;  /* 0x00007300ff0477ac */ /* 0x000e620008000800 */
[----:B------:R-:W-:Y:S01]  /*05f0*/  BSSY.RECONVERGENT B0, `(.L_x_186) ;  /* 0x00002c7000007945 */ /* 0x000fe20003800200 */
[----:B------:R-:W2:Y:S05]  /*0600*/  LDCU UR8, c[0x0][0x38c] ;  /* 0x00007180ff0877ac */ /* 0x000eaa0008000800 */
[----:B------:R-:W0:Y:S01]  /*0610*/  LDC R0, c[0x0][0x360] ;  /* 0x0000d800ff007b82 */ /* 0x000e220000000800 */
[----:B------:R-:W3:Y:S01]  /*0620*/  LDCU UR9, c[0x0][0x398] ;  /* 0x00007300ff0977ac */ /* 0x000ee20008000800 */
[----:B------:R-:W4:Y:S01]  /*0630*/  LDCU UR6, c[0x0][0x394] ;  /* 0x00007280ff0677ac */ /* 0x000f220008000800 */
[----:B------:R-:W0:Y:S02]  /*0640*/  LDCU UR7, c[0x0][0x3a0] ;  /* 0x00007400ff0777ac */ /* 0x000e240008000800 */
[----:B0-----:R-:W-:Y:S01]  /*0650*/  IMAD R0, R0, UR5, R17 ;  /* 0x0000000500007c24 */ /* 0x001fe2000f8e0211 */
[----:B------:R-:W-:-:S02]  /*0660*/  LEA.HI R17, R17, UR5, RZ, 0x1b ;  /* 0x0000000511117c11 */ /* 0x000fc4000f8fd8ff */
[----:B------:R-:W-:Y:S02]  /*0670*/  BAR.SYNC.DEFER_BLOCKING 0x0 ;  /* 0x0000000000007b1d */ /* 0x000fe40000010000 */
[----:B-1----:R-:W-:Y:S01]  /*0680*/  ISETP.GE.AND P1, PT, R0, UR4, PT ;  /* 0x0000000400007c0c */ /* 0x002fe2000bf26270 */
[----:B--2---:R-:W-:-:S12]  /*0690*/  VIADD R17, R17, UR8 ;  /* 0x0000000811117c36 */ /* 0x004fd80008000000 */
[----:B---34-:R-:W-:Y:S05]  /*06a0*/  @P1 BRA `(.L_x_187) ;  /* 0x0000002800ec1947 */ /* 0x018fea0003800000 */
[----:B------:R-:W0:Y:S01]  /*06b0*/  S2UR UR5, SR_CgaCtaId ;  /* 0x00000000000579c3 */ /* 0x000e220000008800 */
[----:B------:R-:W-:Y:S01]  /*06c0*/  IMAD.SHL.U32 R17, R17, 0x8, RZ ;  /* 0x0000000811117824 */ /* 0x000fe200078e00ff */
[----:B------:R-:W-:-:S03]  /*06d0*/  UMOV UR4, 0x400 ;  /* 0x0000040000047882 */ /* 0x000fc60000000000 */
[C---:B------:R-:W-:Y:S01]  /*06e0*/  VIADD R3, R17.reuse, 0x8 ;  /* 0x0000000811037836 */ /* 0x040fe20000000000 */
[C---:B------:R-:W-:Y:S01]  /*06f0*/  LOP3.LUT R16, R17.reuse, 0x38, RZ, 0xc0, !PT ;  /* 0x0000003811107812 */ /* 0x040fe200078ec0ff */
[C---:B------:R-:W-:Y:S02]  /*0700*/  VIADD R4, R17.reuse, 0x10 ;  /* 0x0000001011047836 */ /* 0x040fe40000000000 */
[C---:B------:R-:W-:Y:S01]  /*0710*/  VIADD R5, R17.reuse, 0x18 ;  /* 0x0000001811057836 */ /* 0x040fe20000000000 */
[----:B------:R-:W-:Y:S01]  /*0720*/  LOP3.LUT R48, R16, 0x20, RZ, 0x3c, !PT ;  /* 0x0000002010307812 */ /* 0x000fe200078e3cff */
[----:B------:R-:W-:Y:S01]  /*0730*/  VIADD R6, R17, 0x28 ;  /* 0x0000002811067836 */ /* 0x000fe20000000000 */
[----:B------:R-:W-:Y:S01]  /*0740*/  LOP3.LUT R3, R3, 0x38, RZ, 0xc0, !PT ;  /* 0x0000003803037812 */ /* 0x000fe200078ec0ff */
[C---:B------:R-:W-:Y:S01]  /*0750*/  VIADD R7, R17.reuse, 0x30 ;  /* 0x0000003011077836 */ /* 0x040fe20000000000 */
[----:B------:R-:W-:Y:S01]  /*0760*/  LOP3.LUT R4, R4, 0x38, RZ, 0xc0, !PT ;  /* 0x0000003804047812 */ /* 0x000fe200078ec0ff */
[----:B------:R-:W-:Y:S01]  /*0770*/  VIADD R17, R17, 0xfffffff8 ;  /* 0xfffffff811117836 */ /* 0x000fe20000000000 */
[----:B------:R-:W-:-:S02]  /*0780*/  LOP3.LUT R5, R5, 0x38, RZ, 0xc0, !PT ;  /* 0x0000003805057812 */ /* 0x000fc400078ec0ff */
[----:B------:R-:W-:Y:S02]  /*0790*/  LOP3.LUT R6, R6, 0x38, RZ, 0xc0, !PT ;  /* 0x0000003806067812 */ /* 0x000fe400078ec0ff */
[----:B------:R-:W-:Y:S02]  /*07a0*/  LOP3.LUT R54, R17, 0x38, RZ, 0xc0, !PT ;  /* 0x0000003811367812 */ /* 0x000fe400078ec0ff */
[----:B------:R-:W-:Y:S01]  /*07b0*/  LOP3.LUT R7, R7, 0x38, RZ, 0xc0, !PT ;  /* 0x0000003807077812 */ /* 0x000fe200078ec0ff */
[----:B0-----:R-:W-:-:S09]  /*07c0*/  ULEA UR4, UR5, UR4, 0x18 ;  /* 0x0000000405047291 */ /* 0x001fd2000f8ec0ff */
[----:B------:R-:W0:Y:S04]  /*07d0*/  LDS.64 R16, [R16+UR4] ;  /* 0x0000000410107984 */ /* 0x000e280008000a00 */
[----:B------:R1:W2:Y:S04]  /*07e0*/  LDS.64 R20, [R3+UR4] ;  /* 0x0000000403147984 */ /* 0x0002a80008000a00 */
[----:B------:R1:W3:Y:S04]  /*07f0*/  LDS.64 R44, [R4+UR4] ;  /* 0x00000004042c7984 */ /* 0x0002e80008000a00 */
[----:B------:R1:W4:Y:S04]  /*0800*/  LDS.64 R46, [R5+UR4] ;  /* 0x00000004052e7984 */ /* 0x0003280008000a00 */
[----:B------:R-:W0:Y:S04]  /*0810*/  LDS.64 R48, [R48+UR4] ;  /* 0x0000000430307984 */ /* 0x000e280008000a00 */
[----:B------:R1:W0:Y:S04]  /*0820*/  LDS.64 R50, [R6+UR4] ;  /* 0x0000000406327984 */ /* 0x0002280008000a00 */
[----:B------:R1:W0:Y:S04]  /*0830*/  LDS.64 R52, [R7+UR4] ;  /* 0x0000000407347984 */ /* 0x0002280008000a00 */
[----:B------:R-:W0:Y:S02]  /*0840*/  LDS.64 R54, [R54+UR4] ;  /* 0x0000000436367984 */ /* 0x000e240008000a00 */
.L_x_188:
[----:B------:R-:W-:Y:S01]  /*0850*/  VIADD R41, R0, UR6 ;  /* 0x0000000600297c36 */ /* 0x000fe20008000000 */
[----:B-1----:R-:W1:Y:S03]  /*0860*/  LDC R3, c[0x0][0x39c] ;  /* 0x0000e700ff037b82 */ /* 0x002e660000000800 */
[----:B0-----:R-:W-:-:S04]  /*0870*/  IMAD.WIDE R4, R41, 0x10, R16 ;  /* 0x0000001029047825 */ /* 0x001fc800078e0210 */
[C---:B--2---:R-:W-:Y:S02]  /*0880*/  IMAD.WIDE R8, R41.reuse, 0x10, R20 ;  /* 0x0000001029087825 */ /* 0x044fe400078e0214 */
[----:B------:R-:W2:Y:S04]  /*0890*/  LD.E.128 R4, desc[UR36][R4.64] ;  /* 0x0000002404047980 */ /* 0x000ea8000c101d00 */
[----:B------:R-:W5:Y:S01]  /*08a0*/  LD.E.128 R8, desc[UR36][R8.64] ;  /* 0x0000002408087980 */ /* 0x000f62000c101d00 */
[----:B---3--:R-:W-:-:S06]  /*08b0*/  IMAD.WIDE R12, R41, 0x10, R44 ;  /* 0x00000010290c7825 */ /* 0x008fcc00078e022c */
[----:B------:R-:W3:Y:S01]  /*08c0*/  LD.E.128 R12, desc[UR36][R12.64] ;  /* 0x000000240c0c7980 */ /* 0x000ee2000c101d00 */
[----:B----4-:R-:W-:Y:S01]  /*08d0*/  IMAD.WIDE R24, R41, 0x10, R46 ;  /* 0x0000001029187825 */ /* 0x010fe200078e022e */
[----:B-1----:R-:W-:-:S03]  /*08e0*/  IABS R23, R3 ;  /* 0x0000000300177213 */ /* 0x002fc60000000000 */
[----:B------:R-:W-:Y:S02]  /*08f0*/  IMAD.SHL.U32 R34, R0, 0x2, RZ ;  /* 0x0000000200227824 */ /* 0x000fe400078e00ff */
[----:B------:R-:W4:Y:S01]  /*0900*/  LD.E.128 R24, desc[UR36][R24.64] ;  /* 0x0000002418187980 */ /* 0x000f22000c101d00 */
[----:B------:R-:W0:Y:S08]  /*0910*/  I2F.RP R30, R23 ;  /* 0x00000017001e7306 */ /* 0x000e300000209400 */
[----:B0-----:R-:W0:Y:S02]  /*0920*/  MUFU.RCP R30, R30 ;  /* 0x0000001e001e7308 */ /* 0x001e240000001000 */
[----:B0-----:R-:W-:-:S06]  /*0930*/  VIADD R28, R30, 0xffffffe ;  /* 0x0ffffffe1e1c7836 */ /* 0x001fcc0000000000 */
[----:B------:R0:W1:Y:S01]  /*0940*/  F2I.FTZ.U32.TRUNC.NTZ R29, R28 ;  /* 0x0000001c001d7305 */ /* 0x000062000021f000 */
[----:B------:R-:W-:Y:S01]  /*0950*/  IABS R36, R34 ;  /* 0x0000002200247213 */ /* 0x000fe20000000000 */
[----:B0-----:R-:W-:Y:S02]  /*0960*/  IMAD.MOV.U32 R28, RZ, RZ, RZ ;  /* 0x000000ffff1c7224 */ /* 0x001fe400078e00ff */
[----:B-1----:R-:W-:-:S04]  /*0970*/  IMAD.MOV R32, RZ, RZ, -R29 ;  /* 0x000000ffff207224 */ /* 0x002fc800078e0a1d */
[----:B------:R-:W-:Y:S01]  /*0980*/  IMAD R31, R32, R23, RZ ;  /* 0x00000017201f7224 */ /* 0x000fe200078e02ff */
[----:B------:R-:W-:-:S03]  /*0990*/  LOP3.LUT R32, R34, 0x1, RZ, 0xfc, !PT ;  /* 0x0000000122207812 */ /* 0x000fc600078efcff */
[----:B------:R-:W-:Y:S01]  /*09a0*/  IMAD.HI.U32 R29, R29, R31, R28 ;  /* 0x0000001f1d1d7227 */ /* 0x000fe200078e001c */
[----:B------:R-:W-:-:S05]  /*09b0*/  IABS R38, R32 ;  /* 0x0000002000267213 */ /* 0x000fca0000000000 */
[----:B------:R-:W-:-:S04]  /*09c0*/  IMAD.HI.U32 R33, R29, R36, RZ ;  /* 0x000000241d217227 */ /* 0x000fc800078e00ff */
[----:B------:R-:W-:-:S04]  /*09d0*/  IMAD.HI.U32 R35, R29, R38, RZ ;  /* 0x000000261d237227 */ /* 0x000fc800078e00ff */
[----:B------:R-:W-:Y:S02]  /*09e0*/  IMAD.MOV R28, RZ, RZ, -R33 ;  /* 0x000000ffff1c7224 */ /* 0x000fe400078e0a21 */
[----:B------:R-:W-:Y:S02]  /*09f0*/  IMAD.MOV R29, RZ, RZ, -R35 ;  /* 0x000000ffff1d7224 */ /* 0x000fe400078e0a23 */
[C---:B------:R-:W-:Y:S02]  /*0a00*/  IMAD R36, R23.reuse, R28, R36 ;  /* 0x0000001c17247224 */ /* 0x040fe400078e0224 */
[----:B------:R-:W-:Y:S02]  /*0a10*/  IMAD R38, R23, R29, R38 ;  /* 0x0000001d17267224 */ /* 0x000fe400078e0226 */
[----:B------:R-:W-:-:S06]  /*0a20*/  IMAD.WIDE R28, R41, 0x10, R48 ;  /* 0x00000010291c7825 */ /* 0x000fcc00078e0230 */
[----:B------:R-:W4:Y:S01]  /*0a30*/  LD.E.128 R28, desc[UR36][R28.64] ;  /* 0x000000241c1c7980 */ /* 0x000f22000c101d00 */
[C---:B------:R-:W-:Y:S02]  /*0a40*/  ISETP.GT.U32.AND P5, PT, R23.reuse, R36, PT ;  /* 0x000000241700720c */ /* 0x040fe40003fa4070 */
[----:B------:R-:W-:-:S11]  /*0a50*/  ISETP.GT.U32.AND P6, PT, R23, R38, PT ;  /* 0x000000261700720c */ /* 0x000fd60003fc4070 */
[--C-:B------:R-:W-:Y:S02]  /*0a60*/  @!P5 IMAD.IADD R36, R36, 0x1, -R23.reuse ;  /* 0x000000012424d824 */ /* 0x100fe400078e0a17 */
[----:B------:R-:W-:-:S03]  /*0a70*/  @!P6 IMAD.IADD R38, R38, 0x1, -R23 ;  /* 0x000000012626e824 */ /* 0x000fc600078e0a17 */
[-C--:B------:R-:W-:Y:S02]  /*0a80*/  ISETP.GE.U32.AND P3, PT, R36, R23.reuse, PT ;  /* 0x000000172400720c */ /* 0x080fe40003f66070 */
[----:B------:R-:W-:Y:S02]  /*0a90*/  ISETP.GE.U32.AND P4, PT, R38, R23, PT ;  /* 0x000000172600720c */ /* 0x000fe40003f86070 */
[----:B------:R-:W-:-:S04]  /*0aa0*/  LOP3.LUT R23, R34, R3, RZ, 0x3c, !PT ;  /* 0x0000000322177212 */ /* 0x000fc800078e3cff */
[----:B------:R-:W-:Y:S02]  /*0ab0*/  ISETP.GE.AND P1, PT, R23, RZ, PT ;  /* 0x000000ff1700720c */ /* 0x000fe40003f26270 */
[----:B------:R-:W-:-:S04]  /*0ac0*/  LOP3.LUT R23, R32, R3, RZ, 0x3c, !PT ;  /* 0x0000000320177212 */ /* 0x000fc800078e3cff */
[----:B------:R-:W-:Y:S01]  /*0ad0*/  ISETP.GE.AND P2, PT, R23, RZ, PT ;  /* 0x000000ff1700720c */ /* 0x000fe20003f46270 */
[----:B------:R-:W-:Y:S02]  /*0ae0*/  @!P6 VIADD R35, R35, 0x1 ;  /* 0x000000012323e836 */ /* 0x000fe40000000000 */
[----:B------:R-:W-:Y:S02]  /*0af0*/  @!P5 VIADD R33, R33, 0x1 ;  /* 0x000000012121d836 */ /* 0x000fe40000000000 */
[----:B------:R-:W-:Y:S02]  /*0b00*/  @P4 VIADD R35, R35, 0x1 ;  /* 0x0000000123234836 */ /* 0x000fe40000000000 */
[----:B------:R-:W-:Y:S01]  /*0b10*/  @P3 VIADD R33, R33, 0x1 ;  /* 0x0000000121213836 */ /* 0x000fe20000000000 */
[----:B------:R-:W-:Y:S02]  /*0b20*/  ISETP.NE.AND P3, PT, R3, RZ, PT ;  /* 0x000000ff0300720c */ /* 0x000fe40003f65270 */
[----:B------:R-:W-:Y:S01]  /*0b30*/  LOP3.LUT R36, RZ, R3, RZ, 0x33, !PT ;  /* 0x00000003ff247212 */ /* 0x000fe200078e33ff */
[----:B------:R-:W-:-:S02]  /*0b40*/  @!P1 IMAD.MOV R33, RZ, RZ, -R33 ;  /* 0x000000ffff219224 */ /* 0x000fc400078e0a21 */
[----:B------:R-:W-:-:S03]  /*0b50*/  @!P2 IMAD.MOV R35, RZ, RZ, -R35 ;  /* 0x000000ffff23a224 */ /* 0x000fc600078e0a23 */
[C---:B------:R-:W-:Y:S02]  /*0b60*/  SEL R23, R36.reuse, R33, !P3 ;  /* 0x0000002124177207 */ /* 0x040fe40005800000 */
[----:B------:R-:W-:-:S03]  /*0b70*/  SEL R35, R36, R35, !P3 ;  /* 0x0000002324237207 */ /* 0x000fc60005800000 */
[----:B------:R-:W-:Y:S02]  /*0b80*/  IMAD.MOV R33, RZ, RZ, -R23 ;  /* 0x000000ffff217224 */ /* 0x000fe400078e0a17 */
[----:B------:R-:W-:Y:S02]  /*0b90*/  IMAD.MOV R36, RZ, RZ, -R35 ;  /* 0x000000ffff247224 */ /* 0x000fe400078e0a23 */
[C---:B------:R-:W-:Y:S02]  /*0ba0*/  IMAD R34, R3.reuse, R33, R34 ;  /* 0x0000002103227224 */ /* 0x040fe400078e0222 */
[----:B------:R-:W-:Y:S02]  /*0bb0*/  IMAD R32, R3, R36, R32 ;  /* 0x0000002403207224 */ /* 0x000fe400078e0220 */
[----:B------:R-:W-:Y:S02]  /*0bc0*/  IMAD R23, R23, UR7, R34 ;  /* 0x0000000717177c24 */ /* 0x000fe4000f8e0222 */
[----:B------:R-:W-:Y:S01]  /*0bd0*/  IMAD R3, R35, UR7, R32 ;  /* 0x0000000723037c24 */ /* 0x000fe2000f8e0220 */
[----:B--2---:R-:W-:-:S02]  /*0be0*/  LOP3.LUT R32, R5, 0xff, RZ, 0xc0, !PT ;  /* 0x000000ff05207812 */ /* 0x004fc400078ec0ff */
[----:B------:R-:W-:Y:S02]  /*0bf0*/  SHF.R.U32.HI R33, RZ, 0x18, R5 ;  /* 0x00000018ff217819 */ /* 0x000fe40000011605 */
[----:B-----5:R-:W-:Y:S02]  /*0c00*/  LOP3.LUT R37, R9, 0xffff, RZ, 0xc0, !PT ;  /* 0x0000ffff09257812 */ /* 0x020fe400078ec0ff */
[----:B------:R-:W-:Y:S02]  /*0c10*/  LOP3.LUT R34, R5, 0xffff, RZ, 0xc0, !PT ;  /* 0x0000ffff05227812 */ /* 0x000fe400078ec0ff */
[----:B------:R-:W-:Y:S02]  /*0c20*/  F2FP.F16.E4M3.UNPACK_B R35, R32 ;  /* 0x00000020ff23723e */ /* 0x000fe400020006ff */
[----:B------:R-:W-:Y:S02]  /*0c30*/  F2FP.F16.E4M3.UNPACK_B R32, R33 ;  /* 0x00000021ff20723e */ /* 0x000fe400020006ff */
[----:B------:R-:W-:-:S02]  /*0c40*/  SHF.R.U32.HI R37, RZ, 0x8, R37 ;  /* 0x00000008ff257819 */ /* 0x000fc40000011625 */
[--C-:B------:R-:W-:Y:S02]  /*0c50*/  SHF.R.U32.HI R33, RZ, 0x8, R34.reuse ;  /* 0x00000008ff217819 */ /* 0x100fe40000011622 */
[----:B------:R-:W-:Y:S02]  /*0c60*/  PRMT R34, R5, 0x7632, R34 ;  /* 0x0000763205227816 */ /* 0x000fe40000000022 */
[----:B------:R-:W-:Y:S02]  /*0c70*/  F2FP.F16.E4M3.UNPACK_B R40, R37 ;  /* 0x00000025ff28723e */ /* 0x000fe400020006ff */
[----:B------:R-:W-:Y:S02]  /*0c80*/  F2FP.F16.E4M3.UNPACK_B R5, R33 ;  /* 0x00000021ff05723e */ /* 0x000fe400020006ff */
[----:B------:R-:W-:Y:S01]  /*0c90*/  LOP3.LUT R37, R9, 0xff, RZ, 0xc0, !PT ;  /* 0x000000ff09257812 */ /* 0x000fe200078ec0ff */
[----:B------:R-:W-:Y:S01]  /*0ca0*/  HADD2.F32 R35, -RZ, R35.H0_H0 ;  /* 0x20000023ff237230 */ /* 0x000fe20000004100 */
[----:B------:R-:W-:Y:S01]  /*0cb0*/  LOP3.LUT R36, R4, 0xffff, RZ, 0xc0, !PT ;  /* 0x0000ffff04247812 */ /* 0x000fe200078ec0ff */
[----:B------:R-:W-:Y:S01]  /*0cc0*/  HADD2.F32 R38, -RZ, R5.H0_H0 ;  /* 0x20000005ff267230 */ /* 0x000fe20000004100 */
[----:B------:R-:W-:-:S02]  /*0cd0*/  F2FP.F16.E4M3.UNPACK_B R37, R37 ;  /* 0x00000025ff25723e */ /* 0x000fc400020006ff */
[----:B------:R-:W-:Y:S01]  /*0ce0*/  LOP3.LUT R33, R34, 0xff, RZ, 0xc0, !PT ;  /* 0x000000ff22217812 */ /* 0x000fe200078ec0ff */
[----:B------:R-:W-:Y:S01]  /*0cf0*/  HADD2.F32 R40, -RZ, R40.H0_H0 ;  /* 0x20000028ff287230 */ /* 0x000fe20000004100 */
[----:B------:R-:W-:Y:S01]  /*0d00*/  SHF.R.U32.HI R34, RZ, 0x8, R36 ;  /* 0x00000008ff227819 */ /* 0x000fe20000011624 */
[----:B------:R-:W-:Y:S01]  /*0d10*/  HADD2.F32 R39, -RZ, R37.H0_H0 ;  /* 0x20000025ff277230 */ /* 0x000fe20000004100 */
[----:B------:R-:W-:Y:S02]  /*0d20*/  LOP3.LUT R36, R4, 0xff, RZ, 0xc0, !PT ;  /* 0x000000ff04247812 */ /* 0x000fe400078ec0ff */
[--C-:B------:R-:W-:Y:S02]  /*0d30*/  SHF.R.U32.HI R5, RZ, 0x18, R4.reuse ;  /* 0x00000018ff057819 */ /* 0x100fe40000011604 */
[----:B------:R-:W-:Y:S02]  /*0d40*/  F2FP.BF16.F32.PACK_AB.RZ R38, R38, R35 ;  /* 0x000000232626723e */ /* 0x000fe400000190ff */
[----:B------:R-:W-:-:S02]  /*0d50*/  PRMT R4, R4, 0x7632, R4 ;  /* 0x0000763204047816 */ /* 0x000fc40000000004 */
[----:B------:R-:W-:Y:S02]  /*0d60*/  F2FP.BF16.F32.PACK_AB.RZ R39, R40, R39 ;  /* 0x000000272827723e */ /* 0x000fe400000190ff */
[----:B------:R-:W-:Y:S01]  /*0d70*/  LOP3.LUT R35, R4, 0xff, RZ, 0xc0, !PT ;  /* 0x000000ff04237812 */ /* 0x000fe200078ec0ff */
[C---:B------:R-:W-:Y:S01]  /*0d80*/  HFMA2.BF16_V2 R4, R22.reuse.H0_H0, R38, RZ.H0_H0 ;  /* 0x0000002616047231 */ /* 0x040fe200002408ff */
[----:B------:R-:W-:Y:S02]  /*0d90*/  F2FP.F16.E4M3.UNPACK_B R33, R33 ;  /* 0x00000021ff21723e */ /* 0x000fe400020006ff */
[----:B------:R-:W-:Y:S01]  /*0da0*/  F2FP.F16.E4M3.UNPACK_B R34, R34 ;  /* 0x00000022ff22723e */ /* 0x000fe200020006ff */
[----:B------:R-:W-:Y:S01]  /*0db0*/  HFMA2.BF16_V2 R4, R22.H0_H0, R39, R4 ;  /* 0x0000002716047231 */ /* 0x000fe20000200804 */
[C---:B------:R-:W-:Y:S01]  /*0dc0*/  LOP3.LUT R40, R8.reuse, 0xffff, RZ, 0xc0, !PT ;  /* 0x0000ffff08287812 */ /* 0x040fe200078ec0ff */
[----:B------:R-:W-:Y:S01]  /*0dd0*/  HADD2.F32 R39, -RZ, R32.H0_H0 ;  /* 0x20000020ff277230 */ /* 0x000fe20000004100 */
[----:B------:R-:W-:Y:S01]  /*0de0*/  F2FP.F16.E4M3.UNPACK_B R36, R36 ;  /* 0x00000024ff24723e */ /* 0x000fe200020006ff */
[----:B------:R-:W-:Y:S01]  /*0df0*/  HADD2.F32 R32, -RZ, R33.H0_H0 ;  /* 0x20000021ff207230 */ /* 0x000fe20000004100 */
[----:B------:R-:W-:Y:S01]  /*0e00*/  SHF.R.U32.HI R37, RZ, 0x18, R9 ;  /* 0x00000018ff257819 */ /* 0x000fe20000011609 */
[----:B------:R-:W-:Y:S01]  /*0e10*/  HADD2.F32 R33, -RZ, R34.H0_H0 ;  /* 0x20000022ff217230 */ /* 0x000fe20000004100 */
[----:B------:R-:W-:-:S02]  /*0e20*/  LOP3.LUT R38, R8, 0xff, RZ, 0xc0, !PT ;  /* 0x000000ff08267812 */ /* 0x000fc400078ec0ff */
[----:B------:R-:W-:Y:S02]  /*0e30*/  SHF.R.U32.HI R34, RZ, 0x8, R40 ;  /* 0x00000008ff227819 */ /* 0x000fe40000011628 */
[----:B------:R-:W-:Y:S01]  /*0e40*/  PRMT R9, R9, 0x7632, R9 ;  /* 0x0000763209097816 */ /* 0x000fe20000000009 */
[----:B------:R-:W-:Y:S01]  /*0e50*/  HADD2.F32 R36, -RZ, R36.H0_H0 ;  /* 0x20000024ff247230 */ /* 0x000fe20000004100 */
[----:B------:R-:W-:Y:S02]  /*0e60*/  F2FP.F16.E4M3.UNPACK_B R38, R38 ;  /* 0x00000026ff26723e */ /* 0x000fe400020006ff */
[----:B------:R-:W-:Y:S02]  /*0e70*/  F2FP.F16.E4M3.UNPACK_B R34, R34 ;  /* 0x00000022ff22723e */ /* 0x000fe400020006ff */
[----:B------:R-:W-:Y:S01]  /*0e80*/  LOP3.LUT R9, R9, 0xff, RZ, 0xc0, !PT ;  /* 0x000000ff09097812 */ /* 0x000fe200078ec0ff */
[----:B------:R-:W-:Y:S01]  /*0e90*/  HADD2.F32 R38, -RZ, R38.H0_H0 ;  /* 0x20000026ff267230 */ /* 0x000fe20000004100 */
[----:B------:R-:W-:-:S02]  /*0ea0*/  F2FP.F16.E4M3.UNPACK_B R37, R37 ;  /* 0x00000025ff25723e */ /* 0x000fc400020006ff */
[----:B------:R-:W-:Y:S01]  /*0eb0*/  F2FP.BF16.F32.PACK_AB.RZ R36, R33, R36 ;  /* 0x000000242124723e */ /* 0x000fe200000190ff */
[----:B------:R-:W-:Y:S01]  /*0ec0*/  HADD2.F32 R33, -RZ, R34.H0_H0 ;  /* 0x20000022ff217230 */ /* 0x000fe20000004100 */
[----:B------:R-:W-:Y:S01]  /*0ed0*/  F2FP.F16.E4M3.UNPACK_B R9, R9 ;  /* 0x00000009ff09723e */ /* 0x000fe200020006ff */
[----:B------:R-:W-:Y:S01]  /*0ee0*/  HADD2.F32 R40, -RZ, R37.H0_H0 ;  /* 0x20000025ff287230 */ /* 0x000fe20000004100 */
[----:B------:R-:W-:Y:S02]  /*0ef0*/  F2FP.F16.E4M3.UNPACK_B R5, R5 ;  /* 0x00000005ff05723e */ /* 0x000fe400020006ff */
[----:B------:R-:W-:Y:S01]  /*0f00*/  F2FP.BF16.F32.PACK_AB.RZ R38, R33, R38 ;  /* 0x000000262126723e */ /* 0x000fe200000190ff */
[----:B------:R-:W-:Y:S01]  /*0f10*/  HADD2.F32 R37, -RZ, R9.H0_H0 ;  /* 0x20000009ff257230 */ /* 0x000fe20000004100 */
[----:B------:R-:W-:Y:S02]  /*0f20*/  SHF.R.U32.HI R9, RZ, 0x18, R8 ;  /* 0x00000018ff097819 */ /* 0x000fe40000011608 */
[----:B------:R-:W-:Y:S01]  /*0f30*/  PRMT R33, R8, 0x7632, R33 ;  /* 0x0000763208217816 */ /* 0x000fe20000000021 */
[----:B------:R-:W-:Y:S01]  /*0f40*/  HFMA2.BF16_V2 R8, R22.H0_H0, R36, RZ.H0_H0 ;  /* 0x0000002416087231 */ /* 0x000fe200002408ff */
[----:B---3--:R-:W-:-:S02]  /*0f50*/  LOP3.LUT R36, R13, 0xffff, RZ, 0xc0, !PT ;  /* 0x0000ffff0d247812 */ /* 0x008fc400078ec0ff */
[----:B------:R-:W-:Y:S01]  /*0f60*/  F2FP.F16.E4M3.UNPACK_B R35, R35 ;  /* 0x00000023ff23723e */ /* 0x000fe200020006ff */
[----:B------:R-:W-:Y:S01]  /*0f70*/  HADD2.F32 R34, -RZ, R5.H0_H0 ;  /* 0x20000005ff227230 */ /* 0x000fe20000004100 */
[----:B------:R-:W-:Y:S02]  /*0f80*/  LOP3.LUT R33, R33, 0xff, RZ, 0xc0, !PT ;  /* 0x000000ff21217812 */ /* 0x000fe400078ec0ff */
[----:B------:R-:W-:Y:S02]  /*0f90*/  SHF.R.U32.HI R36, RZ, 0x8, R36 ;  /* 0x00000008ff247819 */ /* 0x000fe40000011624 */
[----:B------:R-:W-:Y:S01]  /*0fa0*/  LOP3.LUT R5, R13, 0xff, RZ, 0xc0, !PT ;  /* 0x000000ff0d057812 */ /* 0x000fe200078ec0ff */
[----:B------:R-:W-:Y:S01]  /*0fb0*/  HADD2.F32 R35, -RZ, R35.H0_H0 ;  /* 0x20000023ff237230 */ /* 0x000fe20000004100 */
[----:B------:R-:W-:Y:S02]  /*0fc0*/  F2FP.F16.E4M3.UNPACK_B R9, R9 ;  /* 0x00000009ff09723e */ /* 0x000fe400020006ff */
[----:B------:R-:W-:-:S02]  /*0fd0*/  F2FP.F16.E4M3.UNPACK_B R33, R33 ;  /* 0x00000021ff21723e */ /* 0x000fc400020006ff */
[----:B------:R-:W-:Y:S02]  /*0fe0*/  F2FP.F16.E4M3.UNPACK_B R5, R5 ;  /* 0x00000005ff05723e */ /* 0x000fe400020006ff */
[----:B------:R-:W-:Y:S01]  /*0ff0*/  F2FP.F16.E4M3.UNPACK_B R36, R36 ;  /* 0x00000024ff24723e */ /* 0x000fe200020006ff */
[----:B------:R-:W-:Y:S01]  /*1000*/  HADD2.F32 R33, -RZ, R33.H0_H0 ;  /* 0x20000021ff217230 */ /* 0x000fe20000004100 */
[----:B------:R-:W-:Y:S01]  /*1010*/  F2FP.BF16.F32.PACK_AB.RZ R35, R34, R35 ;  /* 0x000000232223723e */ /* 0x000fe200000190ff */
[----:B------:R-:W-:Y:S02]  /*1020*/  HADD2.F32 R34, -RZ, R9.H0_H0 ;  /* 0x20000009ff227230 */ /* 0x000fe40000004100 */
[----:B------:R-:W-:Y:S02]  /*1030*/  HADD2.F32 R5, -RZ, R5.H0_H0 ;  /* 0x20000005ff057230 */ /* 0x000fe40000004100 */
[----:B------:R-:W-:Y:S01]  /*1040*/  HADD2.F32 R36, -RZ, R36.H0_H0 ;  /* 0x20000024ff247230 */ /* 0x000fe20000004100 */
[----:B------:R-:W-:-:S02]  /*1050*/  F2FP.BF16.F32.PACK_AB.RZ R33, R34, R33 ;  /* 0x000000212221723e */ /* 0x000fc400000190ff */
[----:B------:R-:W-:Y:S02]  /*1060*/  PRMT R9, R13, 0x7632, R9 ;  /* 0x000076320d097816 */ /* 0x000fe40000000009 */
[----:B------:R-:W-:Y:S01]  /*1070*/  F2FP.BF16.F32.PACK_AB.RZ R34, R36, R5 ;  /* 0x000000052422723e */ /* 0x000fe200000190ff */
[C---:B------:R-:W-:Y:S01]  /*1080*/  HFMA2.BF16_V2 R5, R22.reuse.H0_H0, R35, RZ.H0_H0 ;  /* 0x0000002316057231 */ /* 0x040fe200002408ff */
[----:B------:R-:W-:Y:S02]  /*1090*/  SHF.R.U32.HI R13, RZ, 0x18, R13 ;  /* 0x00000018ff0d7819 */ /* 0x000fe4000001160d */
[----:B------:R-:W-:Y:S01]  /*10a0*/  LOP3.LUT R9, R9, 0xff, RZ, 0xc0, !PT ;  /* 0x000000ff09097812 */ /* 0x000fe200078ec0ff */
[C---:B------:R-:W-:Y:S01]  /*10b0*/  HFMA2.BF16_V2 R4, R22.reuse.H0_H0, R34, R4 ;  /* 0x0000002216047231 */ /* 0x040fe20000200804 */
[----:B------:R-:W-:Y:S01]  /*10c0*/  LOP3.LUT R34, R12, 0xffff, RZ, 0xc0, !PT ;  /* 0x0000ffff0c227812 */ /* 0x000fe200078ec0ff */
[----:B------:R-:W-:Y:S01]  /*10d0*/  HFMA2.BF16_V2 R5, R22.H0_H0, R33, R5 ;  /* 0x0000002116057231 */ /* 0x000fe20000200805 */
[----:B------:R-:W-:-:S02]  /*10e0*/  F2FP.F16.E4M3.UNPACK_B R36, R13 ;  /* 0x0000000dff24723e */ /* 0x000fc400020006ff */
[----:B------:R-:W-:Y:S02]  /*10f0*/  F2FP.F16.E4M3.UNPACK_B R35, R9 ;  /* 0x00000009ff23723e */ /* 0x000fe400020006ff */
[C---:B------:R-:W-:Y:S02]  /*1100*/  LOP3.LUT R9, R12.reuse, 0xff, RZ, 0xc0, !PT ;  /* 0x000000ff0c097812 */ /* 0x040fe400078ec0ff */
[----:B------:R-:W-:Y:S02]  /*1110*/  SHF.R.U32.HI R33, RZ, 0x18, R12 ;  /* 0x00000018ff217819 */ /* 0x000fe4000001160c */
[----:B------:R-:W-:Y:S02]  /*1120*/  PRMT R13, R12, 0x7632, R13 ;  /* 0x000076320c0d7816 */ /* 0x000fe4000000000d */
[----:B------:R-:W-:Y:S02]  /*1130*/  SHF.R.U32.HI R12, RZ, 0x8, R34 ;  /* 0x00000008ff0c7819 */ /* 0x000fe40000011622 */
[----:B------:R-:W-:Y:S01]  /*1140*/  F2FP.BF16.F32.PACK_AB.RZ R32, R39, R32 ;  /* 0x000000202720723e */ /* 0x000fe200000190ff */
[----:B------:R-:W-:Y:S01]  /*1150*/  HADD2.F32 R36, -RZ, R36.H0_H0 ;  /* 0x20000024ff247230 */ /* 0x000fe20000004100 */
[----:B------:R-:W-:Y:S01]  /*1160*/  F2FP.F16.E4M3.UNPACK_B R9, R9 ;  /* 0x00000009ff09723e */ /* 0x000fe200020006ff */
[----:B------:R-:W-:Y:S01]  /*1170*/  HADD2.F32 R35, -RZ, R35.H0_H0 ;  /* 0x20000023ff237230 */ /* 0x000fe20000004100 */
[----:B------:R-:W-:Y:S01]  /*1180*/  F2FP.F16.E4M3.UNPACK_B R12, R12 ;  /* 0x0000000cff0c723e */ /* 0x000fe200020006ff */
[----:B------:R-:W-:Y:S01]  /*1190*/  HFMA2.BF16_V2 R32, R22.H0_H0, R32, RZ.H0_H0 ;  /* 0x0000002016207231 */ /* 0x000fe200002408ff */
[----:B------:R-:W-:-:S02]  /*11a0*/  F2FP.BF16.F32.PACK_AB.RZ R37, R40, R37 ;  /* 0x000000252825723e */ /* 0x000fc400000190ff */
[----:B------:R-:W-:Y:S01]  /*11b0*/  LOP3.LUT R13, R13, 0xff, RZ, 0xc0, !PT ;  /* 0x000000ff0d0d7812 */ /* 0x000fe200078ec0ff */
[----:B------:R-:W-:Y:S01]  /*11c0*/  HADD2.F32 R9, -RZ, R9.H0_H0 ;  /* 0x20000009ff097230 */ /* 0x000fe20000004100 */
[----:B------:R-:W-:Y:S01]  /*11d0*/  F2FP.F16.E4M3.UNPACK_B R33, R33 ;  /* 0x00000021ff21723e */ /* 0x000fe200020006ff */
[----:B------:R-:W-:Y:S01]  /*11e0*/  HADD2.F32 R12, -RZ, R12.H0_H0 ;  /* 0x2000000cff0c7230 */ /* 0x000fe20000004100 */
[----:B------:R-:W-:Y:S01]  /*11f0*/  F2FP.BF16.F32.PACK_AB.RZ R35, R36, R35 ;  /* 0x000000232423723e */ /* 0x000fe200000190ff */
[C---:B------:R-:W-:Y:S01]  /*1200*/  HFMA2.BF16_V2 R32, R22.reuse.H0_H0, R37, R32 ;  /* 0x0000002516207231 */ /* 0x040fe20000200820 */
[----:B------:R-:W-:Y:S01]  /*1210*/  F2FP.F16.E4M3.UNPACK_B R13, R13 ;  /* 0x0000000dff0d723e */ /* 0x000fe200020006ff */
[----:B------:R-:W-:Y:S01]  /*1220*/  HADD2.F32 R34, -RZ, R33.H0_H0 ;  /* 0x20000021ff227230 */ /* 0x000fe20000004100 */
[----:B------:R-:W-:Y:S01]  /*1230*/  F2FP.BF16.F32.PACK_AB.RZ R12, R12, R9 ;  /* 0x000000090c0c723e */ /* 0x000fe200000190ff */
[----:B------:R-:W-:Y:S02]  /*1240*/  HFMA2.BF16_V2 R9, R22.H0_H0, R35, R32 ;  /* 0x0000002316097231 */ /* 0x000fe40000200820 */
[----:B------:R-:W-:-:S04]  /*1250*/  IMAD.WIDE R32, R41, 0x10, R50 ;  /* 0x0000001029207825 */ /* 0x000fc800078e0232 */
[----:B------:R-:W-:Y:S02]  /*1260*/  HADD2.F32 R13, -RZ, R13.H0_H0 ;  /* 0x2000000dff0d7230 */ /* 0x000fe40000004100 */
[----:B------:R-:W-:-:S03]  /*1270*/  HFMA2.BF16_V2 R8, R22.H0_H0, R38, R8 ;  /* 0x0000002616087231 */ /* 0x000fc60000200808 */
[----:B------:R-:W-:Y:S02]  /*1280*/  F2FP.BF16.F32.PACK_AB.RZ R13, R34, R13 ;  /* 0x0000000d220d723e */ /* 0x000fe400000190ff */
[----:B------:R-:W2:Y:S01]  /*1290*/  LD.E.128 R32, desc[UR36][R32.64] ;  /* 0x0000002420207980 */ /* 0x000ea2000c101d00 */
[C---:B------:R-:W-:Y:S02]  /*12a0*/  HFMA2.BF16_V2 R8, R22.reuse.H0_H0, R12, R8 ;  /* 0x0000000c16087231 */ /* 0x040fe40000200808 */
[----:B------:R-:W-:Y:S01]  /*12b0*/  HFMA2.BF16_V2 R12, R22.H0_H0, R13, R5 ;  /* 0x0000000d160c7231 */ /* 0x000fe20000200805 */
[C---:B----4-:R-:W-:Y:S02]  /*12c0*/  LOP3.LUT R5, R25.reuse, 0xff, RZ, 0xc0, !PT ;  /* 0x000000ff19057812 */ /* 0x050fe400078ec0ff */
[----:B------:R-:W-:Y:S02]  /*12d0*/  LOP3.LUT R36, R25, 0xffff, RZ, 0xc0, !PT ;  /* 0x0000ffff19247812 */ /* 0x000fe400078ec0ff */
[----:B------:R-:W-:-:S02]  /*12e0*/  SHF.R.U32.HI R13, RZ, 0x18, R25 ;  /* 0x00000018ff0d7819 */ /* 0x000fc40000011619 */
[----:B------:R-:W-:Y:S02]  /*12f0*/  PRMT R25, R25, 0x7632, R25 ;  /* 0x0000763219197816 */ /* 0x000fe40000000019 */
[----:B------:R-:W-:Y:S02]  /*1300*/  F2FP.F16.E4M3.UNPACK_B R40, R5 ;  /* 0x00000005ff28723e */ /* 0x000fe400020006ff */
[----:B------:R-:W-:Y:S02]  /*1310*/  F2FP.F16.E4M3.UNPACK_B R5, R13 ;  /* 0x0000000dff05723e */ /* 0x000fe400020006ff */
[----:B------:R-:W-:Y:S02]  /*1320*/  LOP3.LUT R13, R25, 0xff, RZ, 0xc0, !PT ;  /* 0x000000ff190d7812 */ /* 0x000fe400078ec0ff */
[C---:B------:R-:W-:Y:S02]  /*1330*/  LOP3.LUT R37, R24.reuse, 0xffff, RZ, 0xc0, !PT ;  /* 0x0000ffff18257812 */ /* 0x040fe400078ec0ff */
        /* <DEDUP_REMOVED lines=8> */
[----:B------:R-:W-:Y:S02]  /*13c0*/  F2FP.F16.E4M3.UNPACK_B R25, R39 ;  /* 0x00000027ff19723e */ /* 0x000fe400020006ff */
[----:B------:R-:W-:Y:S01]  /*13d0*/  F2FP.F16.E4M3.UNPACK_B R24, R24 ;  /* 0x00000018ff18723e */ /* 0x000fe200020006ff */
[----:B------:R-:W-:Y:S01]  /*13e0*/  HADD2.F32 R39, -RZ, R36.H0_H0 ;  /* 0x20000024ff277230 */ /* 0x000fe20000004100 */
[----:B------:R-:W-:Y:S01]  /*13f0*/  SHF.R.U32.HI R37, RZ, 0x8, R37 ;  /* 0x00000008ff257819 */ /* 0x000fe20000011625 */
[----:B------:R-:W-:Y:S02]  /*1400*/  HADD2.F32 R36, -RZ, R5.H0_H0 ;  /* 0x20000005ff247230 */ /* 0x000fe40000004100 */
[----:B------:R-:W-:Y:S01]  /*1410*/  HADD2.F32 R13, -RZ, R13.H0_H0 ;  /* 0x2000000dff0d7230 */ /* 0x000fe20000004100 */
[----:B------:R-:W-:Y:S01]  /*1420*/  F2FP.F16.E4M3.UNPACK_B R37, R37 ;  /* 0x00000025ff25723e */ /* 0x000fe200020006ff */
[----:B------:R-:W-:-:S02]  /*1430*/  HADD2.F32 R25, -RZ, R25.H0_H0 ;  /* 0x20000019ff197230 */ /* 0x000fc40000004100 */
[----:B------:R-:W-:Y:S01]  /*1440*/  HADD2.F32 R24, -RZ, R24.H0_H0 ;  /* 0x20000018ff187230 */ /* 0x000fe20000004100 */
[----:B------:R-:W-:Y:S01]  /*1450*/  F2FP.BF16.F32.PACK_AB.RZ R5, R36, R13 ;  /* 0x0000000d2405723e */ /* 0x000fe200000190ff */
[----:B------:R-:W-:Y:S01]  /*1460*/  HADD2.F32 R38, -RZ, R38.H0_H0 ;  /* 0x20000026ff267230 */ /* 0x000fe20000004100 */
[----:B------:R-:W-:Y:S01]  /*1470*/  LOP3.LUT R13, R29, 0xffff, RZ, 0xc0, !PT ;  /* 0x0000ffff1d0d7812 */ /* 0x000fe200078ec0ff */
[----:B------:R-:W-:Y:S01]  /*1480*/  HADD2.F32 R37, -RZ, R37.H0_H0 ;  /* 0x20000025ff257230 */ /* 0x000fe20000004100 */
[----:B------:R-:W-:Y:S01]  /*1490*/  F2FP.BF16.F32.PACK_AB.RZ R24, R25, R24 ;  /* 0x000000181918723e */ /* 0x000fe200000190ff */
[C---:B------:R-:W-:Y:S01]  /*14a0*/  HFMA2.BF16_V2 R5, R22.reuse.H0_H0, R5, R9 ;  /* 0x0000000516057231 */ /* 0x040fe20000200809 */
[----:B------:R-:W-:Y:S02]  /*14b0*/  SHF.R.U32.HI R25, RZ, 0x18, R29 ;  /* 0x00000018ff197819 */ /* 0x000fe4000001161d */
[----:B------:R-:W-:Y:S01]  /*14c0*/  SHF.R.U32.HI R13, RZ, 0x8, R13 ;  /* 0x00000008ff0d7819 */ /* 0x000fe2000001160d */
[----:B------:R-:W-:Y:S01]  /*14d0*/  HFMA2.BF16_V2 R9, R22.H0_H0, R24, R12 ;  /* 0x0000001816097231 */ /* 0x000fe2000020080c */
[----:B------:R-:W-:-:S02]  /*14e0*/  F2FP.BF16.F32.PACK_AB.RZ R38, R37, R38 ;  /* 0x000000262526723e */ /* 0x000fc400000190ff */
[C---:B------:R-:W-:Y:S02]  /*14f0*/  LOP3.LUT R12, R29.reuse, 0xff, RZ, 0xc0, !PT ;  /* 0x000000ff1d0c7812 */ /* 0x040fe400078ec0ff */
[----:B------:R-:W-:Y:S02]  /*1500*/  F2FP.F16.E4M3.UNPACK_B R37, R25 ;  /* 0x00000019ff25723e */ /* 0x000fe400020006ff */
[----:B------:R-:W-:Y:S02]  /*1510*/  F2FP.F16.E4M3.UNPACK_B R25, R13 ;  /* 0x0000000dff19723e */ /* 0x000fe400020006ff */
[----:B------:R-:W-:Y:S02]  /*1520*/  PRMT R29, R29, 0x7632, R29 ;  /* 0x000076321d1d7816 */ /* 0x000fe4000000001d */
[----:B------:R-:W-:Y:S01]  /*1530*/  LOP3.LUT R13, R28, 0xffff, RZ, 0xc0, !PT ;  /* 0x0000ffff1c0d7812 */ /* 0x000fe200078ec0ff */
[----:B------:R-:W-:Y:S01]  /*1540*/  HADD2.F32 R40, -RZ, R40.H0_H0 ;  /* 0x20000028ff287230 */ /* 0x000fe20000004100 */
[----:B------:R-:W-:-:S02]  /*1550*/  F2FP.F16.E4M3.UNPACK_B R24, R12 ;  /* 0x0000000cff18723e */ /* 0x000fc400020006ff */
[----:B------:R-:W-:Y:S02]  /*1560*/  LOP3.LUT R12, R28, 0xff, RZ, 0xc0, !PT ;  /* 0x000000ff1c0c7812 */ /* 0x000fe400078ec0ff */
[----:B------:R-:W-:Y:S02]  /*1570*/  LOP3.LUT R29, R29, 0xff, RZ, 0xc0, !PT ;  /* 0x000000ff1d1d7812 */ /* 0x000fe400078ec0ff */
[----:B------:R-:W-:Y:S02]  /*1580*/  SHF.R.U32.HI R13, RZ, 0x8, R13 ;  /* 0x00000008ff0d7819 */ /* 0x000fe4000001160d */
[----:B------:R-:W-:Y:S02]  /*1590*/  F2FP.F16.E4M3.UNPACK_B R12, R12 ;  /* 0x0000000cff0c723e */ /* 0x000fe400020006ff */
[----:B------:R-:W-:Y:S01]  /*15a0*/  F2FP.BF16.F32.PACK_AB.RZ R40, R39, R40 ;  /* 0x000000282728723e */ /* 0x000fe200000190ff */
[----:B------:R-:W-:Y:S01]  /*15b0*/  HADD2.F32 R39, -RZ, R37.H0_H0 ;  /* 0x20000025ff277230 */ /* 0x000fe20000004100 */
[----:B------:R-:W-:Y:S01]  /*15c0*/  F2FP.F16.E4M3.UNPACK_B R29, R29 ;  /* 0x0000001dff1d723e */ /* 0x000fe200020006ff */
[----:B------:R-:W-:Y:S01]  /*15d0*/  HADD2.F32 R36, -RZ, R24.H0_H0 ;  /* 0x20000018ff247230 */ /* 0x000fe20000004100 */
[----:B------:R-:W-:Y:S01]  /*15e0*/  F2FP.F16.E4M3.UNPACK_B R13, R13 ;  /* 0x0000000dff0d723e */ /* 0x000fe200020006ff */
[----:B------:R-:W-:-:S02]  /*15f0*/  HADD2.F32 R37, -RZ, R25.H0_H0 ;  /* 0x20000019ff257230 */ /* 0x000fc40000004100 */
[----:B------:R-:W-:Y:S02]  /*1600*/  HADD2.F32 R24, -RZ, R12.H0_H0 ;  /* 0x2000000cff187230 */ /* 0x000fe40000004100 */
[----:B------:R-:W-:Y:S02]  /*1610*/  HADD2.F32 R12, -RZ, R29.H0_H0 ;  /* 0x2000001dff0c7230 */ /* 0x000fe40000004100 */
[----:B------:R-:W-:Y:S01]  /*1620*/  HADD2.F32 R29, -RZ, R13.H0_H0 ;  /* 0x2000000dff1d7230 */ /* 0x000fe20000004100 */
[----:B------:R-:W-:Y:S01]  /*1630*/  F2FP.BF16.F32.PACK_AB.RZ R13, R37, R36 ;  /* 0x00000024250d723e */ /* 0x000fe200000190ff */
[----:B------:R-:W-:-:S04]  /*1640*/  IMAD.WIDE R36, R41, 0x10, R52 ;  /* 0x0000001029247825 */ /* 0x000fc800078e0234 */
[C---:B------:R-:W-:Y:S01]  /*1650*/  HFMA2.BF16_V2 R8, R22.reuse.H0_H0, R38, R8 ;  /* 0x0000002616087231 */ /* 0x040fe20000200808 */
[----:B------:R-:W-:Y:S02]  /*1660*/  F2FP.BF16.F32.PACK_AB.RZ R12, R39, R12 ;  /* 0x0000000c270c723e */ /* 0x000fe400000190ff */
[----:B------:R-:W3:Y:S01]  /*1670*/  LD.E.128 R36, desc[UR36][R36.64] ;  /* 0x0000002424247980 */ /* 0x000ee2000c101d00 */
[----:B------:R-:W-:Y:S02]  /*1680*/  HFMA2.BF16_V2 R4, R22.H0_H0, R40, R4 ;  /* 0x0000002816047231 */ /* 0x000fe40000200804 */
[----:B------:R-:W-:-:S06]  /*1690*/  IMAD.WIDE R40, R41, 0x10, R54 ;  /* 0x0000001029287825 */ /* 0x000fcc00078e0236 */
[----:B------:R-:W4:Y:S01]  /*16a0*/  LD.E.128 R40, desc[UR36][R40.64] ;  /* 0x0000002428287980 */ /* 0x000f22000c101d00 */
[----:B------:R-:W-:Y:S01]  /*16b0*/  HFMA2.BF16_V2 R12, R22.H0_H0, R12, R5 ;  /* 0x0000000c160c7231 */ /* 0x000fe20000200805 */
[----:B------:R-:W-:-:S05]  /*16c0*/  F2FP.BF16.F32.PACK_AB.RZ R24, R29, R24 ;  /* 0x000000181d18723e */ /* 0x000fca00000190ff */
        /* <DEDUP_REMOVED lines=11> */
[----:B--2---:R-:W-:-:S04]  /*1780*/  LOP3.LUT R5, R33, 0xffff, RZ, 0xc0, !PT ;  /* 0x0000ffff21057812 */ /* 0x004fc800078ec0ff */
[----:B------:R-:W-:-:S04]  /*1790*/  SHF.R.U32.HI R5, RZ, 0x8, R5 ;  /* 0x00000008ff057819 */ /* 0x000fc80000011605 */
[----:B------:R-:W-:Y:S02]  /*17a0*/  F2FP.F16.E4M3.UNPACK_B R24, R5 ;  /* 0x00000005ff18723e */ /* 0x000fe400020006ff */
[----:B------:R-:W-:-:S04]  /*17b0*/  LOP3.LUT R5, R33, 0xff, RZ, 0xc0, !PT ;  /* 0x000000ff21057812 */ /* 0x000fc800078ec0ff */
[----:B------:R-:W-:Y:S01]  /*17c0*/  F2FP.F16.E4M3.UNPACK_B R5, R5 ;  /* 0x00000005ff05723e */ /* 0x000fe200020006ff */
[----:B------:R-:W-:-:S04]  /*17d0*/  HADD2.F32 R24, -RZ, R24.H0_H0 ;  /* 0x20000018ff187230 */ /* 0x000fc80000004100 */
[----:B------:R-:W-:-:S05]  /*17e0*/  HADD2.F32 R5, -RZ, R5.H0_H0 ;  /* 0x20000005ff057230 */ /* 0x000fca0000004100 */
[----:B------:R-:W-:Y:S02]  /*17f0*/  F2FP.BF16.F32.PACK_AB.RZ R24, R24, R5 ;  /* 0x000000051818723e */ /* 0x000fe400000190ff */
[----:B------:R-:W-:-:S04]  /*1800*/  LOP3.LUT R5, R32, 0xffff, RZ, 0xc0, !PT ;  /* 0x0000ffff20057812 */ /* 0x000fc800078ec0ff */
[----:B------:R-:W-:Y:S02]  /*1810*/  SHF.R.U32.HI R5, RZ, 0x8, R5 ;  /* 0x00000008ff057819 */ /* 0x000fe40000011605 */
[----:B------:R-:W-:Y:S02]  /*1820*/  SHF.R.U32.HI R13, RZ, 0x18, R33 ;  /* 0x00000018ff0d7819 */ /* 0x000fe40000011621 */
[----:B------:R-:W-:Y:S01]  /*1830*/  F2FP.F16.E4M3.UNPACK_B R25, R5 ;  /* 0x00000005ff19723e */ /* 0x000fe200020006ff */
[----:B------:R-:W-:Y:S01]  /*1840*/  HFMA2.BF16_V2 R5, R22.H0_H0, R24, R4 ;  /* 0x0000001816057231 */ /* 0x000fe20000200804 */
[----:B------:R-:W-:Y:S02]  /*1850*/  LOP3.LUT R4, R32, 0xff, RZ, 0xc0, !PT ;  /* 0x000000ff20047812 */ /* 0x000fe400078ec0ff */
[----:B------:R-:W-:Y:S02]  /*1860*/  F2FP.F16.E4M3.UNPACK_B R13, R13 ;  /* 0x0000000dff0d723e */ /* 0x000fe400020006ff */
[----:B------:R-:W-:-:S02]  /*1870*/  F2FP.F16.E4M3.UNPACK_B R24, R4 ;  /* 0x00000004ff18723e */ /* 0x000fc400020006ff */
[--C-:B------:R-:W-:Y:S01]  /*1880*/  SHF.R.U32.HI R4, RZ, 0x18, R32.reuse ;  /* 0x00000018ff047819 */ /* 0x100fe20000011620 */
[----:B------:R-:W-:Y:S01]  /*1890*/  HADD2.F32 R28, -RZ, R13.H0_H0 ;  /* 0x2000000dff1c7230 */ /* 0x000fe20000004100 */
[----:B------:R-:W-:Y:S02]  /*18a0*/  PRMT R33, R33, 0x7632, R33 ;  /* 0x0000763221217816 */ /* 0x000fe40000000021 */
[----:B------:R-:W-:Y:S01]  /*18b0*/  PRMT R32, R32, 0x7632, R32 ;  /* 0x0000763220207816 */ /* 0x000fe20000000020 */
[----:B------:R-:W-:Y:S02]  /*18c0*/  HADD2.F32 R24, -RZ, R24.H0_H0 ;  /* 0x20000018ff187230 */ /* 0x000fe40000004100 */
[----:B------:R-:W-:Y:S01]  /*18d0*/  HADD2.F32 R13, -RZ, R25.H0_H0 ;  /* 0x20000019ff0d7230 */ /* 0x000fe20000004100 */
[----:B------:R-:W-:Y:S02]  /*18e0*/  LOP3.LUT R33, R33, 0xff, RZ, 0xc0, !PT ;  /* 0x000000ff21217812 */ /* 0x000fe400078ec0ff */
[----:B------:R-:W-:-:S02]  /*18f0*/  LOP3.LUT R32, R32, 0xff, RZ, 0xc0, !PT ;  /* 0x000000ff20207812 */ /* 0x000fc400078ec0ff */
[----:B------:R-:W-:Y:S02]  /*1900*/  F2FP.BF16.F32.PACK_AB.RZ R13, R13, R24 ;  /* 0x000000180d0d723e */ /* 0x000fe400000190ff */
[----:B------:R-:W-:Y:S02]  /*1910*/  F2FP.F16.E4M3.UNPACK_B R33, R33 ;  /* 0x00000021ff21723e */ /* 0x000fe400020006ff */
[----:B------:R-:W-:Y:S02]  /*1920*/  F2FP.F16.E4M3.UNPACK_B R4, R4 ;  /* 0x00000004ff04723e */ /* 0x000fe400020006ff */
[----:B------:R-:W-:Y:S01]  /*1930*/  F2FP.F16.E4M3.UNPACK_B R32, R32 ;  /* 0x00000020ff20723e */ /* 0x000fe200020006ff */
[----:B------:R-:W-:Y:S02]  /*1940*/  HFMA2.BF16_V2 R8, R22.H0_H0, R13, R8 ;  /* 0x0000000d16087231 */ /* 0x000fe40000200808 */
[----:B------:R-:W-:Y:S02]  /*1950*/  HADD2.F32 R33, -RZ, R33.H0_H0 ;  /* 0x20000021ff217230 */ /* 0x000fe40000004100 */
[----:B------:R-:W-:-:S02]  /*1960*/  HADD2.F32 R13, -RZ, R4.H0_H0 ;  /* 0x20000004ff0d7230 */ /* 0x000fc40000004100 */
[----:B------:R-:W-:Y:S01]  /*1970*/  HADD2.F32 R32, -RZ, R32.H0_H0 ;  /* 0x20000020ff207230 */ /* 0x000fe20000004100 */
[----:B------:R-:W-:-:S04]  /*1980*/  F2FP.BF16.F32.PACK_AB.RZ R33, R28, R33 ;  /* 0x000000211c21723e */ /* 0x000fc800000190ff */
[----:B------:R-:W-:Y:S01]  /*1990*/  F2FP.BF16.F32.PACK_AB.RZ R4, R13, R32 ;  /* 0x000000200d04723e */ /* 0x000fe200000190ff */
[----:B------:R-:W-:-:S04]  /*19a0*/  HFMA2.BF16_V2 R24, R22.H0_H0, R33, R12 ;  /* 0x0000002116187231 */ /* 0x000fc8000020080c */
[----:B------:R-:W-:Y:S01]  /*19b0*/  HFMA2.BF16_V2 R4, R22.H0_H0, R4, R9 ;  /* 0x0000000416047231 */ /* 0x000fe20000200809 */
[C---:B---3--:R-:W-:Y:S02]  /*19c0*/  LOP3.LUT R28, R37.reuse, 0xffff, RZ, 0xc0, !PT ;  /* 0x0000ffff251c7812 */ /* 0x048fe400078ec0ff */
[C---:B------:R-:W-:Y:S02]  /*19d0*/  LOP3.LUT R9, R37.reuse, 0xff, RZ, 0xc0, !PT ;  /* 0x000000ff25097812 */ /* 0x040fe400078ec0ff */
[--C-:B------:R-:W-:Y:S02]  /*19e0*/  SHF.R.U32.HI R12, RZ, 0x18, R37.reuse ;  /* 0x00000018ff0c7819 */ /* 0x100fe40000011625 */
[----:B------:R-:W-:Y:S02]  /*19f0*/  PRMT R37, R37, 0x7632, R37 ;  /* 0x0000763225257816 */ /* 0x000fe40000000025 */
[----:B------:R-:W-:Y:S02]  /*1a00*/  F2FP.F16.E4M3.UNPACK_B R29, R9 ;  /* 0x00000009ff1d723e */ /* 0x000fe400020006ff */
[----:B------:R-:W-:-:S02]  /*1a10*/  LOP3.LUT R37, R37, 0xff, RZ, 0xc0, !PT ;  /* 0x000000ff25257812 */ /* 0x000fc400078ec0ff */
[C---:B------:R-:W-:Y:S02]  /*1a20*/  LOP3.LUT R9, R36.reuse, 0xffff, RZ, 0xc0, !PT ;  /* 0x0000ffff24097812 */ /* 0x040fe400078ec0ff */
[C---:B------:R-:W-:Y:S02]  /*1a30*/  LOP3.LUT R25, R36.reuse, 0xff, RZ, 0xc0, !PT ;  /* 0x000000ff24197812 */ /* 0x040fe400078ec0ff */
[--C-:B------:R-:W-:Y:S02]  /*1a40*/  SHF.R.U32.HI R13, RZ, 0x18, R36.reuse ;  /* 0x00000018ff0d7819 */ /* 0x100fe40000011624 */
[----:B------:R-:W-:Y:S02]  /*1a50*/  PRMT R36, R36, 0x7632, R36 ;  /* 0x0000763224247816 */ /* 0x000fe40000000024 */
[----:B------:R-:W-:Y:S02]  /*1a60*/  F2FP.F16.E4M3.UNPACK_B R12, R12 ;  /* 0x0000000cff0c723e */ /* 0x000fe400020006ff */
[----:B------:R-:W-:-:S02]  /*1a70*/  F2FP.F16.E4M3.UNPACK_B R37, R37 ;  /* 0x00000025ff25723e */ /* 0x000fc400020006ff */
[----:B------:R-:W-:Y:S02]  /*1a80*/  SHF.R.U32.HI R9, RZ, 0x8, R9 ;  /* 0x00000008ff097819 */ /* 0x000fe40000011609 */
        /* <DEDUP_REMOVED lines=11> */
[----:B------:R-:W-:-:S03]  /*1b40*/  HADD2.F32 R36, -RZ, R36.H0_H0 ;  /* 0x20000024ff247230 */ /* 0x000fc60000004100 */
[----:B------:R-:W-:Y:S02]  /*1b50*/  F2FP.BF16.F32.PACK_AB.RZ R25, R12, R25 ;  /* 0x000000190c19723e */ /* 0x000fe400000190ff */
[----:B------:R-:W-:Y:S02]  /*1b60*/  F2FP.BF16.F32.PACK_AB.RZ R36, R13, R36 ;  /* 0x000000240d24723e */ /* 0x000fe400000190ff */
[----:B------:R-:W0:Y:S01]  /*1b70*/  LDC.64 R12, c[0x0][0x3b8] ;  /* 0x0000ee00ff0c7b82 */ /* 0x000e220000000a00 */
[----:B------:R-:W-:-:S04]  /*1b80*/  SHF.R.U32.HI R28, RZ, 0x8, R28 ;  /* 0x00000008ff1c7819 */ /* 0x000fc8000001161c */
[----:B------:R-:W-:Y:S01]  /*1b90*/  F2FP.F16.E4M3.UNPACK_B R28, R28 ;  /* 0x0000001cff1c723e */ /* 0x000fe200020006ff */
[----:B------:R-:W-:Y:S02]  /*1ba0*/  HADD2.F32 R29, -RZ, R29.H0_H0 ;  /* 0x2000001dff1d7230 */ /* 0x000fe40000004100 */
[C---:B------:R-:W-:Y:S02]  /*1bb0*/  HFMA2.BF16_V2 R24, R22.reuse.H0_H0, R37, R24 ;  /* 0x0000002516187231 */ /* 0x040fe40000200818 */
[----:B------:R-:W-:Y:S01]  /*1bc0*/  HADD2.F32 R28, -RZ, R28.H0_H0 ;  /* 0x2000001cff1c7230 */ /* 0x000fe20000004100 */
[----:B----4-:R-:W-:Y:S01]  /*1bd0*/  LOP3.LUT R37, R40, 0xffff, RZ, 0xc0, !PT ;  /* 0x0000ffff28257812 */ /* 0x010fe200078ec0ff */
[----:B------:R-:W-:-:S03]  /*1be0*/  HFMA2.BF16_V2 R25, R22.H0_H0, R25, R8 ;  /* 0x0000001916197231 */ /* 0x000fc60000200808 */
[----:B------:R-:W-:Y:S02]  /*1bf0*/  F2FP.BF16.F32.PACK_AB.RZ R29, R28, R29 ;  /* 0x0000001d1c1d723e */ /* 0x000fe400000190ff */
[----:B------:R-:W-:Y:S02]  /*1c00*/  SHF.R.U32.HI R37, RZ, 0x8, R37 ;  /* 0x00000008ff257819 */ /* 0x000fe40000011625 */
[----:B------:R-:W-:Y:S01]  /*1c10*/  SHF.R.U32.HI R28, RZ, 0x18, R40 ;  /* 0x00000018ff1c7819 */ /* 0x000fe20000011628 */
[----:B------:R-:W-:Y:S02]  /*1c20*/  HFMA2.BF16_V2 R5, R22.H0_H0, R29, R5 ;  /* 0x0000001d16057231 */ /* 0x000fe40000200805 */
[----:B0-----:R-:W-:-:S04]  /*1c30*/  IMAD.WIDE R8, R23, 0x10, R12 ;  /* 0x0000001017087825 */ /* 0x001fc800078e020c */
[----:B------:R-:W-:Y:S01]  /*1c40*/  IMAD.WIDE R12, R3, 0x10, R12 ;  /* 0x00000010030c7825 */ /* 0x000fe200078e020c */
[C---:B------:R-:W-:Y:S02]  /*1c50*/  LOP3.LUT R3, R40.reuse, 0xff, RZ, 0xc0, !PT ;  /* 0x000000ff28037812 */ /* 0x040fe400078ec0ff */
[----:B------:R-:W-:Y:S02]  /*1c60*/  PRMT R40, R40, 0x7632, R40 ;  /* 0x0000763228287816 */ /* 0x000fe40000000028 */
[C---:B------:R-:W-:Y:S02]  /*1c70*/  LOP3.LUT R33, R41.reuse, 0xffff, RZ, 0xc0, !PT ;  /* 0x0000ffff29217812 */ /* 0x040fe400078ec0ff */
[----:B------:R-:W-:Y:S02]  /*1c80*/  LOP3.LUT R32, R41, 0xff, RZ, 0xc0, !PT ;  /* 0x000000ff29207812 */ /* 0x000fe400078ec0ff */
[----:B------:R-:W-:Y:S02]  /*1c90*/  SHF.R.U32.HI R29, RZ, 0x18, R41 ;  /* 0x00000018ff1d7819 */ /* 0x000fe40000011629 */
[----:B------:R-:W-:-:S02]  /*1ca0*/  F2FP.F16.E4M3.UNPACK_B R37, R37 ;  /* 0x00000025ff25723e */ /* 0x000fc400020006ff */
[----:B------:R-:W-:Y:S02]  /*1cb0*/  F2FP.F16.E4M3.UNPACK_B R23, R3 ;  /* 0x00000003ff17723e */ /* 0x000fe400020006ff */
[----:B------:R-:W-:Y:S02]  /*1cc0*/  PRMT R41, R41, 0x7632, R41 ;  /* 0x0000763229297816 */ /* 0x000fe40000000029 */
[----:B------:R-:W-:Y:S01]  /*1cd0*/  LOP3.LUT R3, R40, 0xff, RZ, 0xc0, !PT ;  /* 0x000000ff28037812 */ /* 0x000fe200078ec0ff */
[----:B------:R-:W-:Y:S01]  /*1ce0*/  HFMA2.BF16_V2 R4, R22.H0_H0, R36, R4 ;  /* 0x0000002416047231 */ /* 0x000fe20000200804 */
[----:B------:R-:W-:Y:S02]  /*1cf0*/  LOP3.LUT R40, R6, 0xffff, RZ, 0xc0, !PT ;  /* 0x0000ffff06287812 */ /* 0x000fe400078ec0ff */
[----:B------:R-:W-:Y:S01]  /*1d00*/  LOP3.LUT R36, R41, 0xff, RZ, 0xc0, !PT ;  /* 0x000000ff29247812 */ /* 0x000fe200078ec0ff */
[----:B------:R-:W-:Y:S01]  /*1d10*/  HADD2.F32 R41, -RZ, R37.H0_H0 ;  /* 0x20000025ff297230 */ /* 0x000fe20000004100 */
[----:B------:R-:W-:-:S02]  /*1d20*/  SHF.R.U32.HI R40, RZ, 0x8, R40 ;  /* 0x00000008ff287819 */ /* 0x000fc40000011628 */
[----:B------:R-:W-:Y:S02]  /*1d30*/  LOP3.LUT R37, R6, 0xff, RZ, 0xc0, !PT ;  /* 0x000000ff06257812 */ /* 0x000fe400078ec0ff */
[----:B------:R-:W-:Y:S02]  /*1d40*/  F2FP.F16.E4M3.UNPACK_B R40, R40 ;  /* 0x00000028ff28723e */ /* 0x000fe400020006ff */
[----:B------:R-:W-:Y:S01]  /*1d50*/  F2FP.F16.E4M3.UNPACK_B R37, R37 ;  /* 0x00000025ff25723e */ /* 0x000fe200020006ff */
[----:B------:R-:W-:Y:S01]  /*1d60*/  HADD2.F32 R23, -RZ, R23.H0_H0 ;  /* 0x20000017ff177230 */ /* 0x000fe20000004100 */
[----:B------:R-:W-:Y:S01]  /*1d70*/  F2FP.F16.E4M3.UNPACK_B R3, R3 ;  /* 0x00000003ff03723e */ /* 0x000fe200020006ff */
[----:B------:R-:W-:Y:S01]  /*1d80*/  HADD2.F32 R40, -RZ, R40.H0_H0 ;  /* 0x20000028ff287230 */ /* 0x000fe20000004100 */
[----:B------:R-:W-:Y:S01]  /*1d90*/  SHF.R.U32.HI R33, RZ, 0x8, R33 ;  /* 0x00000008ff217819 */ /* 0x000fe20000011621 */
[----:B------:R-:W-:Y:S01]  /*1da0*/  HADD2.F32 R37, -RZ, R37.H0_H0 ;  /* 0x20000025ff257230 */ /* 0x000fe20000004100 */
[----:B------:R-:W-:Y:S01]  /*1db0*/  F2FP.F16.E4M3.UNPACK_B R32, R32 ;  /* 0x00000020ff20723e */ /* 0x000fe200020006ff */
[----:B------:R-:W-:Y:S01]  /*1dc0*/  HADD2.F32 R56, -RZ, R3.H0_H0 ;  /* 0x20000003ff387230 */ /* 0x000fe20000004100 */
[----:B------:R-:W-:-:S02]  /*1dd0*/  F2FP.BF16.F32.PACK_AB.RZ R23, RZ, R23 ;  /* 0x00000017ff17723e */ /* 0x000fc400000190ff */
[----:B------:R-:W-:Y:S02]  /*1de0*/  F2FP.BF16.F32.PACK_AB.RZ R41, RZ, R41 ;  /* 0x00000029ff29723e */ /* 0x000fe400000190ff */
[----:B------:R-:W-:Y:S02]  /*1df0*/  F2FP.F16.E4M3.UNPACK_B R29, R29 ;  /* 0x0000001dff1d723e */ /* 0x000fe400020006ff */
[----:B------:R-:W-:Y:S02]  /*1e00*/  F2FP.F16.E4M3.UNPACK_B R33, R33 ;  /* 0x00000021ff21723e */ /* 0x000fe400020006ff */
[----:B------:R-:W-:Y:S01]  /*1e10*/  F2FP.BF16.F32.PACK_AB.RZ R37, R40, R37 ;  /* 0x000000252825723e */ /* 0x000fe200000190ff */
[C-C-:B------:R-:W-:Y:S01]  /*1e20*/  HFMA2.BF16_V2 R23, R22.reuse.H0_H0, R23.H0_H0, R25.reuse.H0_H0 ;  /* 0x2000001716177231 */ /* 0x140fe20000240819 */
[C---:B------:R-:W-:Y:S01]  /*1e30*/  LOP3.LUT R40, R10.reuse, 0xffff, RZ, 0xc0, !PT ;  /* 0x0000ffff0a287812 */ /* 0x040fe200078ec0ff */
[----:B------:R-:W-:Y:S02]  /*1e40*/  HFMA2.BF16_V2 R3, R22.H0_H0, R41.H0_H0, R25.H1_H1 ;  /* 0x2000002916037231 */ /* 0x000fe40000260819 */
[----:B------:R-:W-:Y:S01]  /*1e50*/  HADD2.F32 R32, -RZ, R32.H0_H0 ;  /* 0x20000020ff207230 */ /* 0x000fe20000004100 */
[----:B------:R-:W-:Y:S01]  /*1e60*/  F2FP.BF16.F32.PACK_AB.RZ R25, RZ, R56 ;  /* 0x00000038ff19723e */ /* 0x000fe200000190ff */
[----:B------:R-:W-:Y:S01]  /*1e70*/  HADD2.F32 R41, -RZ, R29.H0_H0 ;  /* 0x2000001dff297230 */ /* 0x000fe20000004100 */
[----:B------:R-:W-:Y:S01]  /*1e80*/  SHF.R.U32.HI R40, RZ, 0x8, R40 ;  /* 0x00000008ff287819 */ /* 0x000fe20000011628 */
[----:B------:R-:W-:Y:S01]  /*1e90*/  HADD2.F32 R56, -RZ, R33.H0_H0 ;  /* 0x20000021ff387230 */ /* 0x000fe20000004100 */
[----:B------:R-:W-:-:S02]  /*1ea0*/  LOP3.LUT R33, R10, 0xff, RZ, 0xc0, !PT ;  /* 0x000000ff0a217812 */ /* 0x000fc400078ec0ff */
[----:B------:R-:W-:Y:S02]  /*1eb0*/  F2FP.BF16.F32.PACK_AB.RZ R29, RZ, R32 ;  /* 0x00000020ff1d723e */ /* 0x000fe400000190ff */
[----:B------:R-:W-:Y:S02]  /*1ec0*/  F2FP.BF16.F32.PACK_AB.RZ R32, RZ, R41 ;  /* 0x00000029ff20723e */ /* 0x000fe400000190ff */
[----:B------:R-:W-:Y:S02]  /*1ed0*/  F2FP.F16.E4M3.UNPACK_B R40, R40 ;  /* 0x00000028ff28723e */ /* 0x000fe400020006ff */
[----:B------:R-:W-:Y:S01]  /*1ee0*/  F2FP.F16.E4M3.UNPACK_B R41, R33 ;  /* 0x00000021ff29723e */ /* 0x000fe200020006ff */
[----:B------:R-:W-:Y:S02]  /*1ef0*/  HFMA2.BF16_V2 R25, R22.H0_H0, R25.H0_H0, R4.H0_H0 ;  /* 0x2000001916197231 */ /* 0x000fe40000240804 */
[----:B------:R-:W-:Y:S02]  /*1f00*/  HADD2.F32 R40, -RZ, R40.H0_H0 ;  /* 0x20000028ff287230 */ /* 0x000fe40000004100 */
[----:B------:R-:W-:Y:S01]  /*1f10*/  HADD2.F32 R41, -RZ, R41.H0_H0 ;  /* 0x20000029ff297230 */ /* 0x000fe20000004100 */
[----:B------:R-:W-:-:S02]  /*1f20*/  PRMT R4, R6, 0x7632, R4 ;  /* 0x0000763206047816 */ /* 0x000fc40000000004 */
[----:B------:R-:W-:Y:S02]  /*1f30*/  F2FP.BF16.F32.PACK_AB.RZ R33, RZ, R56 ;  /* 0x00000038ff21723e */ /* 0x000fe400000190ff */
[----:B------:R-:W-:Y:S02]  /*1f40*/  F2FP.BF16.F32.PACK_AB.RZ R40, R40, R41 ;  /* 0x000000292828723e */ /* 0x000fe400000190ff */
[----:B------:R-:W-:Y:S02]  /*1f50*/  LOP3.LUT R41, R4, 0xff, RZ, 0xc0, !PT ;  /* 0x000000ff04297812 */ /* 0x000fe400078ec0ff */
[----:B------:R-:W-:Y:S02]  /*1f60*/  SHF.R.U32.HI R56, RZ, 0x18, R6 ;  /* 0x00000018ff387819 */ /* 0x000fe40000011606 */
[----:B------:R-:W-:Y:S02]  /*1f70*/  PRMT R4, R10, 0x7632, R4 ;  /* 0x000076320a047816 */ /* 0x000fe40000000004 */
[----:B------:R-:W-:-:S02]  /*1f80*/  SHF.R.U32.HI R57, RZ, 0x18, R10 ;  /* 0x00000018ff397819 */ /* 0x000fc4000001160a */
[----:B------:R-:W-:Y:S02]  /*1f90*/  F2FP.F16.E4M3.UNPACK_B R56, R56 ;  /* 0x00000038ff38723e */ /* 0x000fe400020006ff */
[----:B------:R-:W-:Y:S02]  /*1fa0*/  F2FP.F16.E4M3.UNPACK_B R41, R41 ;  /* 0x00000029ff29723e */ /* 0x000fe400020006ff */
[----:B------:R-:W-:Y:S01]  /*1fb0*/  LOP3.LUT R10, R4, 0xff, RZ, 0xc0, !PT ;  /* 0x000000ff040a7812 */ /* 0x000fe200078ec0ff */
[C---:B------:R-:W-:Y:S01]  /*1fc0*/  HFMA2.BF16_V2 R6, R22.reuse.H0_H0, R37, RZ.H0_H0 ;  /* 0x0000002516067231 */ /* 0x040fe200002408ff */
[----:B------:R-:W-:Y:S01]  /*1fd0*/  F2FP.F16.E4M3.UNPACK_B R58, R57 ;  /* 0x00000039ff3a723e */ /* 0x000fe200020006ff */
[----:B------:R-:W-:Y:S01]  /*1fe0*/  HADD2.F32 R37, -RZ, R56.H0_H0 ;  /* 0x20000038ff257230 */ /* 0x000fe20000004100 */
[----:B------:R-:W-:Y:S01]  /*1ff0*/  F2FP.F16.E4M3.UNPACK_B R57, R10 ;  /* 0x0000000aff39723e */ /* 0x000fe200020006ff */
[----:B------:R-:W-:Y:S02]  /*2000*/  HADD2.F32 R10, -RZ, R41.H0_H0 ;  /* 0x20000029ff0a7230 */ /* 0x000fe40000004100 */
[----:B------:R-:W-:Y:S01]  /*2010*/  HFMA2.BF16_V2 R6, R22.H0_H0, R40, R6 ;  /* 0x0000002816067231 */ /* 0x000fe20000200806 */
[----:B------:R-:W-:-:S02]  /*2020*/  LOP3.LUT R40, R7, 0xffff, RZ, 0xc0, !PT ;  /* 0x0000ffff07287812 */ /* 0x000fc400078ec0ff */
[----:B------:R-:W-:Y:S02]  /*2030*/  F2FP.BF16.F32.PACK_AB.RZ R10, R37, R10 ;  /* 0x0000000a250a723e */ /* 0x000fe400000190ff */
[----:B------:R-:W-:Y:S02]  /*2040*/  SHF.R.U32.HI R40, RZ, 0x8, R40 ;  /* 0x00000008ff287819 */ /* 0x000fe40000011628 */
[----:B------:R-:W-:Y:S02]  /*2050*/  LOP3.LUT R37, R7, 0xff, RZ, 0xc0, !PT ;  /* 0x000000ff07257812 */ /* 0x000fe400078ec0ff */
[----:B------:R-:W-:Y:S02]  /*2060*/  F2FP.F16.E4M3.UNPACK_B R40, R40 ;  /* 0x00000028ff28723e */ /* 0x000fe400020006ff */
[----:B------:R-:W-:-:S03]  /*2070*/  F2FP.F16.E4M3.UNPACK_B R37, R37 ;  /* 0x00000025ff25723e */ /* 0x000fc600020006ff */
[----:B------:R-:W-:Y:S02]  /*2080*/  HADD2.F32 R40, -RZ, R40.H0_H0 ;  /* 0x20000028ff287230 */ /* 0x000fe40000004100 */
[----:B------:R-:W-:Y:S01]  /*2090*/  HADD2.F32 R37, -RZ, R37.H0_H0 ;  /* 0x20000025ff257230 */ /* 0x000fe20000004100 */
[----:B------:R-:W-:-:S04]  /*20a0*/  LOP3.LUT R41, R11, 0xffff, RZ, 0xc0, !PT ;  /* 0x0000ffff0b297812 */ /* 0x000fc800078ec0ff */
[----:B------:R-:W-:Y:S02]  /*20b0*/  F2FP.BF16.F32.PACK_AB.RZ R37, R40, R37 ;  /* 0x000000252825723e */ /* 0x000fe400000190ff */
[----:B------:R-:W-:Y:S02]  /*20c0*/  SHF.R.U32.HI R41, RZ, 0x8, R41 ;  /* 0x00000008ff297819 */ /* 0x000fe40000011629 */
[----:B------:R-:W-:Y:S02]  /*20d0*/  LOP3.LUT R40, R11, 0xff, RZ, 0xc0, !PT ;  /* 0x000000ff0b287812 */ /* 0x000fe400078ec0ff */
[----:B------:R-:W-:Y:S02]  /*20e0*/  F2FP.F16.E4M3.UNPACK_B R41, R41 ;  /* 0x00000029ff29723e */ /* 0x000fe400020006ff */
[----:B------:R-:W-:Y:S01]  /*20f0*/  F2FP.F16.E4M3.UNPACK_B R40, R40 ;  /* 0x00000028ff28723e */ /* 0x000fe200020006ff */
[----:B------:R-:W-:Y:S02]  /*2100*/  HADD2.F32 R58, -RZ, R58.H0_H0 ;  /* 0x2000003aff3a7230 */ /* 0x000fe40000004100 */
[----:B------:R-:W-:-:S02]  /*2110*/  HADD2.F32 R57, -RZ, R57.H0_H0 ;  /* 0x20000039ff397230 */ /* 0x000fc40000004100 */
[----:B------:R-:W-:Y:S02]  /*2120*/  HADD2.F32 R40, -RZ, R40.H0_H0 ;  /* 0x20000028ff287230 */ /* 0x000fe40000004100 */
[----:B------:R-:W-:Y:S01]  /*2130*/  HADD2.F32 R41, -RZ, R41.H0_H0 ;  /* 0x20000029ff297230 */ /* 0x000fe20000004100 */
[----:B------:R-:W-:Y:S01]  /*2140*/  PRMT R4, R7, 0x7632, R4 ;  /* 0x0000763207047816 */ /* 0x000fe20000000004 */
[C---:B------:R-:W-:Y:S01]  /*2150*/  HFMA2.BF16_V2 R10, R22.reuse.H0_H0, R10, RZ.H0_H0 ;  /* 0x0000000a160a7231 */ /* 0x040fe200002408ff */
[----:B------:R-:W-:Y:S02]  /*2160*/  F2FP.BF16.F32.PACK_AB.RZ R57, R58, R57 ;  /* 0x000000393a39723e */ /* 0x000fe400000190ff */
[----:B------:R-:W-:Y:S02]  /*2170*/  F2FP.BF16.F32.PACK_AB.RZ R40, R41, R40 ;  /* 0x000000282928723e */ /* 0x000fe400000190ff */
[----:B------:R-:W-:Y:S02]  /*2180*/  SHF.R.U32.HI R7, RZ, 0x18, R7 ;  /* 0x00000018ff077819 */ /* 0x000fe40000011607 */
[----:B------:R-:W-:Y:S01]  /*2190*/  LOP3.LUT R41, R4, 0xff, RZ, 0xc0, !PT ;  /* 0x000000ff04297812 */ /* 0x000fe200078ec0ff */
[----:B------:R-:W-:Y:S01]  /*21a0*/  HFMA2.BF16_V2 R10, R22.H0_H0, R57, R10 ;  /* 0x00000039160a7231 */ /* 0x000fe2000020080a */
[----:B------:R-:W-:-:S02]  /*21b0*/  PRMT R4, R11, 0x7632, R4 ;  /* 0x000076320b047816 */ /* 0x000fc40000000004 */
[----:B------:R-:W-:Y:S01]  /*21c0*/  SHF.R.U32.HI R57, RZ, 0x18, R11 ;  /* 0x00000018ff397819 */ /* 0x000fe2000001160b */
[C---:B------:R-:W-:Y:S01]  /*21d0*/  HFMA2.BF16_V2 R11, R22.reuse.H0_H0, R37, RZ.H0_H0 ;  /* 0x00000025160b7231 */ /* 0x040fe200002408ff */
[----:B------:R-:W-:Y:S02]  /*21e0*/  F2FP.F16.E4M3.UNPACK_B R7, R7 ;  /* 0x00000007ff07723e */ /* 0x000fe400020006ff */
[----:B------:R-:W-:Y:S02]  /*21f0*/  F2FP.F16.E4M3.UNPACK_B R41, R41 ;  /* 0x00000029ff29723e */ /* 0x000fe400020006ff */
[----:B------:R-:W-:Y:S01]  /*2200*/  LOP3.LUT R56, R4, 0xff, RZ, 0xc0, !PT ;  /* 0x000000ff04387812 */ /* 0x000fe200078ec0ff */
[----:B------:R-:W-:Y:S02]  /*2210*/  HFMA2.BF16_V2 R11, R22.H0_H0, R40, R11 ;  /* 0x00000028160b7231 */ /* 0x000fe4000020080b */
[----:B------:R-:W-:Y:S01]  /*2220*/  HADD2.F32 R7, -RZ, R7.H0_H0 ;  /* 0x20000007ff077230 */ /* 0x000fe20000004100 */
[----:B------:R-:W-:Y:S01]  /*2230*/  F2FP.F16.E4M3.UNPACK_B R57, R57 ;  /* 0x00000039ff39723e */ /* 0x000fe200020006ff */
[----:B------:R-:W-:Y:S01]  /*2240*/  HADD2.F32 R40, -RZ, R41.H0_H0 ;  /* 0x20000029ff287230 */ /* 0x000fe20000004100 */
[----:B------:R-:W-:-:S02]  /*2250*/  F2FP.F16.E4M3.UNPACK_B R56, R56 ;  /* 0x00000038ff38723e */ /* 0x000fc400020006ff */
[C---:B------:R-:W-:Y:S02]  /*2260*/  LOP3.LUT R41, R14.reuse, 0xff, RZ, 0xc0, !PT ;  /* 0x000000ff0e297812 */ /* 0x040fe400078ec0ff */
[C---:B------:R-:W-:Y:S01]  /*2270*/  PRMT R4, R14.reuse, 0x7632, R4 ;  /* 0x000076320e047816 */ /* 0x040fe20000000004 */
[----:B------:R-:W-:Y:S01]  /*2280*/  HADD2.F32 R37, -RZ, R56.H0_H0 ;  /* 0x20000038ff257230 */ /* 0x000fe20000004100 */
[----:B------:R-:W-:Y:S01]  /*2290*/  F2FP.BF16.F32.PACK_AB.RZ R40, R7, R40 ;  /* 0x000000280728723e */ /* 0x000fe200000190ff */
[----:B------:R-:W-:Y:S01]  /*22a0*/  HADD2.F32 R58, -RZ, R57.H0_H0 ;  /* 0x20000039ff3a7230 */ /* 0x000fe20000004100 */
[----:B------:R-:W-:Y:S02]  /*22b0*/  LOP3.LUT R7, R14, 0xffff, RZ, 0xc0, !PT ;  /* 0x0000ffff0e077812 */ /* 0x000fe400078ec0ff */
[----:B------:R-:W-:Y:S02]  /*22c0*/  SHF.R.U32.HI R56, RZ, 0x18, R14 ;  /* 0x00000018ff387819 */ /* 0x000fe4000001160e */
[----:B------:R-:W-:-:S02]  /*22d0*/  F2FP.F16.E4M3.UNPACK_B R41, R41 ;  /* 0x00000029ff29723e */ /* 0x000fc400020006ff */
[----:B------:R-:W-:Y:S02]  /*22e0*/  LOP3.LUT R14, R4, 0xff, RZ, 0xc0, !PT ;  /* 0x000000ff040e7812 */ /* 0x000fe400078ec0ff */
[----:B------:R-:W-:Y:S01]  /*22f0*/  F2FP.F16.E4M3.UNPACK_B R57, R56 ;  /* 0x00000038ff39723e */ /* 0x000fe200020006ff */
[C---:B------:R-:W-:Y:S01]  /*2300*/  HFMA2.BF16_V2 R40, R22.reuse.H0_H0, R40, RZ.H0_H0 ;  /* 0x0000002816287231 */ /* 0x040fe200002408ff */
[----:B------:R-:W-:Y:S02]  /*2310*/  F2FP.BF16.F32.PACK_AB.RZ R37, R58, R37 ;  /* 0x000000253a25723e */ /* 0x000fe400000190ff */
[----:B------:R-:W-:Y:S01]  /*2320*/  F2FP.F16.E4M3.UNPACK_B R56, R14 ;  /* 0x0000000eff38723e */ /* 0x000fe200020006ff */
[----:B------:R-:W-:Y:S01]  /*2330*/  HADD2.F32 R14, -RZ, R41.H0_H0 ;  /* 0x20000029ff0e7230 */ /* 0x000fe20000004100 */
[C---:B------:R-:W-:Y:S01]  /*2340*/  LOP3.LUT R41, R15.reuse, 0xffff, RZ, 0xc0, !PT ;  /* 0x0000ffff0f297812 */ /* 0x040fe200078ec0ff */
[----:B------:R-:W-:Y:S01]  /*2350*/  HFMA2.BF16_V2 R37, R22.H0_H0, R37, R40 ;  /* 0x0000002516257231 */ /* 0x000fe20000200828 */
[----:B------:R-:W-:-:S02]  /*2360*/  LOP3.LUT R40, R15, 0xff, RZ, 0xc0, !PT ;  /* 0x000000ff0f287812 */ /* 0x000fc400078ec0ff */
[----:B------:R-:W-:Y:S02]  /*2370*/  SHF.R.U32.HI R41, RZ, 0x8, R41 ;  /* 0x00000008ff297819 */ /* 0x000fe40000011629 */
[----:B------:R-:W-:Y:S02]  /*2380*/  F2FP.F16.E4M3.UNPACK_B R40, R40 ;  /* 0x00000028ff28723e */ /* 0x000fe400020006ff */
[----:B------:R-:W-:Y:S02]  /*2390*/  F2FP.F16.E4M3.UNPACK_B R41, R41 ;  /* 0x00000029ff29723e */ /* 0x000fe400020006ff */
[----:B------:R-:W-:Y:S01]  /*23a0*/  SHF.R.U32.HI R7, RZ, 0x8, R7 ;  /* 0x00000008ff077819 */ /* 0x000fe20000011607 */
[----:B------:R-:W-:Y:S02]  /*23b0*/  HADD2.F32 R40, -RZ, R40.H0_H0 ;  /* 0x20000028ff287230 */ /* 0x000fe40000004100 */
[----:B------:R-:W-:Y:S01]  /*23c0*/  HADD2.F32 R41, -RZ, R41.H0_H0 ;  /* 0x20000029ff297230 */ /* 0x000fe20000004100 */
[----:B------:R-:W-:-:S02]  /*23d0*/  PRMT R4, R15, 0x7632, R4 ;  /* 0x000076320f047816 */ /* 0x000fc40000000004 */
[----:B------:R-:W-:Y:S02]  /*23e0*/  F2FP.F16.E4M3.UNPACK_B R7, R7 ;  /* 0x00000007ff07723e */ /* 0x000fe400020006ff */
[----:B------:R-:W-:Y:S02]  /*23f0*/  F2FP.BF16.F32.PACK_AB.RZ R40, R41, R40 ;  /* 0x000000282928723e */ /* 0x000fe400000190ff */
[----:B------:R-:W-:Y:S02]  /*2400*/  SHF.R.U32.HI R41, RZ, 0x18, R15 ;  /* 0x00000018ff297819 */ /* 0x000fe4000001160f */
[----:B------:R-:W-:Y:S01]  /*2410*/  LOP3.LUT R15, R4, 0xff, RZ, 0xc0, !PT ;  /* 0x000000ff040f7812 */ /* 0x000fe200078ec0ff */
        /* <DEDUP_REMOVED lines=9> */
[C---:B------:R-:W-:Y:S01]  /*24b0*/  HFMA2.BF16_V2 R14, R22.reuse.H0_H0, R14, R6 ;  /* 0x0000000e160e7231 */ /* 0x040fe20000200806 */
[----:B------:R-:W-:Y:S02]  /*24c0*/  SHF.R.U32.HI R6, RZ, 0x18, R26 ;  /* 0x00000018ff067819 */ /* 0x000fe4000001161a */
[----:B------:R-:W-:Y:S01]  /*24d0*/  F2FP.BF16.F32.PACK_AB.RZ R41, R56, R15 ;  /* 0x0000000f3829723e */ /* 0x000fe200000190ff */
[----:B------:R-:W-:Y:S01]  /*24e0*/  HFMA2.BF16_V2 R15, R22.H0_H0, R7, R10 ;  /* 0x00000007160f7231 */ /* 0x000fe2000020080a */
[C---:B------:R-:W-:Y:S02]  /*24f0*/  LOP3.LUT R10, R26.reuse, 0xff, RZ, 0xc0, !PT ;  /* 0x000000ff1a0a7812 */ /* 0x040fe400078ec0ff */
[----:B------:R-:W-:-:S02]  /*2500*/  LOP3.LUT R7, R26, 0xffff, RZ, 0xc0, !PT ;  /* 0x0000ffff1a077812 */ /* 0x000fc400078ec0ff */
[----:B------:R-:W-:Y:S01]  /*2510*/  PRMT R26, R26, 0x7632, R26 ;  /* 0x000076321a1a7816 */ /* 0x000fe2000000001a */
[C---:B------:R-:W-:Y:S01]  /*2520*/  HFMA2.BF16_V2 R40, R22.reuse.H0_H0, R40, R11 ;  /* 0x0000002816287231 */ /* 0x040fe2000020080b */
[----:B------:R-:W-:Y:S01]  /*2530*/  SHF.R.U32.HI R7, RZ, 0x8, R7 ;  /* 0x00000008ff077819 */ /* 0x000fe20000011607 */
[----:B------:R-:W-:Y:S01]  /*2540*/  HFMA2.BF16_V2 R11, R22.H0_H0, R41, R37 ;  /* 0x00000029160b7231 */ /* 0x000fe20000200825 */
[----:B------:R-:W-:Y:S02]  /*2550*/  F2FP.F16.E4M3.UNPACK_B R6, R6 ;  /* 0x00000006ff06723e */ /* 0x000fe400020006ff */
[----:B------:R-:W-:Y:S02]  /*2560*/  LOP3.LUT R37, R26, 0xff, RZ, 0xc0, !PT ;  /* 0x000000ff1a257812 */ /* 0x000fe400078ec0ff */
[----:B------:R-:W-:Y:S02]  /*2570*/  LOP3.LUT R56, R27, 0xffff, RZ, 0xc0, !PT ;  /* 0x0000ffff1b387812 */ /* 0x000fe400078ec0ff */
[----:B------:R-:W-:Y:S01]  /*2580*/  F2FP.F16.E4M3.UNPACK_B R26, R7 ;  /* 0x00000007ff1a723e */ /* 0x000fe200020006ff */
[----:B------:R-:W-:Y:S01]  /*2590*/  HADD2.F32 R57, -RZ, R6.H0_H0 ;  /* 0x20000006ff397230 */ /* 0x000fe20000004100 */
[----:B------:R-:W-:-:S02]  /*25a0*/  F2FP.F16.E4M3.UNPACK_B R41, R37 ;  /* 0x00000025ff29723e */ /* 0x000fc400020006ff */
[----:B------:R-:W-:Y:S02]  /*25b0*/  F2FP.F16.E4M3.UNPACK_B R10, R10 ;  /* 0x0000000aff0a723e */ /* 0x000fe400020006ff */
[----:B------:R-:W-:Y:S02]  /*25c0*/  SHF.R.U32.HI R56, RZ, 0x8, R56 ;  /* 0x00000008ff387819 */ /* 0x000fe40000011638 */
[C---:B------:R-:W-:Y:S01]  /*25d0*/  LOP3.LUT R6, R27.reuse, 0xff, RZ, 0xc0, !PT ;  /* 0x000000ff1b067812 */ /* 0x040fe200078ec0ff */
[----:B------:R-:W-:Y:S01]  /*25e0*/  HADD2.F32 R37, -RZ, R26.H0_H0 ;  /* 0x2000001aff257230 */ /* 0x000fe20000004100 */
        /* <DEDUP_REMOVED lines=8> */
[----:B------:R-:W-:-:S02]  /*2670*/  F2FP.BF16.F32.PACK_AB.RZ R10, R37, R10 ;  /* 0x0000000a250a723e */ /* 0x000fc400000190ff */
[----:B------:R-:W-:Y:S02]  /*2680*/  F2FP.BF16.F32.PACK_AB.RZ R26, R57, R26 ;  /* 0x0000001a391a723e */ /* 0x000fe400000190ff */
[----:B------:R-:W-:Y:S01]  /*2690*/  LOP3.LUT R27, R27, 0xff, RZ, 0xc0, !PT ;  /* 0x000000ff1b1b7812 */ /* 0x000fe200078ec0ff */
[C---:B------:R-:W-:Y:S01]  /*26a0*/  HFMA2.BF16_V2 R10, R22.reuse.H0_H0, R10, R14 ;  /* 0x0000000a160a7231 */ /* 0x040fe2000020080e */
[----:B------:R-:W-:Y:S01]  /*26b0*/  F2FP.BF16.F32.PACK_AB.RZ R41, R56, R41 ;  /* 0x000000293829723e */ /* 0x000fe200000190ff */
[C---:B------:R-:W-:Y:S01]  /*26c0*/  HFMA2.BF16_V2 R14, R22.reuse.H0_H0, R26, R15 ;  /* 0x0000001a160e7231 */ /* 0x040fe2000020080f */
[----:B------:R-:W-:Y:S02]  /*26d0*/  F2FP.F16.E4M3.UNPACK_B R7, R27 ;  /* 0x0000001bff07723e */ /* 0x000fe400020006ff */
[C---:B------:R-:W-:Y:S02]  /*26e0*/  LOP3.LUT R26, R30.reuse, 0xff, RZ, 0xc0, !PT ;  /* 0x000000ff1e1a7812 */ /* 0x040fe400078ec0ff */
[----:B------:R-:W-:Y:S01]  /*26f0*/  SHF.R.U32.HI R27, RZ, 0x18, R30 ;  /* 0x00000018ff1b7819 */ /* 0x000fe2000001161e */
[----:B------:R-:W-:Y:S01]  /*2700*/  HFMA2.BF16_V2 R15, R22.H0_H0, R41, R40 ;  /* 0x00000029160f7231 */ /* 0x000fe20000200828 */
[----:B------:R-:W-:-:S02]  /*2710*/  LOP3.LUT R56, R30, 0xffff, RZ, 0xc0, !PT ;  /* 0x0000ffff1e387812 */ /* 0x000fc400078ec0ff */
[----:B------:R-:W-:Y:S02]  /*2720*/  F2FP.F16.E4M3.UNPACK_B R41, R26 ;  /* 0x0000001aff29723e */ /* 0x000fe400020006ff */
[----:B------:R-:W-:Y:S02]  /*2730*/  F2FP.F16.E4M3.UNPACK_B R26, R27 ;  /* 0x0000001bff1a723e */ /* 0x000fe400020006ff */
[----:B------:R-:W-:Y:S02]  /*2740*/  PRMT R30, R30, 0x7632, R30 ;  /* 0x000076321e1e7816 */ /* 0x000fe4000000001e */
[----:B------:R-:W-:Y:S02]  /*2750*/  LOP3.LUT R27, R31, 0xffff, RZ, 0xc0, !PT ;  /* 0x0000ffff1f1b7812 */ /* 0x000fe400078ec0ff */
[----:B------:R-:W-:Y:S02]  /*2760*/  SHF.R.U32.HI R56, RZ, 0x8, R56 ;  /* 0x00000008ff387819 */ /* 0x000fe40000011638 */
[----:B------:R-:W-:-:S02]  /*2770*/  F2FP.F16.E4M3.UNPACK_B R6, R6 ;  /* 0x00000006ff06723e */ /* 0x000fc400020006ff */
[----:B------:R-:W-:Y:S02]  /*2780*/  LOP3.LUT R37, R30, 0xff, RZ, 0xc0, !PT ;  /* 0x000000ff1e257812 */ /* 0x000fe400078ec0ff */
[----:B------:R-:W-:Y:S02]  /*2790*/  SHF.R.U32.HI R30, RZ, 0x8, R27 ;  /* 0x00000008ff1e7819 */ /* 0x000fe4000001161b */
[C---:B------:R-:W-:Y:S02]  /*27a0*/  PRMT R4, R31.reuse, 0x7632, R4 ;  /* 0x000076321f047816 */ /* 0x040fe40000000004 */
[----:B------:R-:W-:Y:S02]  /*27b0*/  F2FP.F16.E4M3.UNPACK_B R56, R56 ;  /* 0x00000038ff38723e */ /* 0x000fe400020006ff */
[----:B------:R-:W-:Y:S01]  /*27c0*/  LOP3.LUT R27, R31, 0xff, RZ, 0xc0, !PT ;  /* 0x000000ff1f1b7812 */ /* 0x000fe200078ec0ff */
[----:B------:R-:W-:Y:S01]  /*27d0*/  HADD2.F32 R58, -RZ, R6.H0_H0 ;  /* 0x20000006ff3a7230 */ /* 0x000fe20000004100 */
[----:B------:R-:W-:Y:S01]  /*27e0*/  SHF.R.U32.HI R40, RZ, 0x18, R31 ;  /* 0x00000018ff287819 */ /* 0x000fe2000001161f */
[----:B------:R-:W-:Y:S01]  /*27f0*/  HADD2.F32 R31, -RZ, R7.H0_H0 ;  /* 0x20000007ff1f7230 */ /* 0x000fe20000004100 */
[----:B------:R-:W-:-:S02]  /*2800*/  F2FP.F16.E4M3.UNPACK_B R37, R37 ;  /* 0x00000025ff25723e */ /* 0x000fc400020006ff */
[----:B------:R-:W-:Y:S01]  /*2810*/  LOP3.LUT R6, R4, 0xff, RZ, 0xc0, !PT ;  /* 0x000000ff04067812 */ /* 0x000fe200078ec0ff */
[----:B------:R-:W-:Y:S01]  /*2820*/  HADD2.F32 R7, -RZ, R41.H0_H0 ;  /* 0x20000029ff077230 */ /* 0x000fe20000004100 */
[----:B------:R-:W-:Y:S01]  /*2830*/  F2FP.F16.E4M3.UNPACK_B R30, R30 ;  /* 0x0000001eff1e723e */ /* 0x000fe200020006ff */
[----:B------:R-:W-:Y:S01]  /*2840*/  HADD2.F32 R56, -RZ, R56.H0_H0 ;  /* 0x20000038ff387230 */ /* 0x000fe20000004100 */
[----:B------:R-:W-:Y:S02]  /*2850*/  F2FP.F16.E4M3.UNPACK_B R27, R27 ;  /* 0x0000001bff1b723e */ /* 0x000fe400020006ff */
[----:B------:R-:W-:Y:S01]  /*2860*/  F2FP.F16.E4M3.UNPACK_B R40, R40 ;  /* 0x00000028ff28723e */ /* 0x000fe200020006ff */
[----:B------:R-:W-:Y:S01]  /*2870*/  HADD2.F32 R26, -RZ, R26.H0_H0 ;  /* 0x2000001aff1a7230 */ /* 0x000fe20000004100 */
[----:B------:R-:W-:Y:S01]  /*2880*/  F2FP.F16.E4M3.UNPACK_B R6, R6 ;  /* 0x00000006ff06723e */ /* 0x000fe200020006ff */
[----:B------:R-:W-:Y:S01]  /*2890*/  HADD2.F32 R37, -RZ, R37.H0_H0 ;  /* 0x20000025ff257230 */ /* 0x000fe20000004100 */
[----:B------:R-:W-:Y:S01]  /*28a0*/  F2FP.BF16.F32.PACK_AB.RZ R31, R58, R31 ;  /* 0x0000001f3a1f723e */ /* 0x000fe200000190ff */
[----:B------:R-:W-:Y:S01]  /*28b0*/  HADD2.F32 R27, -RZ, R27.H0_H0 ;  /* 0x2000001bff1b7230 */ /* 0x000fe20000004100 */
[----:B------:R-:W-:Y:S01]  /*28c0*/  F2FP.BF16.F32.PACK_AB.RZ R7, R56, R7 ;  /* 0x000000073807723e */ /* 0x000fe200000190ff */
[----:B------:R-:W-:-:S02]  /*28d0*/  HADD2.F32 R30, -RZ, R30.H0_H0 ;  /* 0x2000001eff1e7230 */ /* 0x000fc40000004100 */
[----:B------:R-:W-:Y:S01]  /*28e0*/  HADD2.F32 R41, -RZ, R40.H0_H0 ;  /* 0x20000028ff297230 */ /* 0x000fe20000004100 */
[----:B------:R-:W-:Y:S01]  /*28f0*/  F2FP.BF16.F32.PACK_AB.RZ R37, R26, R37 ;  /* 0x000000251a25723e */ /* 0x000fe200000190ff */
[----:B------:R-:W-:Y:S02]  /*2900*/  HADD2.F32 R40, -RZ, R6.H0_H0 ;  /* 0x20000006ff287230 */ /* 0x000fe40000004100 */
[C---:B------:R-:W-:Y:S01]  /*2910*/  HFMA2.BF16_V2 R6, R22.reuse.H0_H0, R31, R11 ;  /* 0x0000001f16067231 */ /* 0x040fe2000020080b */
[----:B------:R-:W-:Y:S01]  /*2920*/  F2FP.BF16.F32.PACK_AB.RZ R11, R30, R27 ;  /* 0x0000001b1e0b723e */ /* 0x000fe200000190ff */
[C---:B------:R-:W-:Y:S01]  /*2930*/  HFMA2.BF16_V2 R7, R22.reuse.H0_H0, R7, R10 ;  /* 0x0000000716077231 */ /* 0x040fe2000020080a */
[----:B------:R-:W-:Y:S02]  /*2940*/  SHF.R.U32.HI R26, RZ, 0x18, R34 ;  /* 0x00000018ff1a7819 */ /* 0x000fe40000011622 */
[----:B------:R-:W-:Y:S01]  /*2950*/  LOP3.LUT R10, R34, 0xff, RZ, 0xc0, !PT ;  /* 0x000000ff220a7812 */ /* 0x000fe200078ec0ff */
[----:B------:R-:W-:Y:S01]  /*2960*/  HFMA2.BF16_V2 R11, R22.H0_H0, R11, R15 ;  /* 0x0000000b160b7231 */ /* 0x000fe2000020080f */
[----:B------:R-:W-:-:S02]  /*2970*/  F2FP.F16.E4M3.UNPACK_B R27, R26 ;  /* 0x0000001aff1b723e */ /* 0x000fc400020006ff */
[C---:B------:R-:W-:Y:S02]  /*2980*/  LOP3.LUT R26, R34.reuse, 0xffff, RZ, 0xc0, !PT ;  /* 0x0000ffff221a7812 */ /* 0x040fe400078ec0ff */
[----:B------:R-:W-:Y:S02]  /*2990*/  F2FP.F16.E4M3.UNPACK_B R10, R10 ;  /* 0x0000000aff0a723e */ /* 0x000fe400020006ff */
[----:B------:R-:W-:Y:S02]  /*29a0*/  PRMT R34, R34, 0x7632, R34 ;  /* 0x0000763222227816 */ /* 0x000fe40000000022 */
[C---:B------:R-:W-:Y:S02]  /*29b0*/  LOP3.LUT R15, R35.reuse, 0xff, RZ, 0xc0, !PT ;  /* 0x000000ff230f7812 */ /* 0x040fe400078ec0ff */
[C---:B------:R-:W-:Y:S02]  /*29c0*/  LOP3.LUT R31, R35.reuse, 0xffff, RZ, 0xc0, !PT ;  /* 0x0000ffff231f7812 */ /* 0x040fe400078ec0ff */
[----:B------:R-:W-:-:S02]  /*29d0*/  PRMT R4, R35, 0x7632, R4 ;  /* 0x0000763223047816 */ /* 0x000fc40000000004 */
[----:B------:R-:W-:Y:S02]  /*29e0*/  SHF.R.U32.HI R26, RZ, 0x8, R26 ;  /* 0x00000008ff1a7819 */ /* 0x000fe4000001161a */
[----:B------:R-:W-:Y:S02]  /*29f0*/  SHF.R.U32.HI R35, RZ, 0x18, R35 ;  /* 0x00000018ff237819 */ /* 0x000fe40000011623 */
[----:B------:R-:W-:Y:S01]  /*2a00*/  F2FP.F16.E4M3.UNPACK_B R30, R15 ;  /* 0x0000000fff1e723e */ /* 0x000fe200020006ff */
[----:B------:R-:W-:Y:S01]  /*2a10*/  HADD2.F32 R15, -RZ, R10.H0_H0 ;  /* 0x2000000aff0f7230 */ /* 0x000fe20000004100 */
[----:B------:R-:W-:Y:S01]  /*2a20*/  LOP3.LUT R34, R34, 0xff, RZ, 0xc0, !PT ;  /* 0x000000ff22227812 */ /* 0x000fe200078ec0ff */
[----:B------:R-:W-:Y:S02]  /*2a30*/  HADD2.F32 R10, -RZ, R27.H0_H0 ;  /* 0x2000001bff0a7230 */ /* 0x000fe40000004100 */
[----:B------:R-:W-:Y:S01]  /*2a40*/  HFMA2.BF16_V2 R14, R22.H0_H0, R37, R14 ;  /* 0x00000025160e7231 */ /* 0x000fe2000020080e */
[----:B------:R-:W-:-:S02]  /*2a50*/  F2FP.F16.E4M3.UNPACK_B R27, R26 ;  /* 0x0000001aff1b723e */ /* 0x000fc400020006ff */
[----:B------:R-:W-:Y:S02]  /*2a60*/  F2FP.F16.E4M3.UNPACK_B R37, R35 ;  /* 0x00000023ff25723e */ /* 0x000fe400020006ff */
[----:B------:R-:W-:Y:S02]  /*2a70*/  SHF.R.U32.HI R31, RZ, 0x8, R31 ;  /* 0x00000008ff1f7819 */ /* 0x000fe4000001161f */
[----:B------:R-:W-:Y:S02]  /*2a80*/  F2FP.F16.E4M3.UNPACK_B R34, R34 ;  /* 0x00000022ff22723e */ /* 0x000fe400020006ff */
[----:B------:R-:W-:Y:S01]  /*2a90*/  LOP3.LUT R35, R4, 0xff, RZ, 0xc0, !PT ;  /* 0x000000ff04237812 */ /* 0x000fe200078ec0ff */
[----:B------:R-:W-:Y:S01]  /*2aa0*/  HADD2.F32 R26, -RZ, R30.H0_H0 ;  /* 0x2000001eff1a7230 */ /* 0x000fe20000004100 */
[----:B------:R-:W-:Y:S01]  /*2ab0*/  F2FP.BF16.F32.PACK_AB.RZ R40, R41, R40 ;  /* 0x000000282928723e */ /* 0x000fe200000190ff */
[----:B------:R-:W-:Y:S01]  /*2ac0*/  HADD2.F32 R30, -RZ, R27.H0_H0 ;  /* 0x2000001bff1e7230 */ /* 0x000fe20000004100 */
[----:B------:R-:W-:Y:S01]  /*2ad0*/  F2FP.F16.E4M3.UNPACK_B R31, R31 ;  /* 0x0000001fff1f723e */ /* 0x000fe200020006ff */
[----:B------:R-:W-:Y:S01]  /*2ae0*/  HADD2.F32 R27, -RZ, R34.H0_H0 ;  /* 0x20000022ff1b7230 */ /* 0x000fe20000004100 */
[----:B------:R-:W-:Y:S01]  /*2af0*/  F2FP.F16.E4M3.UNPACK_B R35, R35 ;  /* 0x00000023ff23723e */ /* 0x000fe200020006ff */
[----:B------:R-:W-:-:S02]  /*2b00*/  HFMA2.BF16_V2 R6, R22.H0_H0, R40, R6 ;  /* 0x0000002816067231 */ /* 0x000fc40000200806 */
[----:B------:R-:W-:Y:S02]  /*2b10*/  HADD2.F32 R40, -RZ, R37.H0_H0 ;  /* 0x20000025ff287230 */ /* 0x000fe40000004100 */
[----:B------:R-:W-:Y:S01]  /*2b20*/  HADD2.F32 R31, -RZ, R31.H0_H0 ;  /* 0x2000001fff1f7230 */ /* 0x000fe20000004100 */
[----:B------:R-:W-:Y:S01]  /*2b30*/  F2FP.BF16.F32.PACK_AB.RZ R27, R10, R27 ;  /* 0x0000001b0a1b723e */ /* 0x000fe200000190ff */
[----:B------:R-:W-:Y:S01]  /*2b40*/  HADD2.F32 R35, -RZ, R35.H0_H0 ;  /* 0x20000023ff237230 */ /* 0x000fe20000004100 */
[----:B------:R-:W-:Y:S02]  /*2b50*/  F2FP.BF16.F32.PACK_AB.RZ R15, R30, R15 ;  /* 0x0000000f1e0f723e */ /* 0x000fe400000190ff */
[----:B------:R-:W-:Y:S01]  /*2b60*/  F2FP.BF16.F32.PACK_AB.RZ R26, R31, R26 ;  /* 0x0000001a1f1a723e */ /* 0x000fe200000190ff */
[----:B------:R-:W-:Y:S01]  /*2b70*/  HFMA2.BF16_V2 R14, R22.H0_H0, R27, R14 ;  /* 0x0000001b160e7231 */ /* 0x000fe2000020080e */
[----:B------:R-:W-:Y:S02]  /*2b80*/  LOP3.LUT R30, R38, 0xff, RZ, 0xc0, !PT ;  /* 0x000000ff261e7812 */ /* 0x000fe400078ec0ff */
[----:B------:R-:W-:-:S02]  /*2b90*/  F2FP.BF16.F32.PACK_AB.RZ R10, R40, R35 ;  /* 0x00000023280a723e */ /* 0x000fc400000190ff */
[--C-:B------:R-:W-:Y:S01]  /*2ba0*/  SHF.R.U32.HI R31, RZ, 0x18, R38.reuse ;  /* 0x00000018ff1f7819 */ /* 0x100fe20000011626 */
[----:B------:R-:W-:Y:S01]  /*2bb0*/  HFMA2.BF16_V2 R7, R22.H0_H0, R15, R7 ;  /* 0x0000000f16077231 */ /* 0x000fe20000200807 */
[C---:B------:R-:W-:Y:S02]  /*2bc0*/  LOP3.LUT R27, R38.reuse, 0xffff, RZ, 0xc0, !PT ;  /* 0x0000ffff261b7812 */ /* 0x040fe400078ec0ff */
[----:B------:R-:W-:Y:S02]  /*2bd0*/  LOP3.LUT R35, R39, 0xffff, RZ, 0xc0, !PT ;  /* 0x0000ffff27237812 */ /* 0x000fe400078ec0ff */
[----:B------:R-:W-:Y:S02]  /*2be0*/  PRMT R38, R38, 0x7632, R38 ;  /* 0x0000763226267816 */ /* 0x000fe40000000026 */
[----:B------:R-:W-:Y:S02]  /*2bf0*/  F2FP.F16.E4M3.UNPACK_B R15, R30 ;  /* 0x0000001eff0f723e */ /* 0x000fe400020006ff */
[----:B------:R-:W-:-:S02]  /*2c00*/  F2FP.F16.E4M3.UNPACK_B R30, R31 ;  /* 0x0000001fff1e723e */ /* 0x000fc400020006ff */
[C---:B------:R-:W-:Y:S02]  /*2c10*/  LOP3.LUT R31, R39.reuse, 0xff, RZ, 0xc0, !PT ;  /* 0x000000ff271f7812 */ /* 0x040fe400078ec0ff */
[----:B------:R-:W-:Y:S02]  /*2c20*/  PRMT R4, R39, 0x7632, R4 ;  /* 0x0000763227047816 */ /* 0x000fe40000000004 */
[----:B------:R-:W-:Y:S02]  /*2c30*/  SHF.R.U32.HI R35, RZ, 0x8, R35 ;  /* 0x00000008ff237819 */ /* 0x000fe40000011623 */
[----:B------:R-:W-:Y:S02]  /*2c40*/  LOP3.LUT R38, R38, 0xff, RZ, 0xc0, !PT ;  /* 0x000000ff26267812 */ /* 0x000fe400078ec0ff */
[----:B------:R-:W-:Y:S02]  /*2c50*/  SHF.R.U32.HI R27, RZ, 0x8, R27 ;  /* 0x00000008ff1b7819 */ /* 0x000fe4000001161b */
[----:B------:R-:W-:-:S02]  /*2c60*/  SHF.R.U32.HI R39, RZ, 0x18, R39 ;  /* 0x00000018ff277819 */ /* 0x000fc40000011627 */
[----:B------:R-:W-:Y:S02]  /*2c70*/  F2FP.F16.E4M3.UNPACK_B R34, R31 ;  /* 0x0000001fff22723e */ /* 0x000fe400020006ff */
        /* <DEDUP_REMOVED lines=13> */
[----:B------:R-:W-:Y:S02]  /*2d50*/  HADD2.F32 R40, -RZ, R39.H0_H0 ;  /* 0x20000027ff287230 */ /* 0x000fe40000004100 */
[----:B------:R-:W-:Y:S02]  /*2d60*/  HADD2.F32 R37, -RZ, R37.H0_H0 ;  /* 0x20000025ff257230 */ /* 0x000fe40000004100 */
[C---:B------:R-:W-:Y:S01]  /*2d70*/  HFMA2.BF16_V2 R26, R22.reuse.H0_H0, R26, R11 ;  /* 0x0000001a161a7231 */ /* 0x040fe2000020080b */
[----:B------:R-:W-:Y:S01]  /*2d80*/  F2FP.BF16.F32.PACK_AB.RZ R27, R27, R38 ;  /* 0x000000261b1b723e */ /* 0x000fe200000190ff */
[C---:B------:R-:W-:Y:S01]  /*2d90*/  HFMA2.BF16_V2 R10, R22.reuse.H0_H0, R10, R6 ;  /* 0x0000000a160a7231 */ /* 0x040fe20000200806 */
[----:B------:R-:W-:Y:S01]  /*2da0*/  F2FP.BF16.F32.PACK_AB.RZ R11, R34, R15 ;  /* 0x0000000f220b723e */ /* 0x000fe200000190ff */
[C---:B------:R-:W-:Y:S01]  /*2db0*/  HFMA2.BF16_V2 R6, R22.reuse.H0_H0, R30, R26 ;  /* 0x0000001e16067231 */ /* 0x040fe2000020081a */
[----:B------:R-:W-:Y:S01]  /*2dc0*/  F2FP.BF16.F32.PACK_AB.RZ R37, R40, R37 ;  /* 0x000000252825723e */ /* 0x000fe200000190ff */
[C---:B------:R-:W-:Y:S01]  /*2dd0*/  HFMA2.BF16_V2 R14, R22.reuse.H0_H0, R27, R14 ;  /* 0x0000001b160e7231 */ /* 0x040fe2000020080e */
[----:B------:R-:W-:Y:S01]  /*2de0*/  SHF.R.U32.HI R26, RZ, 0x18, R42 ;  /* 0x00000018ff1a7819 */ /* 0x000fe2000001162a */
[C---:B------:R-:W-:Y:S01]  /*2df0*/  HFMA2.BF16_V2 R11, R22.reuse.H0_H0, R11, R7 ;  /* 0x0000000b160b7231 */ /* 0x040fe20000200807 */
[----:B------:R-:W-:Y:S01]  /*2e00*/  LOP3.LUT R27, R43, 0xff, RZ, 0xc0, !PT ;  /* 0x000000ff2b1b7812 */ /* 0x000fe200078ec0ff */
[----:B------:R-:W-:Y:S01]  /*2e10*/  HFMA2.BF16_V2 R7, R22.H0_H0, R37, R10 ;  /* 0x0000002516077231 */ /* 0x000fe2000020080a */
[----:B------:R-:W-:-:S02]  /*2e20*/  F2FP.F16.E4M3.UNPACK_B R10, R26 ;  /* 0x0000001aff0a723e */ /* 0x000fc400020006ff */
[----:B------:R-:W-:Y:S02]  /*2e30*/  F2FP.F16.E4M3.UNPACK_B R26, R27 ;  /* 0x0000001bff1a723e */ /* 0x000fe400020006ff */
[----:B------:R-:W-:Y:S02]  /*2e40*/  LOP3.LUT R27, R42, 0xffff, RZ, 0xc0, !PT ;  /* 0x0000ffff2a1b7812 */ /* 0x000fe400078ec0ff */
[C---:B------:R-:W-:Y:S02]  /*2e50*/  PRMT R4, R43.reuse, 0x7632, R4 ;  /* 0x000076322b047816 */ /* 0x040fe40000000004 */
[----:B------:R-:W-:Y:S02]  /*2e60*/  SHF.R.U32.HI R27, RZ, 0x8, R27 ;  /* 0x00000008ff1b7819 */ /* 0x000fe4000001161b */
[----:B------:R-:W-:Y:S02]  /*2e70*/  LOP3.LUT R30, R43, 0xffff, RZ, 0xc0, !PT ;  /* 0x0000ffff2b1e7812 */ /* 0x000fe400078ec0ff */
[----:B------:R-:W-:-:S02]  /*2e80*/  LOP3.LUT R31, R4, 0xff, RZ, 0xc0, !PT ;  /* 0x000000ff041f7812 */ /* 0x000fc400078ec0ff */
[----:B------:R-:W-:Y:S02]  /*2e90*/  F2FP.F16.E4M3.UNPACK_B R27, R27 ;  /* 0x0000001bff1b723e */ /* 0x000fe400020006ff */
[C---:B------:R-:W-:Y:S02]  /*2ea0*/  LOP3.LUT R15, R42.reuse, 0xff, RZ, 0xc0, !PT ;  /* 0x000000ff2a0f7812 */ /* 0x040fe400078ec0ff */
[----:B------:R-:W-:Y:S01]  /*2eb0*/  PRMT R42, R42, 0x7632, R42 ;  /* 0x000076322a2a7816 */ /* 0x000fe2000000002a */
[----:B------:R-:W-:Y:S01]  /*2ec0*/  HADD2.F32 R27, -RZ, R27.H0_H0 ;  /* 0x2000001bff1b7230 */ /* 0x000fe20000004100 */
[----:B------:R-:W-:Y:S02]  /*2ed0*/  F2FP.F16.E4M3.UNPACK_B R28, R28 ;  /* 0x0000001cff1c723e */ /* 0x000fe400020006ff */
[----:B------:R-:W-:Y:S02]  /*2ee0*/  F2FP.F16.E4M3.UNPACK_B R36, R36 ;  /* 0x00000024ff24723e */ /* 0x000fe400020006ff */
[----:B------:R-:W-:-:S02]  /*2ef0*/  SHF.R.U32.HI R43, RZ, 0x18, R43 ;  /* 0x00000018ff2b7819 */ /* 0x000fc4000001162b */
[----:B------:R-:W-:Y:S02]  /*2f00*/  SHF.R.U32.HI R30, RZ, 0x8, R30 ;  /* 0x00000008ff1e7819 */ /* 0x000fe4000001161e */
[----:B------:R-:W-:Y:S02]  /*2f10*/  F2FP.F16.E4M3.UNPACK_B R31, R31 ;  /* 0x0000001fff1f723e */ /* 0x000fe400020006ff */
[----:B------:R-:W-:Y:S02]  /*2f20*/  LOP3.LUT R42, R42, 0xff, RZ, 0xc0, !PT ;  /* 0x000000ff2a2a7812 */ /* 0x000fe400078ec0ff */
[----:B------:R-:W-:Y:S01]  /*2f30*/  F2FP.F16.E4M3.UNPACK_B R15, R15 ;  /* 0x0000000fff0f723e */ /* 0x000fe200020006ff */
[----:B------:R-:W-:Y:S01]  /*2f40*/  HADD2.F32 R28, -RZ, R28.H0_H0 ;  /* 0x2000001cff1c7230 */ /* 0x000fe20000004100 */
[----:B------:R-:W-:Y:S01]  /*2f50*/  F2FP.F16.E4M3.UNPACK_B R43, R43 ;  /* 0x0000002bff2b723e */ /* 0x000fe200020006ff */
[----:B------:R-:W-:Y:S01]  /*2f60*/  HADD2.F32 R36, -RZ, R36.H0_H0 ;  /* 0x20000024ff247230 */ /* 0x000fe20000004100 */
[----:B------:R-:W-:Y:S01]  /*2f70*/  F2FP.F16.E4M3.UNPACK_B R30, R30 ;  /* 0x0000001eff1e723e */ /* 0x000fe200020006ff */
[----:B------:R-:W-:Y:S01]  /*2f80*/  HADD2.F32 R35, -RZ, R31.H0_H0 ;  /* 0x2000001fff237230 */ /* 0x000fe20000004100 */
[----:B------:R-:W-:Y:S01]  /*2f90*/  F2FP.F16.E4M3.UNPACK_B R42, R42 ;  /* 0x0000002aff2a723e */ /* 0x000fe200020006ff */
[----:B------:R-:W0:Y:S01]  /*2fa0*/  LDCU UR4, c[0x0][0x360] ;  /* 0x00006c00ff0477ac */ /* 0x000e220008000800 */
[----:B------:R-:W-:Y:S01]  /*2fb0*/  F2FP.BF16.F32.PACK_AB.RZ R31, RZ, R27 ;  /* 0x0000001bff1f723e */ /* 0x000fe200000190ff */
[----:B------:R-:W-:Y:S01]  /*2fc0*/  HADD2.F32 R15, -RZ, R15.H0_H0 ;  /* 0x2000000fff0f7230 */ /* 0x000fe20000004100 */
[----:B------:R-:W0:Y:S01]  /*2fd0*/  LDC R27, c[0x0][0x370] ;  /* 0x0000dc00ff1b7b82 */ /* 0x000e220000000800 */
[----:B------:R-:W-:Y:S01]  /*2fe0*/  HADD2.F32 R26, -RZ, R26.H0_H0 ;  /* 0x2000001aff1a7230 */ /* 0x000fe20000004100 */
[----:B------:R-:W-:Y:S01]  /*2ff0*/  F2FP.BF16.F32.PACK_AB.RZ R28, RZ, R28 ;  /* 0x0000001cff1c723e */ /* 0x000fe200000190ff */
[----:B------:R-:W-:Y:S01]  /*3000*/  HADD2.F32 R43, -RZ, R43.H0_H0 ;  /* 0x2000002bff2b7230 */ /* 0x000fe20000004100 */
[----:B------:R-:W-:Y:S01]  /*3010*/  F2FP.BF16.F32.PACK_AB.RZ R36, RZ, R36 ;  /* 0x00000024ff24723e */ /* 0x000fe200000190ff */
[----:B------:R-:W-:-:S02]  /*3020*/  HADD2.F32 R34, -RZ, R30.H0_H0 ;  /* 0x2000001eff227230 */ /* 0x000fc40000004100 */
[----:B------:R-:W-:Y:S02]  /*3030*/  HADD2.F32 R10, -RZ, R10.H0_H0 ;  /* 0x2000000aff0a7230 */ /* 0x000fe40000004100 */
[----:B------:R-:W-:Y:S01]  /*3040*/  HADD2.F32 R42, -RZ, R42.H0_H0 ;  /* 0x2000002aff2a7230 */ /* 0x000fe20000004100 */
[----:B------:R-:W-:Y:S01]  /*3050*/  F2FP.BF16.F32.PACK_AB.RZ R30, RZ, R15 ;  /* 0x0000000fff1e723e */ /* 0x000fe200000190ff */
[C---:B------:R-:W-:Y:S01]  /*3060*/  HFMA2.BF16_V2 R28, R22.reuse.H0_H0, R28.H0_H0, R4.H1_H1 ;  /* 0x2000001c161c7231 */ /* 0x040fe20000260804 */
[----:B------:R-:W-:Y:S01]  /*3070*/  F2FP.BF16.F32.PACK_AB.RZ R26, RZ, R26 ;  /* 0x0000001aff1a723e */ /* 0x000fe200000190ff */
[C-C-:B------:R-:W-:Y:S01]  /*3080*/  HFMA2.BF16_V2 R29, R22.reuse.H0_H0, R29.H0_H0, R5.reuse.H0_H0 ;  /* 0x2000001d161d7231 */ /* 0x140fe20000240805 */
[----:B------:R-:W-:Y:S01]  /*3090*/  F2FP.BF16.F32.PACK_AB.RZ R15, RZ, R43 ;  /* 0x0000002bff0f723e */ /* 0x000fe200000190ff */
[C---:B------:R-:W-:Y:S01]  /*30a0*/  HFMA2.BF16_V2 R33, R22.reuse.H0_H0, R33.H0_H0, R5.H1_H1 ;  /* 0x2000002116217231 */ /* 0x040fe20000260805 */
[----:B------:R-:W-:Y:S01]  /*30b0*/  F2FP.BF16.F32.PACK_AB.RZ R34, RZ, R34 ;  /* 0x00000022ff22723e */ /* 0x000fe200000190ff */
[C-C-:B------:R-:W-:Y:S01]  /*30c0*/  HFMA2.BF16_V2 R36, R22.reuse.H0_H0, R36.H0_H0, R24.reuse.H0_H0 ;  /* 0x2000002416247231 */ /* 0x140fe20000240818 */
[----:B------:R-:W-:Y:S01]  /*30d0*/  F2FP.BF16.F32.PACK_AB.RZ R35, RZ, R35 ;  /* 0x00000023ff23723e */ /* 0x000fe200000190ff */
[----:B------:R-:W-:Y:S01]  /*30e0*/  HFMA2.BF16_V2 R32, R22.H0_H0, R32.H0_H0, R24.H1_H1 ;  /* 0x2000002016207231 */ /* 0x000fe20000260818 */
[----:B------:R-:W-:-:S02]  /*30f0*/  F2FP.BF16.F32.PACK_AB.RZ R10, RZ, R10 ;  /* 0x0000000aff0a723e */ /* 0x000fc400000190ff */
[----:B------:R-:W-:Y:S01]  /*3100*/  F2FP.BF16.F32.PACK_AB.RZ R42, RZ, R42 ;  /* 0x0000002aff2a723e */ /* 0x000fe200000190ff */
[C-C-:B------:R-:W-:Y:S01]  /*3110*/  HFMA2.BF16_V2 R26, R22.reuse.H0_H0, R26.H0_H0, R6.reuse.H0_H0 ;  /* 0x2000001a161a7231 */ /* 0x140fe20000240806 */
[----:B------:R-:W-:Y:S01]  /*3120*/  PRMT R5, R25, 0x5410, R28 ;  /* 0x0000541019057816 */ /* 0x000fe2000000001c */
[C---:B------:R-:W-:Y:S01]  /*3130*/  HFMA2.BF16_V2 R34, R22.reuse.H0_H0, R34.H0_H0, R6.H1_H1 ;  /* 0x2000002216227231 */ /* 0x040fe20000260806 */
[----:B------:R-:W-:Y:S01]  /*3140*/  PRMT R6, R29, 0x5410, R33 ;  /* 0x000054101d067816 */ /* 0x000fe20000000021 */
[C-C-:B------:R-:W-:Y:S01]  /*3150*/  HFMA2.BF16_V2 R35, R22.reuse.H0_H0, R35.H0_H0, R7.reuse.H0_H0 ;  /* 0x2000002316237231 */ /* 0x140fe20000240807 */
[----:B------:R-:W-:Y:S01]  /*3160*/  PRMT R4, R23, 0x5410, R3 ;  /* 0x0000541017047816 */ /* 0x000fe20000000003 */
[C---:B------:R-:W-:Y:S01]  /*3170*/  HFMA2.BF16_V2 R15, R22.reuse.H0_H0, R15.H0_H0, R7.H1_H1 ;  /* 0x2000000f160f7231 */ /* 0x040fe20000260807 */
[----:B------:R-:W-:Y:S01]  /*3180*/  PRMT R7, R36, 0x5410, R32 ;  /* 0x0000541024077816 */ /* 0x000fe20000000020 */
[C-C-:B------:R-:W-:Y:S02]  /*3190*/  HFMA2.BF16_V2 R30, R22.reuse.H0_H0, R30.H0_H0, R11.reuse.H0_H0 ;  /* 0x2000001e161e7231 */ /* 0x140fe4000024080b */
[----:B------:R-:W-:-:S02]  /*31a0*/  HFMA2.BF16_V2 R31, R22.H0_H0, R31.H0_H0, R11.H1_H1 ;  /* 0x2000001f161f7231 */ /* 0x000fc4000026080b */
[C-C-:B------:R-:W-:Y:S02]  /*31b0*/  HFMA2.BF16_V2 R42, R22.reuse.H0_H0, R42.H0_H0, R14.reuse.H0_H0 ;  /* 0x2000002a162a7231 */ /* 0x140fe4000024080e */
        /* <DEDUP_REMOVED lines=10> */
.L_x_187:
[----:B------:R-:W-:Y:S05]  /*3260*/  BSYNC.RECONVERGENT B0 ;  /* 0x0000000000007941 */ /* 0x000fea0003800200 */
.L_x_186:
[----:B------:R-:W-:Y:S05]  /*3270*/  @!P0 EXIT ;  /* 0x000000000000894d */ /* 0x000fea0003800000 */
[----:B------:R-:W-:Y:S01]  /*3280*/  ST.E desc[UR36][R18.64+-0x80], R2 ;  /* 0xffff800212007985 */ /* 0x000fe2000c101924 */
[----:B------:R-:W-:Y:S05]  /*3290*/  EXIT ;  /* 0x000000000000794d */ /* 0x000fea0003800000 */
.L_x_189:
        /* <DEDUP_REMOVED lines=14> */
.L_x_946:


//--------------------- .text._Z46userbuffers_fp16_sum_inplace_gpu_rr_rs_oop_fp8ILi4E13__nv_fp8_e4m3EviiiiiiiiiPPviS1_Pfm --------------------------
	.section	.text._Z46userbuffers_fp16_sum_inplace_gpu_rr_rs_oop_fp8ILi4E13__nv_fp8_e4m3EviiiiiiiiiPPviS1_Pfm,"ax",@progbits
	.align	128
        .global         _Z46userbuffers_fp16_sum_inplace_gpu_rr_rs_oop_fp8ILi4E13__nv_fp8_e4m3EviiiiiiiiiPPviS1_Pfm
        .type           _Z46userbuffers_fp16_sum_inplace_gpu_rr_rs_oop_fp8ILi4E13__nv_fp8_e4m3EviiiiiiiiiPPviS1_Pfm,@function
        .size           _Z46userbuffers_fp16_sum_inplace_gpu_rr_rs_oop_fp8ILi4E13__nv_fp8_e4m3EviiiiiiiiiPPviS1_Pfm,(.L_x_947 - _Z46userbuffers_fp16_sum_inplace_gpu_rr_rs_oop_fp8ILi4E13__nv_fp8_e4m3EviiiiiiiiiPPviS1_Pfm)
        .other          _Z46userbuffers_fp16_sum_inplace_gpu_rr_rs_oop_fp8ILi4E13__nv_fp8_e4m3EviiiiiiiiiPPviS1_Pfm,@"STO_CUDA_ENTRY STV_DEFAULT"
_Z46userbuffers_fp16_sum_inplace_gpu_rr_rs_oop_fp8ILi4E13__nv_fp8_e4m3EviiiiiiiiiPPviS1_Pfm:
.text._Z46userbuffers_fp16_sum_inplace_gpu_rr_rs_oop_fp8ILi4E13__nv_fp8_e4m3EviiiiiiiiiPPviS1_Pfm:
        /* <DEDUP_REMOVED lines=45> */
.L_x_191:
        /* <DEDUP_REMOVED lines=32> */
.L_x_190:
        /* <DEDUP_REMOVED lines=15> */
.L_x_193:
[----:B------:R-:W-:Y:S05]  /*05c0*/  BSYNC.RECONVERGENT B0 ;  /* 0x0000000000007941 */ /* 0x000fea0003800200 */
.L_x_192:
        /* <DEDUP_REMOVED lines=19> */
[----:B------:R-:W-:-:S03]  /*0700*/  VIADD R17, R17, 0xfffffff8 ;  /* 0xfffffff811117836 */ /* 0x000fc60000000000 */
[----:B------:R-:W-:Y:S02]  /*0710*/  LOP3.LUT R28, R16, 0x10, RZ, 0x3c, !PT ;  /* 0x00000010101c7812 */ /* 0x000fe400078e3cff */
[----:B------:R-:W-:Y:S02]  /*0720*/  LOP3.LUT R30, R17, 0x18, RZ, 0xc0, !PT ;  /* 0x00000018111e7812 */ /* 0x000fe400078ec0ff */
[----:B------:R-:W-:Y:S01]  /*0730*/  LOP3.LUT R3, R3, 0x18, RZ, 0xc0, !PT ;  /* 0x0000001803037812 */ /* 0x000fe200078ec0ff */
[----:B0-----:R-:W-:-:S09]  /*0740*/  ULEA UR4, UR5, UR4, 0x18 ;  /* 0x0000000405047291 */ /* 0x001fd2000f8ec0ff */
[----:B------:R-:W0:Y:S04]  /*0750*/  LDS.64 R16, [R16+UR4] ;  /* 0x0000000410107984 */ /* 0x000e280008000a00 */
[----:B------:R1:W2:Y:S04]  /*0760*/  LDS.64 R26, [R3+UR4] ;  /* 0x00000004031a7984 */ /* 0x0002a80008000a00 */
[----:B------:R-:W3:Y:S04]  /*0770*/  LDS.64 R28, [R28+UR4] ;  /* 0x000000041c1c7984 */ /* 0x000ee80008000a00 */
[----:B-1----:R-:W4:Y:S02]  /*0780*/  LDS.64 R30, [R30+UR4] ;  /* 0x000000041e1e7984 */ /* 0x002f240008000a00 */
.L_x_196:
[----:B-1----:R-:W1:Y:S01]  /*0790*/  LDC R3, c[0x0][0x39c] ;  /* 0x0000e700ff037b82 */ /* 0x002e620000000800 */
[----:B------:R-:W-:-:S04]  /*07a0*/  VIADD R9, R0, UR6 ;  /* 0x0000000600097c36 */ /* 0x000fc80008000000 */
[----:B0-----:R-:W-:-:S06]  /*07b0*/  IMAD.WIDE R4, R9, 0x10, R16 ;  /* 0x0000001009047825 */ /* 0x001fcc00078e0210 */
[----:B------:R-:W5:Y:S01]  /*07c0*/  LD.E.128 R4, desc[UR36][R4.64] ;  /* 0x0000002404047980 */ /* 0x000f62000c101d00 */
[----:B--2---:R-:W-:-:S06]  /*07d0*/  IMAD.WIDE R20, R9, 0x10, R26 ;  /* 0x0000001009147825 */ /* 0x004fcc00078e021a */
[----:B------:R-:W2:Y:S01]  /*07e0*/  LD.E.128 R20, desc[UR36][R20.64] ;  /* 0x0000002414147980 */ /* 0x000ea2000c101d00 */
[----:B------:R-:W-:Y:S01]  /*07f0*/  IMAD.SHL.U32 R34, R0, 0x2, RZ ;  /* 0x0000000200227824 */ /* 0x000fe200078e00ff */
[----:B-1----:R-:W-:-:S04]  /*0800*/  IABS R32, R3 ;  /* 0x0000000300207213 */ /* 0x002fc80000000000 */
[----:B------:R-:W-:Y:S01]  /*0810*/  IABS R12, R34 ;  /* 0x00000022000c7213 */ /* 0x000fe20000000000 */
[----:B------:R-:W0:Y:S01]  /*0820*/  I2F.RP R8, R32 ;  /* 0x0000002000087306 */ /* 0x000e220000209400 */
[----:B------:R-:W-:-:S04]  /*0830*/  LOP3.LUT R36, R34, 0x1, RZ, 0xfc, !PT ;  /* 0x0000000122247812 */ /* 0x000fc800078efcff */
[----:B------:R-:W-:-:S03]  /*0840*/  IABS R25, R36 ;  /* 0x0000002400197213 */ /* 0x000fc60000000000 */
[----:B0-----:R-:W0:Y:S02]  /*0850*/  MUFU.RCP R8, R8 ;  /* 0x0000000800087308 */ /* 0x001e240000001000 */
[----:B0-----:R-:W-:-:S06]  /*0860*/  VIADD R10, R8, 0xffffffe ;  /* 0x0ffffffe080a7836 */ /* 0x001fcc0000000000 */
[----:B------:R0:W1:Y:S02]  /*0870*/  F2I.FTZ.U32.TRUNC.NTZ R11, R10 ;  /* 0x0000000a000b7305 */ /* 0x000064000021f000 */
[----:B0-----:R-:W-:Y:S02]  /*0880*/  IMAD.MOV.U32 R10, RZ, RZ, RZ ;  /* 0x000000ffff0a7224 */ /* 0x001fe400078e00ff */
[----:B-1----:R-:W-:-:S04]  /*0890*/  IMAD.MOV R13, RZ, RZ, -R11 ;  /* 0x000000ffff0d7224 */ /* 0x002fc800078e0a0b */
[----:B------:R-:W-:-:S04]  /*08a0*/  IMAD R13, R13, R32, RZ ;  /* 0x000000200d0d7224 */ /* 0x000fc800078e02ff */
[----:B------:R-:W-:-:S06]  /*08b0*/  IMAD.HI.U32 R11, R11, R13, R10 ;  /* 0x0000000d0b0b7227 */ /* 0x000fcc00078e000a */
[----:B------:R-:W-:-:S04]  /*08c0*/  IMAD.HI.U32 R8, R11, R12, RZ ;  /* 0x0000000c0b087227 */ /* 0x000fc800078e00ff */
[----:B------:R-:W-:Y:S02]  /*08d0*/  IMAD.MOV R13, RZ, RZ, -R8 ;  /* 0x000000ffff0d7224 */ /* 0x000fe400078e0a08 */
[----:B------:R-:W-:-:S04]  /*08e0*/  IMAD.HI.U32 R11, R11, R25, RZ ;  /* 0x000000190b0b7227 */ /* 0x000fc800078e00ff */
[----:B------:R-:W-:Y:S02]  /*08f0*/  IMAD R10, R32, R13, R12 ;  /* 0x0000000d200a7224 */ /* 0x000fe400078e020c */
[----:B------:R-:W-:Y:S02]  /*0900*/  IMAD.MOV R14, RZ, RZ, -R11 ;  /* 0x000000ffff0e7224 */ /* 0x000fe400078e0a0b */
[----:B---3--:R-:W-:-:S04]  /*0910*/  IMAD.WIDE R12, R9, 0x10, R28 ;  /* 0x00000010090c7825 */ /* 0x008fc800078e021c */
[C---:B------:R-:W-:Y:S02]  /*0920*/  IMAD R25, R32.reuse, R14, R25 ;  /* 0x0000000e20197224 */ /* 0x040fe400078e0219 */
[----:B------:R-:W3:Y:S01]  /*0930*/  LD.E.128 R12, desc[UR36][R12.64] ;  /* 0x000000240c0c7980 */ /* 0x000ee2000c101d00 */
[C---:B------:R-:W-:Y:S02]  /*0940*/  ISETP.GT.U32.AND P1, PT, R32.reuse, R10, PT ;  /* 0x0000000a2000720c */ /* 0x040fe40003f24070 */
[----:B------:R-:W-:-:S11]  /*0950*/  ISETP.GT.U32.AND P3, PT, R32, R25, PT ;  /* 0x000000192000720c */ /* 0x000fd60003f64070 */
[--C-:B------:R-:W-:Y:S02]  /*0960*/  @!P1 IMAD.IADD R10, R10, 0x1, -R32.reuse ;  /* 0x000000010a0a9824 */ /* 0x100fe400078e0a20 */
[----:B------:R-:W-:Y:S02]  /*0970*/  @!P3 IMAD.IADD R25, R25, 0x1, -R32 ;  /* 0x000000011919b824 */ /* 0x000fe400078e0a20 */
[----:B------:R-:W-:Y:S01]  /*0980*/  @!P1 VIADD R8, R8, 0x1 ;  /* 0x0000000108089836 */ /* 0x000fe20000000000 */
[-C--:B------:R-:W-:Y:S01]  /*0990*/  ISETP.GE.U32.AND P4, PT, R10, R32.reuse, PT ;  /* 0x000000200a00720c */ /* 0x080fe20003f86070 */
[----:B------:R-:W-:Y:S01]  /*09a0*/  @!P3 VIADD R11, R11, 0x1 ;  /* 0x000000010b0bb836 */ /* 0x000fe20000000000 */
[----:B------:R-:W-:Y:S02]  /*09b0*/  LOP3.LUT R10, R34, R3, RZ, 0x3c, !PT ;  /* 0x00000003220a7212 */ /* 0x000fe400078e3cff */
[----:B------:R-:W-:Y:S02]  /*09c0*/  ISETP.GE.U32.AND P5, PT, R25, R32, PT ;  /* 0x000000201900720c */ /* 0x000fe40003fa6070 */
[----:B------:R-:W-:-:S02]  /*09d0*/  ISETP.GE.AND P2, PT, R10, RZ, PT ;  /* 0x000000ff0a00720c */ /* 0x000fc40003f46270 */
[-C--:B------:R-:W-:Y:S02]  /*09e0*/  LOP3.LUT R10, R36, R3.reuse, RZ, 0x3c, !PT ;  /* 0x00000003240a7212 */ /* 0x080fe400078e3cff */
[----:B------:R-:W-:Y:S02]  /*09f0*/  ISETP.NE.AND P3, PT, R3, RZ, PT ;  /* 0x000000ff0300720c */ /* 0x000fe40003f65270 */
[----:B------:R-:W-:Y:S01]  /*0a00*/  ISETP.GE.AND P1, PT, R10, RZ, PT ;  /* 0x000000ff0a00720c */ /* 0x000fe20003f26270 */
[----:B------:R-:W-:Y:S01]  /*0a10*/  @P4 VIADD R8, R8, 0x1 ;  /* 0x0000000108084836 */ /* 0x000fe20000000000 */
[----:B------:R-:W-:-:S03]  /*0a20*/  LOP3.LUT R10, RZ, R3, RZ, 0x33, !PT ;  /* 0x00000003ff0a7212 */ /* 0x000fc600078e33ff */
[----:B------:R-:W-:Y:S02]  /*0a30*/  @P5 VIADD R11, R11, 0x1 ;  /* 0x000000010b0b5836 */ /* 0x000fe40000000000 */
[----:B------:R-:W-:-:S05]  /*0a40*/  @!P2 IMAD.MOV R8, RZ, RZ, -R8 ;  /* 0x000000ffff08a224 */ /* 0x000fca00078e0a08 */
[----:B------:R-:W-:Y:S01]  /*0a50*/  SEL R25, R10, R8, !P3 ;  /* 0x000000080a197207 */ /* 0x000fe20005800000 */
[----:B------:R-:W-:Y:S02]  /*0a60*/  @!P1 IMAD.MOV R11, RZ, RZ, -R11 ;  /* 0x000000ffff0b9224 */ /* 0x000fe400078e0a0b */
[----:B----4-:R-:W-:-:S03]  /*0a70*/  IMAD.WIDE R8, R9, 0x10, R30 ;  /* 0x0000001009087825 */ /* 0x010fc600078e021e */
[----:B------:R-:W-:Y:S01]  /*0a80*/  SEL R33, R10, R11, !P3 ;  /* 0x0000000b0a217207 */ /* 0x000fe20005800000 */
[----:B------:R-:W-:Y:S02]  /*0a90*/  IMAD.MOV R32, RZ, RZ, -R25 ;  /* 0x000000ffff207224 */ /* 0x000fe400078e0a19 */
[----:B------:R-:W4:Y:S02]  /*0aa0*/  LD.E.128 R8, desc[UR36][R8.64] ;  /* 0x0000002408087980 */ /* 0x000f24000c101d00 */
[----:B------:R-:W-:Y:S02]  /*0ab0*/  IMAD R32, R3, R32, R34 ;  /* 0x0000002003207224 */ /* 0x000fe400078e0222 */
[----:B------:R-:W-:-:S04]  /*0ac0*/  IMAD.MOV R34, RZ, RZ, -R33 ;  /* 0x000000ffff227224 */ /* 0x000fc800078e0a21 */
[----:B------:R-:W-:Y:S02]  /*0ad0*/  IMAD R34, R3, R34, R36 ;  /* 0x0000002203227224 */ /* 0x000fe400078e0224 */
[----:B------:R-:W-:Y:S02]  /*0ae0*/  IMAD R25, R25, UR7, R32 ;  /* 0x0000000719197c24 */ /* 0x000fe4000f8e0220 */
[----:B------:R-:W-:Y:S01]  /*0af0*/  IMAD R3, R33, UR7, R34 ;  /* 0x0000000721037c24 */ /* 0x000fe2000f8e0222 */
[C---:B-----5:R-:W-:Y:S02]  /*0b00*/  LOP3.LUT R32, R5.reuse, 0xff, RZ, 0xc0, !PT ;  /* 0x000000ff05207812 */ /* 0x060fe400078ec0ff */
[----:B------:R-:W-:Y:S02]  /*0b10*/  LOP3.LUT R34, R5, 0xffff, RZ, 0xc0, !PT ;  /* 0x0000ffff05227812 */ /* 0x000fe400078ec0ff */
[----:B------:R-:W-:Y:S02]  /*0b20*/  F2FP.F16.E4M3.UNPACK_B R33, R32 ;  /* 0x00000020ff21723e */ /* 0x000fe400020006ff */
[----:B------:R-:W-:-:S02]  /*0b30*/  SHF.R.U32.HI R32, RZ, 0x8, R34 ;  /* 0x00000008ff207819 */ /* 0x000fc40000011622 */
[--C-:B------:R-:W-:Y:S02]  /*0b40*/  SHF.R.U32.HI R34, RZ, 0x18, R5.reuse ;  /* 0x00000018ff227819 */ /* 0x100fe40000011605 */
[----:B------:R-:W-:Y:S02]  /*0b50*/  PRMT R5, R5, 0x7632, R5 ;  /* 0x0000763205057816 */ /* 0x000fe40000000005 */
[----:B------:R-:W-:Y:S02]  /*0b60*/  F2FP.F16.E4M3.UNPACK_B R36, R34 ;  /* 0x00000022ff24723e */ /* 0x000fe400020006ff */
[----:B------:R-:W-:Y:S02]  /*0b70*/  LOP3.LUT R5, R5, 0xff, RZ, 0xc0, !PT ;  /* 0x000000ff05057812 */ /* 0x000fe400078ec0ff */
[----:B------:R-:W-:Y:S02]  /*0b80*/  F2FP.F16.E4M3.UNPACK_B R34, R32 ;  /* 0x00000020ff22723e */ /* 0x000fe400020006ff */
[----:B--2---:R-:W-:-:S02]  /*0b90*/  LOP3.LUT R32, R21, 0xff, RZ, 0xc0, !PT ;  /* 0x000000ff15207812 */ /* 0x004fc400078ec0ff */
[----:B------:R-:W-:Y:S02]  /*0ba0*/  F2FP.F16.E4M3.UNPACK_B R35, R5 ;  /* 0x00000005ff23723e */ /* 0x000fe400020006ff */
[C---:B------:R-:W-:Y:S02]  /*0bb0*/  LOP3.LUT R5, R21.reuse, 0xffff, RZ, 0xc0, !PT ;  /* 0x0000ffff15057812 */ /* 0x040fe400078ec0ff */
[----:B------:R-:W-:Y:S02]  /*0bc0*/  F2FP.F16.E4M3.UNPACK_B R37, R32 ;  /* 0x00000020ff25723e */ /* 0x000fe400020006ff */
[----:B------:R-:W-:Y:S02]  /*0bd0*/  SHF.R.U32.HI R5, RZ, 0x8, R5 ;  /* 0x00000008ff057819 */ /* 0x000fe40000011605 */
[----:B------:R-:W-:Y:S02]  /*0be0*/  PRMT R32, R21, 0x7632, R32 ;  /* 0x0000763215207816 */ /* 0x000fe40000000020 */
[----:B------:R-:W-:-:S02]  /*0bf0*/  SHF.R.U32.HI R38, RZ, 0x18, R21 ;  /* 0x00000018ff267819 */ /* 0x000fc40000011615 */
[----:B------:R-:W-:Y:S02]  /*0c00*/  F2FP.F16.E4M3.UNPACK_B R21, R5 ;  /* 0x00000005ff15723e */ /* 0x000fe400020006ff */
[----:B------:R-:W-:Y:S01]  /*0c10*/  LOP3.LUT R32, R32, 0xff, RZ, 0xc0, !PT ;  /* 0x000000ff20207812 */ /* 0x000fe200078ec0ff */
[----:B------:R-:W-:Y:S01]  /*0c20*/  HADD2.F32 R33, -RZ, R33.H0_H0 ;  /* 0x20000021ff217230 */ /* 0x000fe20000004100 */
[----:B------:R-:W-:Y:S01]  /*0c30*/  LOP3.LUT R5, R4, 0xff, RZ, 0xc0, !PT ;  /* 0x000000ff04057812 */ /* 0x000fe200078ec0ff */
[----:B------:R-:W-:Y:S01]  /*0c40*/  HADD2.F32 R34, -RZ, R34.H0_H0 ;  /* 0x20000022ff227230 */ /* 0x000fe20000004100 */
[----:B------:R-:W-:Y:S01]  /*0c50*/  F2FP.F16.E4M3.UNPACK_B R39, R38 ;  /* 0x00000026ff27723e */ /* 0x000fe200020006ff */
        /* <DEDUP_REMOVED lines=8> */
[----:B------:R-:W-:Y:S01]  /*0ce0*/  F2FP.BF16.F32.PACK_AB.RZ R35, R36, R35 ;  /* 0x000000232423723e */ /* 0x000fe200000190ff */
[----:B------:R-:W-:Y:S01]  /*0cf0*/  HADD2.F32 R39, -RZ, R39.H0_H0 ;  /* 0x20000027ff277230 */ /* 0x000fe20000004100 */
[----:B------:R-:W-:Y:S01]  /*0d00*/  SHF.R.U32.HI R5, RZ, 0x8, R5 ;  /* 0x00000008ff057819 */ /* 0x000fe20000011605 */
[----:B------:R-:W-:Y:S01]  /*0d10*/  HADD2.F32 R38, -RZ, R38.H0_H0 ;  /* 0x20000026ff267230 */ /* 0x000fe20000004100 */
[----:B------:R-:W-:Y:S01]  /*0d20*/  F2FP.BF16.F32.PACK_AB.RZ R37, R34, R37 ;  /* 0x000000252225723e */ /* 0x000fe200000190ff */
[C---:B------:R-:W-:Y:S01]  /*0d30*/  HFMA2.BF16_V2 R21, R24.reuse.H0_H0, R33, RZ.H0_H0 ;  /* 0x0000002118157231 */ /* 0x040fe200002408ff */
[----:B------:R-:W-:Y:S01]  /*0d40*/  F2FP.F16.E4M3.UNPACK_B R33, R5 ;  /* 0x00000005ff21723e */ /* 0x000fe200020006ff */
[C---:B------:R-:W-:Y:S01]  /*0d50*/  HFMA2.BF16_V2 R35, R24.reuse.H0_H0, R35, RZ.H0_H0 ;  /* 0x0000002318237231 */ /* 0x040fe200002408ff */
[----:B------:R-:W-:Y:S01]  /*0d60*/  F2FP.BF16.F32.PACK_AB.RZ R38, R39, R38 ;  /* 0x000000262726723e */ /* 0x000fe200000190ff */
[----:B------:R-:W-:-:S02]  /*0d70*/  HFMA2.BF16_V2 R5, R24.H0_H0, R37, R21 ;  /* 0x0000002518057231 */ /* 0x000fc40000200815 */
[----:B------:R-:W-:Y:S02]  /*0d80*/  HADD2.F32 R32, -RZ, R32.H0_H0 ;  /* 0x20000020ff207230 */ /* 0x000fe40000004100 */
[----:B------:R-:W-:Y:S02]  /*0d90*/  HADD2.F32 R33, -RZ, R33.H0_H0 ;  /* 0x20000021ff217230 */ /* 0x000fe40000004100 */
[----:B------:R-:W-:Y:S01]  /*0da0*/  HFMA2.BF16_V2 R21, R24.H0_H0, R38, R35 ;  /* 0x0000002618157231 */ /* 0x000fe20000200823 */
[----:B------:R-:W-:Y:S02]  /*0db0*/  LOP3.LUT R35, R20, 0xffff, RZ, 0xc0, !PT ;  /* 0x0000ffff14237812 */ /* 0x000fe400078ec0ff */
[--C-:B------:R-:W-:Y:S02]  /*0dc0*/  SHF.R.U32.HI R34, RZ, 0x18, R4.reuse ;  /* 0x00000018ff227819 */ /* 0x100fe40000011604 */
[----:B------:R-:W-:Y:S02]  /*0dd0*/  PRMT R4, R4, 0x7632, R4 ;  /* 0x0000763204047816 */ /* 0x000fe40000000004 */
[----:B------:R-:W-:-:S02]  /*0de0*/  F2FP.BF16.F32.PACK_AB.RZ R32, R33, R32 ;  /* 0x000000202120723e */ /* 0x000fc400000190ff */
[----:B------:R-:W-:Y:S02]  /*0df0*/  SHF.R.U32.HI R35, RZ, 0x8, R35 ;  /* 0x00000008ff237819 */ /* 0x000fe40000011623 */
[----:B------:R-:W-:Y:S02]  /*0e00*/  LOP3.LUT R33, R20, 0xff, RZ, 0xc0, !PT ;  /* 0x000000ff14217812 */ /* 0x000fe400078ec0ff */
[----:B------:R-:W-:Y:S02]  /*0e10*/  LOP3.LUT R4, R4, 0xff, RZ, 0xc0, !PT ;  /* 0x000000ff04047812 */ /* 0x000fe400078ec0ff */
[--C-:B------:R-:W-:Y:S02]  /*0e20*/  SHF.R.U32.HI R37, RZ, 0x18, R20.reuse ;  /* 0x00000018ff257819 */ /* 0x100fe40000011614 */
[----:B------:R-:W-:Y:S02]  /*0e30*/  PRMT R20, R20, 0x7632, R20 ;  /* 0x0000763214147816 */ /* 0x000fe40000000014 */
[----:B------:R-:W-:-:S02]  /*0e40*/  F2FP.F16.E4M3.UNPACK_B R36, R35 ;  /* 0x00000023ff24723e */ /* 0x000fc400020006ff */
[----:B------:R-:W-:Y:S02]  /*0e50*/  F2FP.F16.E4M3.UNPACK_B R35, R33 ;  /* 0x00000021ff23723e */ /* 0x000fe400020006ff */
        /* <DEDUP_REMOVED lines=10> */
[C---:B------:R-:W-:Y:S02]  /*0f00*/  HFMA2.BF16_V2 R4, R24.reuse.H0_H0, R32, RZ.H0_H0 ;  /* 0x0000002018047231 */ /* 0x040fe400002408ff */
[----:B------:R-:W-:Y:S01]  /*0f10*/  HADD2.F32 R35, -RZ, R35.H0_H0 ;  /* 0x20000023ff237230 */ /* 0x000fe20000004100 */
[----:B---3--:R-:W-:Y:S01]  /*0f20*/  LOP3.LUT R34, R13, 0xffff, RZ, 0xc0, !PT ;  /* 0x0000ffff0d227812 */ /* 0x008fe200078ec0ff */
[----:B------:R-:W-:Y:S01]  /*0f30*/  HADD2.F32 R36, -RZ, R36.H0_H0 ;  /* 0x20000024ff247230 */ /* 0x000fe20000004100 */
[----:B------:R-:W-:Y:S01]  /*0f40*/  F2FP.BF16.F32.PACK_AB.RZ R20, R37, R20 ;  /* 0x000000142514723e */ /* 0x000fe200000190ff */
[----:B------:R-:W-:Y:S01]  /*0f50*/  HFMA2.BF16_V2 R32, R24.H0_H0, R33, RZ.H0_H0 ;  /* 0x0000002118207231 */ /* 0x000fe200002408ff */
[----:B------:R-:W-:-:S02]  /*0f60*/  SHF.R.U32.HI R33, RZ, 0x8, R34 ;  /* 0x00000008ff217819 */ /* 0x000fc40000011622 */
[----:B------:R-:W-:Y:S01]  /*0f70*/  F2FP.BF16.F32.PACK_AB.RZ R35, R36, R35 ;  /* 0x000000232423723e */ /* 0x000fe200000190ff */
[C---:B------:R-:W-:Y:S01]  /*0f80*/  HFMA2.BF16_V2 R32, R24.reuse.H0_H0, R20, R32 ;  /* 0x0000001418207231 */ /* 0x040fe20000200820 */
[----:B------:R-:W-:Y:S02]  /*0f90*/  F2FP.F16.E4M3.UNPACK_B R36, R33 ;  /* 0x00000021ff24723e */ /* 0x000fe400020006ff */
[C---:B------:R-:W-:Y:S02]  /*0fa0*/  LOP3.LUT R20, R13.reuse, 0xff, RZ, 0xc0, !PT ;  /* 0x000000ff0d147812 */ /* 0x040fe400078ec0ff */
[--C-:B------:R-:W-:Y:S02]  /*0fb0*/  SHF.R.U32.HI R33, RZ, 0x18, R13.reuse ;  /* 0x00000018ff217819 */ /* 0x100fe4000001160d */
[----:B------:R-:W-:Y:S01]  /*0fc0*/  PRMT R13, R13, 0x7632, R13 ;  /* 0x000076320d0d7816 */ /* 0x000fe2000000000d */
[----:B------:R-:W-:Y:S01]  /*0fd0*/  HFMA2.BF16_V2 R4, R24.H0_H0, R35, R4 ;  /* 0x0000002318047231 */ /* 0x000fe20000200804 */
[----:B------:R-:W-:-:S02]  /*0fe0*/  F2FP.F16.E4M3.UNPACK_B R35, R20 ;  /* 0x00000014ff23723e */ /* 0x000fc400020006ff */
[----:B------:R-:W-:Y:S02]  /*0ff0*/  LOP3.LUT R20, R13, 0xff, RZ, 0xc0, !PT ;  /* 0x000000ff0d147812 */ /* 0x000fe400078ec0ff */
[----:B------:R-:W-:Y:S02]  /*1000*/  F2FP.F16.E4M3.UNPACK_B R38, R33 ;  /* 0x00000021ff26723e */ /* 0x000fe400020006ff */
[----:B------:R-:W-:Y:S02]  /*1010*/  LOP3.LUT R33, R12, 0xffff, RZ, 0xc0, !PT ;  /* 0x0000ffff0c217812 */ /* 0x000fe400078ec0ff */
[----:B------:R-:W-:Y:S02]  /*1020*/  F2FP.F16.E4M3.UNPACK_B R37, R20 ;  /* 0x00000014ff25723e */ /* 0x000fe400020006ff */
[----:B------:R-:W-:Y:S02]  /*1030*/  SHF.R.U32.HI R20, RZ, 0x18, R12 ;  /* 0x00000018ff147819 */ /* 0x000fe4000001160c */
[----:B------:R-:W-:Y:S01]  /*1040*/  SHF.R.U32.HI R13, RZ, 0x8, R33 ;  /* 0x00000008ff0d7819 */ /* 0x000fe20000011621 */
[----:B------:R-:W-:Y:S01]  /*1050*/  HADD2.F32 R35, -RZ, R35.H0_H0 ;  /* 0x20000023ff237230 */ /* 0x000fe20000004100 */
[----:B------:R-:W-:Y:S01]  /*1060*/  F2FP.F16.E4M3.UNPACK_B R34, R20 ;  /* 0x00000014ff22723e */ /* 0x000fe200020006ff */
[----:B------:R-:W-:Y:S01]  /*1070*/  HADD2.F32 R20, -RZ, R36.H0_H0 ;  /* 0x20000024ff147230 */ /* 0x000fe20000004100 */
[----:B------:R-:W-:-:S02]  /*1080*/  F2FP.F16.E4M3.UNPACK_B R33, R13 ;  /* 0x0000000dff21723e */ /* 0x000fc400020006ff */
[C---:B------:R-:W-:Y:S02]  /*1090*/  LOP3.LUT R13, R12.reuse, 0xff, RZ, 0xc0, !PT ;  /* 0x000000ff0c0d7812 */ /* 0x040fe400078ec0ff */
[----:B------:R-:W-:Y:S02]  /*10a0*/  PRMT R12, R12, 0x7632, R12 ;  /* 0x000076320c0c7816 */ /* 0x000fe4000000000c */
[----:B------:R-:W-:Y:S02]  /*10b0*/  F2FP.BF16.F32.PACK_AB.RZ R20, R20, R35 ;  /* 0x000000231414723e */ /* 0x000fe400000190ff */
[----:B------:R-:W-:Y:S02]  /*10c0*/  F2FP.F16.E4M3.UNPACK_B R13, R13 ;  /* 0x0000000dff0d723e */ /* 0x000fe400020006ff */
[----:B------:R-:W-:Y:S01]  /*10d0*/  LOP3.LUT R12, R12, 0xff, RZ, 0xc0, !PT ;  /* 0x000000ff0c0c7812 */ /* 0x000fe200078ec0ff */
[----:B------:R-:W-:Y:S02]  /*10e0*/  HFMA2.BF16_V2 R20, R24.H0_H0, R20, R5 ;  /* 0x0000001418147231 */ /* 0x000fe40000200805 */
[----:B------:R-:W-:Y:S01]  /*10f0*/  HADD2.F32 R13, -RZ, R13.H0_H0 ;  /* 0x2000000dff0d7230 */ /* 0x000fe20000004100 */
[----:B------:R-:W-:Y:S01]  /*1100*/  F2FP.F16.E4M3.UNPACK_B R5, R12 ;  /* 0x0000000cff05723e */ /* 0x000fe200020006ff */
[----:B------:R-:W-:-:S05]  /*1110*/  HADD2.F32 R12, -RZ, R33.H0_H0 ;  /* 0x20000021ff0c7230 */ /* 0x000fca0000004100 */
[----:B------:R-:W-:Y:S02]  /*1120*/  F2FP.BF16.F32.PACK_AB.RZ R33, R12, R13 ;  /* 0x0000000d0c21723e */ /* 0x000fe400000190ff */
[----:B------:R-:W0:Y:S01]  /*1130*/  LDC.64 R12, c[0x0][0x3b8] ;  /* 0x0000ee00ff0c7b82 */ /* 0x000e220000000a00 */
[----:B------:R-:W-:Y:S02]  /*1140*/  HADD2.F32 R34, -RZ, R34.H0_H0 ;  /* 0x20000022ff227230 */ /* 0x000fe40000004100 */
[----:B------:R-:W-:-:S05]  /*1150*/  HADD2.F32 R5, -RZ, R5.H0_H0 ;  /* 0x20000005ff057230 */ /* 0x000fca0000004100 */
[----:B------:R-:W-:Y:S01]  /*1160*/  F2FP.BF16.F32.PACK_AB.RZ R5, R34, R5 ;  /* 0x000000052205723e */ /* 0x000fe200000190ff */
[----:B------:R-:W-:Y:S01]  /*1170*/  HFMA2.BF16_V2 R33, R24.H0_H0, R33, R4 ;  /* 0x0000002118217231 */ /* 0x000fe20000200804 */
[----:B----4-:R-:W-:-:S03]  /*1180*/  LOP3.LUT R34, R8, 0xffff, RZ, 0xc0, !PT ;  /* 0x0000ffff08227812 */ /* 0x010fc600078ec0ff */
[----:B------:R-:W-:Y:S02]  /*1190*/  HFMA2.BF16_V2 R32, R24.H0_H0, R5, R32 ;  /* 0x0000000518207231 */ /* 0x000fe40000200820 */
[----:B0-----:R-:W-:Y:S01]  /*11a0*/  IMAD.WIDE R4, R25, 0x10, R12 ;  /* 0x0000001019047825 */ /* 0x001fe200078e020c */
[----:B------:R-:W-:-:S03]  /*11b0*/  SHF.R.U32.HI R25, RZ, 0x18, R8 ;  /* 0x00000018ff197819 */ /* 0x000fc60000011608 */
[----:B------:R-:W-:Y:S01]  /*11c0*/  IMAD.WIDE R12, R3, 0x10, R12 ;  /* 0x00000010030c7825 */ /* 0x000fe200078e020c */
[C---:B------:R-:W-:Y:S02]  /*11d0*/  LOP3.LUT R3, R8.reuse, 0xff, RZ, 0xc0, !PT ;  /* 0x000000ff08037812 */ /* 0x040fe400078ec0ff */
[----:B------:R-:W-:Y:S02]  /*11e0*/  PRMT R8, R8, 0x7632, R8 ;  /* 0x0000763208087816 */ /* 0x000fe40000000008 */
[----:B------:R-:W-:Y:S02]  /*11f0*/  F2FP.F16.E4M3.UNPACK_B R3, R3 ;  /* 0x00000003ff03723e */ /* 0x000fe400020006ff */
[----:B------:R-:W-:Y:S01]  /*1200*/  LOP3.LUT R8, R8, 0xff, RZ, 0xc0, !PT ;  /* 0x000000ff08087812 */ /* 0x000fe200078ec0ff */
[----:B------:R-:W-:Y:S02]  /*1210*/  HADD2.F32 R38, -RZ, R38.H0_H0 ;  /* 0x20000026ff267230 */ /* 0x000fe40000004100 */
[----:B------:R-:W-:Y:S01]  /*1220*/  HADD2.F32 R37, -RZ, R37.H0_H0 ;  /* 0x20000025ff257230 */ /* 0x000fe20000004100 */
[----:B------:R-:W-:Y:S01]  /*1230*/  F2FP.F16.E4M3.UNPACK_B R39, R8 ;  /* 0x00000008ff27723e */ /* 0x000fe200020006ff */
[----:B------:R-:W-:Y:S01]  /*1240*/  HADD2.F32 R3, -RZ, R3.H0_H0 ;  /* 0x20000003ff037230 */ /* 0x000fe20000004100 */
[----:B------:R-:W-:-:S02]  /*1250*/  SHF.R.U32.HI R8, RZ, 0x18, R9 ;  /* 0x00000018ff087819 */ /* 0x000fc40000011609 */
[----:B------:R-:W-:Y:S02]  /*1260*/  F2FP.BF16.F32.PACK_AB.RZ R37, R38, R37 ;  /* 0x000000252625723e */ /* 0x000fe400000190ff */
[----:B------:R-:W-:Y:S02]  /*1270*/  F2FP.F16.E4M3.UNPACK_B R40, R8 ;  /* 0x00000008ff28723e */ /* 0x000fe400020006ff */
[----:B------:R-:W-:Y:S02]  /*1280*/  F2FP.BF16.F32.PACK_AB.RZ R8, RZ, R3 ;  /* 0x00000003ff08723e */ /* 0x000fe400000190ff */
[----:B------:R-:W-:Y:S02]  /*1290*/  LOP3.LUT R3, R6, 0xffff, RZ, 0xc0, !PT ;  /* 0x0000ffff06037812 */ /* 0x000fe400078ec0ff */
[----:B------:R-:W-:Y:S01]  /*12a0*/  SHF.R.U32.HI R34, RZ, 0x8, R34 ;  /* 0x00000008ff227819 */ /* 0x000fe20000011622 */
[----:B------:R-:W-:Y:S01]  /*12b0*/  HFMA2.BF16_V2 R21, R24.H0_H0, R37, R21 ;  /* 0x0000002518157231 */ /* 0x000fe20000200815 */
[----:B------:R-:W-:-:S02]  /*12c0*/  SHF.R.U32.HI R3, RZ, 0x8, R3 ;  /* 0x00000008ff037819 */ /* 0x000fc40000011603 */
[----:B------:R-:W-:Y:S02]  /*12d0*/  F2FP.F16.E4M3.UNPACK_B R37, R34 ;  /* 0x00000022ff25723e */ /* 0x000fe400020006ff */
[C---:B------:R-:W-:Y:S02]  /*12e0*/  LOP3.LUT R35, R9.reuse, 0xffff, RZ, 0xc0, !PT ;  /* 0x0000ffff09237812 */ /* 0x040fe400078ec0ff */
[C---:B------:R-:W-:Y:S02]  /*12f0*/  LOP3.LUT R34, R9.reuse, 0xff, RZ, 0xc0, !PT ;  /* 0x000000ff09227812 */ /* 0x040fe400078ec0ff */
[----:B------:R-:W-:Y:S01]  /*1300*/  F2FP.F16.E4M3.UNPACK_B R38, R3 ;  /* 0x00000003ff26723e */ /* 0x000fe200020006ff */
[----:B------:R-:W-:Y:S01]  /*1310*/  HFMA2.BF16_V2 R3, R24.H0_H0, R8.H0_H0, R33.H0_H0 ;  /* 0x2000000818037231 */ /* 0x000fe20000240821 */
[----:B------:R-:W-:Y:S01]  /*1320*/  PRMT R9, R9, 0x7632, R9 ;  /* 0x0000763209097816 */ /* 0x000fe20000000009 */
[----:B------:R-:W-:Y:S01]  /*1330*/  HADD2.F32 R37, -RZ, R37.H0_H0 ;  /* 0x20000025ff257230 */ /* 0x000fe20000004100 */
[----:B------:R-:W-:-:S02]  /*1340*/  LOP3.LUT R8, R6, 0xff, RZ, 0xc0, !PT ;  /* 0x000000ff06087812 */ /* 0x000fc400078ec0ff */
[----:B------:R-:W-:Y:S02]  /*1350*/  LOP3.LUT R36, R9, 0xff, RZ, 0xc0, !PT ;  /* 0x000000ff09247812 */ /* 0x000fe400078ec0ff */
[----:B------:R-:W-:Y:S02]  /*1360*/  F2FP.F16.E4M3.UNPACK_B R9, R8 ;  /* 0x00000008ff09723e */ /* 0x000fe400020006ff */
[----:B------:R-:W-:Y:S01]  /*1370*/  F2FP.BF16.F32.PACK_AB.RZ R8, RZ, R37 ;  /* 0x00000025ff08723e */ /* 0x000fe200000190ff */
[----:B------:R-:W-:Y:S01]  /*1380*/  HADD2.F32 R39, -RZ, R39.H0_H0 ;  /* 0x20000027ff277230 */ /* 0x000fe20000004100 */
[----:B------:R-:W-:-:S03]  /*1390*/  F2FP.F16.E4M3.UNPACK_B R34, R34 ;  /* 0x00000022ff22723e */ /* 0x000fc600020006ff */
[----:B------:R-:W-:Y:S01]  /*13a0*/  HFMA2.BF16_V2 R8, R24.H0_H0, R8.H0_H0, R33.H1_H1 ;  /* 0x2000000818087231 */ /* 0x000fe20000260821 */
[----:B------:R-:W-:Y:S02]  /*13b0*/  LOP3.LUT R33, R22, 0xffff, RZ, 0xc0, !PT ;  /* 0x0000ffff16217812 */ /* 0x000fe400078ec0ff */
[----:B------:R-:W-:Y:S02]  /*13c0*/  SHF.R.U32.HI R35, RZ, 0x8, R35 ;  /* 0x00000008ff237819 */ /* 0x000fe40000011623 */
[----:B------:R-:W-:Y:S01]  /*13d0*/  F2FP.BF16.F32.PACK_AB.RZ R39, RZ, R39 ;  /* 0x00000027ff27723e */ /* 0x000fe200000190ff */
[----:B------:R-:W-:Y:S01]  /*13e0*/  HADD2.F32 R34, -RZ, R34.H0_H0 ;  /* 0x20000022ff227230 */ /* 0x000fe20000004100 */
[----:B------:R-:W-:Y:S01]  /*13f0*/  SHF.R.U32.HI R33, RZ, 0x8, R33 ;  /* 0x00000008ff217819 */ /* 0x000fe20000011621 */
[----:B------:R-:W-:Y:S01]  /*1400*/  HADD2.F32 R40, -RZ, R40.H0_H0 ;  /* 0x20000028ff287230 */ /* 0x000fe20000004100 */
[----:B------:R-:W-:Y:S01]  /*1410*/  F2FP.F16.E4M3.UNPACK_B R35, R35 ;  /* 0x00000023ff23723e */ /* 0x000fe200020006ff */
[----:B------:R-:W-:-:S02]  /*1420*/  HADD2.F32 R37, -RZ, R9.H0_H0 ;  /* 0x20000009ff257230 */ /* 0x000fc40000004100 */
[----:B------:R-:W-:Y:S01]  /*1430*/  HFMA2.BF16_V2 R9, R24.H0_H0, R39.H0_H0, R32.H0_H0 ;  /* 0x2000002718097231 */ /* 0x000fe20000240820 */
[----:B------:R-:W-:Y:S01]  /*1440*/  F2FP.F16.E4M3.UNPACK_B R39, R33 ;  /* 0x00000021ff27723e */ /* 0x000fe200020006ff */
[----:B------:R-:W-:Y:S01]  /*1450*/  HADD2.F32 R38, -RZ, R38.H0_H0 ;  /* 0x20000026ff267230 */ /* 0x000fe20000004100 */
[----:B------:R-:W-:Y:S02]  /*1460*/  F2FP.BF16.F32.PACK_AB.RZ R33, RZ, R34 ;  /* 0x00000022ff21723e */ /* 0x000fe400000190ff */
[----:B------:R-:W-:Y:S01]  /*1470*/  F2FP.BF16.F32.PACK_AB.RZ R34, RZ, R40 ;  /* 0x00000028ff22723e */ /* 0x000fe200000190ff */
[----:B------:R-:W-:Y:S01]  /*1480*/  HADD2.F32 R40, -RZ, R35.H0_H0 ;  /* 0x20000023ff287230 */ /* 0x000fe20000004100 */
[----:B------:R-:W-:Y:S02]  /*1490*/  LOP3.LUT R35, R22, 0xff, RZ, 0xc0, !PT ;  /* 0x000000ff16237812 */ /* 0x000fe400078ec0ff */
[----:B------:R-:W-:Y:S02]  /*14a0*/  F2FP.BF16.F32.PACK_AB.RZ R37, R38, R37 ;  /* 0x000000252625723e */ /* 0x000fe400000190ff */
[----:B------:R-:W-:Y:S01]  /*14b0*/  F2FP.F16.E4M3.UNPACK_B R38, R35 ;  /* 0x00000023ff26723e */ /* 0x000fe200020006ff */
[----:B------:R-:W-:Y:S01]  /*14c0*/  HADD2.F32 R39, -RZ, R39.H0_H0 ;  /* 0x20000027ff277230 */ /* 0x000fe20000004100 */
[----:B------:R-:W-:-:S03]  /*14d0*/  PRMT R32, R6, 0x7632, R32 ;  /* 0x0000763206207816 */ /* 0x000fc60000000020 */
[----:B------:R-:W-:Y:S01]  /*14e0*/  HADD2.F32 R38, -RZ, R38.H0_H0 ;  /* 0x20000026ff267230 */ /* 0x000fe20000004100 */
[----:B------:R-:W-:-:S04]  /*14f0*/  F2FP.BF16.F32.PACK_AB.RZ R35, RZ, R40 ;  /* 0x00000028ff23723e */ /* 0x000fc800000190ff */
[----:B------:R-:W-:Y:S02]  /*1500*/  F2FP.BF16.F32.PACK_AB.RZ R40, R39, R38 ;  /* 0x000000262728723e */ /* 0x000fe400000190ff */
[----:B------:R-:W-:Y:S02]  /*1510*/  SHF.R.U32.HI R38, RZ, 0x18, R6 ;  /* 0x00000018ff267819 */ /* 0x000fe40000011606 */
[----:B------:R-:W-:Y:S02]  /*1520*/  LOP3.LUT R6, R32, 0xff, RZ, 0xc0, !PT ;  /* 0x000000ff20067812 */ /* 0x000fe400078ec0ff */
[----:B------:R-:W-:Y:S02]  /*1530*/  F2FP.F16.E4M3.UNPACK_B R39, R38 ;  /* 0x00000026ff27723e */ /* 0x000fe400020006ff */
[----:B------:R-:W-:Y:S02]  /*1540*/  F2FP.F16.E4M3.UNPACK_B R38, R6 ;  /* 0x00000006ff26723e */ /* 0x000fe400020006ff */
[----:B------:R-:W-:-:S02]  /*1550*/  PRMT R6, R22, 0x7632, R6 ;  /* 0x0000763216067816 */ /* 0x000fc40000000006 */
[----:B------:R-:W-:Y:S02]  /*1560*/  SHF.R.U32.HI R41, RZ, 0x18, R22 ;  /* 0x00000018ff297819 */ /* 0x000fe40000011616 */
[----:B------:R-:W-:Y:S02]  /*1570*/  LOP3.LUT R22, R6, 0xff, RZ, 0xc0, !PT ;  /* 0x000000ff06167812 */ /* 0x000fe400078ec0ff */
[----:B------:R-:W-:Y:S02]  /*1580*/  F2FP.F16.E4M3.UNPACK_B R41, R41 ;  /* 0x00000029ff29723e */ /* 0x000fe400020006ff */
[----:B------:R-:W-:Y:S01]  /*1590*/  F2FP.F16.E4M3.UNPACK_B R22, R22 ;  /* 0x00000016ff16723e */ /* 0x000fe200020006ff */
[----:B------:R-:W-:Y:S01]  /*15a0*/  HFMA2.BF16_V2 R6, R24.H0_H0, R37, RZ.H0_H0 ;  /* 0x0000002518067231 */ /* 0x000fe200002408ff */
[----:B------:R-:W-:Y:S01]  /*15b0*/  LOP3.LUT R37, R7, 0xffff, RZ, 0xc0, !PT ;  /* 0x0000ffff07257812 */ /* 0x000fe200078ec0ff */
[----:B------:R-:W-:Y:S02]  /*15c0*/  HADD2.F32 R41, -RZ, R41.H0_H0 ;  /* 0x20000029ff297230 */ /* 0x000fe40000004100 */
[----:B------:R-:W-:-:S02]  /*15d0*/  HADD2.F32 R22, -RZ, R22.H0_H0 ;  /* 0x20000016ff167230 */ /* 0x000fc40000004100 */
[----:B------:R-:W-:Y:S02]  /*15e0*/  HADD2.F32 R39, -RZ, R39.H0_H0 ;  /* 0x20000027ff277230 */ /* 0x000fe40000004100 */
[----:B------:R-:W-:Y:S01]  /*15f0*/  HADD2.F32 R38, -RZ, R38.H0_H0 ;  /* 0x20000026ff267230 */ /* 0x000fe20000004100 */
[----:B------:R-:W-:Y:S02]  /*1600*/  SHF.R.U32.HI R37, RZ, 0x8, R37 ;  /* 0x00000008ff257819 */ /* 0x000fe40000011625 */
[----:B------:R-:W-:Y:S02]  /*1610*/  F2FP.BF16.F32.PACK_AB.RZ R41, R41, R22 ;  /* 0x000000162929723e */ /* 0x000fe400000190ff */
[----:B------:R-:W-:Y:S02]  /*1620*/  F2FP.BF16.F32.PACK_AB.RZ R38, R39, R38 ;  /* 0x000000262726723e */ /* 0x000fe400000190ff */
[----:B------:R-:W-:Y:S02]  /*1630*/  LOP3.LUT R22, R7, 0xff, RZ, 0xc0, !PT ;  /* 0x000000ff07167812 */ /* 0x000fe400078ec0ff */
[----:B------:R-:W-:Y:S01]  /*1640*/  F2FP.F16.E4M3.UNPACK_B R39, R37 ;  /* 0x00000025ff27723e */ /* 0x000fe200020006ff */
[----:B------:R-:W-:Y:S01]  /*1650*/  HFMA2.BF16_V2 R6, R24.H0_H0, R40, R6 ;  /* 0x0000002818067231 */ /* 0x000fe20000200806 */
[----:B------:R-:W-:-:S03]  /*1660*/  F2FP.F16.E4M3.UNPACK_B R22, R22 ;  /* 0x00000016ff16723e */ /* 0x000fc600020006ff */
[----:B------:R-:W-:Y:S01]  /*1670*/  HADD2.F32 R40, -RZ, R39.H0_H0 ;  /* 0x20000027ff287230 */ /* 0x000fe20000004100 */
[C---:B------:R-:W-:Y:S01]  /*1680*/  LOP3.LUT R39, R23.reuse, 0xffff, RZ, 0xc0, !PT ;  /* 0x0000ffff17277812 */ /* 0x040fe200078ec0ff */
[----:B------:R-:W-:Y:S02]  /*1690*/  HADD2.F32 R37, -RZ, R22.H0_H0 ;  /* 0x20000016ff257230 */ /* 0x000fe40000004100 */
[----:B------:R-:W-:Y:S01]  /*16a0*/  HFMA2.BF16_V2 R22, R24.H0_H0, R38, RZ.H0_H0 ;  /* 0x0000002618167231 */ /* 0x000fe200002408ff */
[----:B------:R-:W-:Y:S02]  /*16b0*/  LOP3.LUT R38, R23, 0xff, RZ, 0xc0, !PT ;  /* 0x000000ff17267812 */ /* 0x000fe400078ec0ff */
[----:B------:R-:W-:Y:S02]  /*16c0*/  SHF.R.U32.HI R39, RZ, 0x8, R39 ;  /* 0x00000008ff277819 */ /* 0x000fe40000011627 */
[----:B------:R-:W-:Y:S02]  /*16d0*/  F2FP.F16.E4M3.UNPACK_B R38, R38 ;  /* 0x00000026ff26723e */ /* 0x000fe400020006ff */
[----:B------:R-:W-:-:S03]  /*16e0*/  F2FP.F16.E4M3.UNPACK_B R39, R39 ;  /* 0x00000027ff27723e */ /* 0x000fc600020006ff */
[----:B------:R-:W-:Y:S02]  /*16f0*/  HADD2.F32 R38, -RZ, R38.H0_H0 ;  /* 0x20000026ff267230 */ /* 0x000fe40000004100 */
[----:B------:R-:W-:Y:S01]  /*1700*/  HADD2.F32 R39, -RZ, R39.H0_H0 ;  /* 0x20000027ff277230 */ /* 0x000fe20000004100 */
[----:B------:R-:W-:Y:S02]  /*1710*/  PRMT R32, R7, 0x7632, R32 ;  /* 0x0000763207207816 */ /* 0x000fe40000000020 */
[----:B------:R-:W-:Y:S02]  /*1720*/  F2FP.BF16.F32.PACK_AB.RZ R37, R40, R37 ;  /* 0x000000252825723e */ /* 0x000fe400000190ff */
[----:B------:R-:W-:Y:S02]  /*1730*/  F2FP.BF16.F32.PACK_AB.RZ R40, R39, R38 ;  /* 0x000000262728723e */ /* 0x000fe400000190ff */
[----:B------:R-:W-:Y:S02]  /*1740*/  SHF.R.U32.HI R38, RZ, 0x18, R7 ;  /* 0x00000018ff267819 */ /* 0x000fe40000011607 */
[----:B------:R-:W-:-:S02]  /*1750*/  LOP3.LUT R7, R32, 0xff, RZ, 0xc0, !PT ;  /* 0x000000ff20077812 */ /* 0x000fc400078ec0ff */
[----:B------:R-:W-:Y:S02]  /*1760*/  F2FP.F16.E4M3.UNPACK_B R39, R38 ;  /* 0x00000026ff27723e */ /* 0x000fe400020006ff */
[----:B------:R-:W-:-:S03]  /*1770*/  F2FP.F16.E4M3.UNPACK_B R38, R7 ;  /* 0x00000007ff26723e */ /* 0x000fc600020006ff */
[----:B------:R-:W-:Y:S02]  /*1780*/  HADD2.F32 R39, -RZ, R39.H0_H0 ;  /* 0x20000027ff277230 */ /* 0x000fe40000004100 */
[----:B------:R-:W-:Y:S01]  /*1790*/  HADD2.F32 R38, -RZ, R38.H0_H0 ;  /* 0x20000026ff267230 */ /* 0x000fe20000004100 */
[----:B------:R-:W-:Y:S01]  /*17a0*/  PRMT R7, R23, 0x7632, R7 ;  /* 0x0000763217077816 */ /* 0x000fe20000000007 */
[C---:B------:R-:W-:Y:S01]  /*17b0*/  HFMA2.BF16_V2 R22, R24.reuse.H0_H0, R41, R22 ;  /* 0x0000002918167231 */ /* 0x040fe20000200816 */
[----:B------:R-:W-:Y:S02]  /*17c0*/  SHF.R.U32.HI R41, RZ, 0x18, R23 ;  /* 0x00000018ff297819 */ /* 0x000fe40000011617 */
[----:B------:R-:W-:Y:S02]  /*17d0*/  F2FP.BF16.F32.PACK_AB.RZ R38, R39, R38 ;  /* 0x000000262726723e */ /* 0x000fe400000190ff */
[----:B------:R-:W-:Y:S02]  /*17e0*/  LOP3.LUT R39, R14, 0xffff, RZ, 0xc0, !PT ;  /* 0x0000ffff0e277812 */ /* 0x000fe400078ec0ff */
[----:B------:R-:W-:Y:S01]  /*17f0*/  LOP3.LUT R23, R7, 0xff, RZ, 0xc0, !PT ;  /* 0x000000ff07177812 */ /* 0x000fe200078ec0ff */
[----:B------:R-:W-:Y:S01]  /*1800*/  HFMA2.BF16_V2 R7, R24.H0_H0, R37, RZ.H0_H0 ;  /* 0x0000002518077231 */ /* 0x000fe200002408ff */
[----:B------:R-:W-:-:S02]  /*1810*/  SHF.R.U32.HI R39, RZ, 0x8, R39 ;  /* 0x00000008ff277819 */ /* 0x000fc40000011627 */
[C---:B------:R-:W-:Y:S02]  /*1820*/  LOP3.LUT R37, R14.reuse, 0xff, RZ, 0xc0, !PT ;  /* 0x000000ff0e257812 */ /* 0x040fe400078ec0ff */
[----:B------:R-:W-:Y:S02]  /*1830*/  F2FP.F16.E4M3.UNPACK_B R41, R41 ;  /* 0x00000029ff29723e */ /* 0x000fe400020006ff */
[----:B------:R-:W-:Y:S01]  /*1840*/  F2FP.F16.E4M3.UNPACK_B R23, R23 ;  /* 0x00000017ff17723e */ /* 0x000fe200020006ff */
[C---:B------:R-:W-:Y:S01]  /*1850*/  HFMA2.BF16_V2 R7, R24.reuse.H0_H0, R40, R7 ;  /* 0x0000002818077231 */ /* 0x040fe20000200807 */
[----:B------:R-:W-:Y:S02]  /*1860*/  F2FP.F16.E4M3.UNPACK_B R39, R39 ;  /* 0x00000027ff27723e */ /* 0x000fe400020006ff */
[----:B------:R-:W-:Y:S01]  /*1870*/  F2FP.F16.E4M3.UNPACK_B R37, R37 ;  /* 0x00000025ff25723e */ /* 0x000fe200020006ff */
[----:B------:R-:W-:Y:S01]  /*1880*/  HADD2.F32 R40, -RZ, R41.H0_H0 ;  /* 0x20000029ff287230 */ /* 0x000fe20000004100 */
[----:B------:R-:W-:Y:S01]  /*1890*/  PRMT R32, R14, 0x7632, R32 ;  /* 0x000076320e207816 */ /* 0x000fe20000000020 */
[----:B------:R-:W-:Y:S01]  /*18a0*/  HADD2.F32 R23, -RZ, R23.H0_H0 ;  /* 0x20000017ff177230 */ /* 0x000fe20000004100 */
[----:B------:R-:W-:Y:S01]  /*18b0*/  SHF.R.U32.HI R41, RZ, 0x18, R14 ;  /* 0x00000018ff297819 */ /* 0x000fe2000001160e */
[----:B------:R-:W-:-:S02]  /*18c0*/  HFMA2.BF16_V2 R14, R24.H0_H0, R38, RZ.H0_H0 ;  /* 0x00000026180e7231 */ /* 0x000fc400002408ff */
[----:B------:R-:W-:Y:S02]  /*18d0*/  HADD2.F32 R37, -RZ, R37.H0_H0 ;  /* 0x20000025ff257230 */ /* 0x000fe40000004100 */
[----:B------:R-:W-:Y:S01]  /*18e0*/  HADD2.F32 R38, -RZ, R39.H0_H0 ;  /* 0x20000027ff267230 */ /* 0x000fe20000004100 */
[----:B------:R-:W-:-:S04]  /*18f0*/  F2FP.BF16.F32.PACK_AB.RZ R23, R40, R23 ;  /* 0x000000172817723e */ /* 0x000fc800000190ff */
[----:B------:R-:W-:Y:S02]  /*1900*/  F2FP.BF16.F32.PACK_AB.RZ R37, R38, R37 ;  /* 0x000000252625723e */ /* 0x000fe400000190ff */
[C---:B------:R-:W-:Y:S01]  /*1910*/  LOP3.LUT R38, R15.reuse, 0xffff, RZ, 0xc0, !PT ;  /* 0x0000ffff0f267812 */ /* 0x040fe200078ec0ff */
[----:B------:R-:W-:Y:S01]  /*1920*/  HFMA2.BF16_V2 R14, R24.H0_H0, R23, R14 ;  /* 0x00000017180e7231 */ /* 0x000fe2000020080e */
[----:B------:R-:W-:Y:S02]  /*1930*/  LOP3.LUT R23, R15, 0xff, RZ, 0xc0, !PT ;  /* 0x000000ff0f177812 */ /* 0x000fe400078ec0ff */
[----:B------:R-:W-:Y:S02]  /*1940*/  SHF.R.U32.HI R38, RZ, 0x8, R38 ;  /* 0x00000008ff267819 */ /* 0x000fe40000011626 */
[----:B------:R-:W-:Y:S02]  /*1950*/  F2FP.F16.E4M3.UNPACK_B R23, R23 ;  /* 0x00000017ff17723e */ /* 0x000fe400020006ff */
[----:B------:R-:W-:-:S03]  /*1960*/  F2FP.F16.E4M3.UNPACK_B R38, R38 ;  /* 0x00000026ff26723e */ /* 0x000fc600020006ff */
[----:B------:R-:W-:Y:S02]  /*1970*/  HADD2.F32 R23, -RZ, R23.H0_H0 ;  /* 0x20000017ff177230 */ /* 0x000fe40000004100 */
[----:B------:R-:W-:Y:S01]  /*1980*/  HADD2.F32 R38, -RZ, R38.H0_H0 ;  /* 0x20000026ff267230 */ /* 0x000fe20000004100 */
[----:B------:R-:W-:Y:S02]  /*1990*/  LOP3.LUT R40, R32, 0xff, RZ, 0xc0, !PT ;  /* 0x000000ff20287812 */ /* 0x000fe400078ec0ff */
[----:B------:R-:W-:Y:S02]  /*19a0*/  PRMT R32, R15, 0x7632, R32 ;  /* 0x000076320f207816 */ /* 0x000fe40000000020 */
[----:B------:R-:W-:Y:S02]  /*19b0*/  F2FP.BF16.F32.PACK_AB.RZ R23, R38, R23 ;  /* 0x000000172617723e */ /* 0x000fe400000190ff */
[----:B------:R-:W-:Y:S02]  /*19c0*/  SHF.R.U32.HI R38, RZ, 0x18, R15 ;  /* 0x00000018ff267819 */ /* 0x000fe4000001160f */
[----:B------:R-:W-:-:S02]  /*19d0*/  LOP3.LUT R15, R32, 0xff, RZ, 0xc0, !PT ;  /* 0x000000ff200f7812 */ /* 0x000fc400078ec0ff */
[----:B------:R-:W-:Y:S02]  /*19e0*/  F2FP.F16.E4M3.UNPACK_B R38, R38 ;  /* 0x00000026ff26723e */ /* 0x000fe400020006ff */
[----:B------:R-:W-:Y:S02]  /*19f0*/  F2FP.F16.E4M3.UNPACK_B R15, R15 ;  /* 0x0000000fff0f723e */ /* 0x000fe400020006ff */
[----:B------:R-:W-:Y:S02]  /*1a00*/  F2FP.F16.E4M3.UNPACK_B R41, R41 ;  /* 0x00000029ff29723e */ /* 0x000fe400020006ff */
[----:B------:R-:W-:Y:S01]  /*1a10*/  F2FP.F16.E4M3.UNPACK_B R40, R40 ;  /* 0x00000028ff28723e */ /* 0x000fe200020006ff */
[----:B------:R-:W-:Y:S02]  /*1a20*/  HADD2.F32 R38, -RZ, R38.H0_H0 ;  /* 0x20000026ff267230 */ /* 0x000fe40000004100 */
[----:B------:R-:W-:Y:S01]  /*1a30*/  HADD2.F32 R15, -RZ, R15.H0_H0 ;  /* 0x2000000fff0f7230 */ /* 0x000fe20000004100 */
[----:B------:R-:W-:Y:S01]  /*1a40*/  F2FP.F16.E4M3.UNPACK_B R36, R36 ;  /* 0x00000024ff24723e */ /* 0x000fe200020006ff */
[----:B------:R-:W-:-:S02]  /*1a50*/  HADD2.F32 R41, -RZ, R41.H0_H0 ;  /* 0x20000029ff297230 */ /* 0x000fc40000004100 */
[----:B------:R-:W-:Y:S01]  /*1a60*/  HADD2.F32 R40, -RZ, R40.H0_H0 ;  /* 0x20000028ff287230 */ /* 0x000fe20000004100 */
[----:B------:R-:W-:Y:S02]  /*1a70*/  F2FP.BF16.F32.PACK_AB.RZ R15, R38, R15 ;  /* 0x0000000f260f723e */ /* 0x000fe400000190ff */
[----:B------:R-:W-:Y:S01]  /*1a80*/  SHF.R.U32.HI R39, RZ, 0x18, R11 ;  /* 0x00000018ff277819 */ /* 0x000fe2000001160b */
[C---:B------:R-:W-:Y:S01]  /*1a90*/  HFMA2.BF16_V2 R7, R24.reuse.H0_H0, R23, R7 ;  /* 0x0000001718077231 */ /* 0x040fe20000200807 */
[----:B------:R-:W-:Y:S01]  /*1aa0*/  F2FP.BF16.F32.PACK_AB.RZ R40, R41, R40 ;  /* 0x000000282928723e */ /* 0x000fe200000190ff */
[----:B------:R-:W-:Y:S01]  /*1ab0*/  HADD2.F32 R36, -RZ, R36.H0_H0 ;  /* 0x20000024ff247230 */ /* 0x000fe20000004100 */
[C---:B------:R-:W-:Y:S02]  /*1ac0*/  LOP3.LUT R38, R10.reuse, 0xffff, RZ, 0xc0, !PT ;  /* 0x0000ffff0a267812 */ /* 0x040fe400078ec0ff */
[----:B------:R-:W-:Y:S01]  /*1ad0*/  PRMT R23, R10, 0x7632, R23 ;  /* 0x000076320a177816 */ /* 0x000fe20000000017 */
[C---:B------:R-:W-:Y:S01]  /*1ae0*/  HFMA2.BF16_V2 R6, R24.reuse.H0_H0, R37, R6 ;  /* 0x0000002518067231 */ /* 0x040fe20000200806 */
[----:B------:R-:W-:Y:S01]  /*1af0*/  F2FP.F16.E4M3.UNPACK_B R41, R39 ;  /* 0x00000027ff29723e */ /* 0x000fe200020006ff */
[----:B------:R-:W-:Y:S01]  /*1b00*/  HFMA2.BF16_V2 R14, R24.H0_H0, R15, R14 ;  /* 0x0000000f180e7231 */ /* 0x000fe2000020080e */
[----:B------:R-:W-:-:S02]  /*1b10*/  LOP3.LUT R39, R11, 0xffff, RZ, 0xc0, !PT ;  /* 0x0000ffff0b277812 */ /* 0x000fc400078ec0ff */
[----:B------:R-:W-:Y:S02]  /*1b20*/  LOP3.LUT R15, R10, 0xff, RZ, 0xc0, !PT ;  /* 0x000000ff0a0f7812 */ /* 0x000fe400078ec0ff */
[----:B------:R-:W-:Y:S02]  /*1b30*/  SHF.R.U32.HI R37, RZ, 0x18, R10 ;  /* 0x00000018ff257819 */ /* 0x000fe4000001160a */
[----:B------:R-:W-:Y:S02]  /*1b40*/  PRMT R32, R11, 0x7632, R32 ;  /* 0x000076320b207816 */ /* 0x000fe40000000020 */
[----:B------:R-:W-:Y:S02]  /*1b50*/  F2FP.F16.E4M3.UNPACK_B R25, R25 ;  /* 0x00000019ff19723e */ /* 0x000fe400020006ff */
[----:B------:R-:W-:Y:S02]  /*1b60*/  SHF.R.U32.HI R10, RZ, 0x8, R38 ;  /* 0x00000008ff0a7819 */ /* 0x000fe40000011626 */
[----:B------:R-:W-:-:S02]  /*1b70*/  LOP3.LUT R23, R23, 0xff, RZ, 0xc0, !PT ;  /* 0x000000ff17177812 */ /* 0x000fc400078ec0ff */
[----:B------:R-:W-:Y:S02]  /*1b80*/  LOP3.LUT R38, R11, 0xff, RZ, 0xc0, !PT ;  /* 0x000000ff0b267812 */ /* 0x000fe400078ec0ff */
[----:B------:R-:W-:Y:S02]  /*1b90*/  F2FP.BF16.F32.PACK_AB.RZ R36, RZ, R36 ;  /* 0x00000024ff24723e */ /* 0x000fe400000190ff */
[----:B------:R-:W-:Y:S02]  /*1ba0*/  SHF.R.U32.HI R11, RZ, 0x8, R39 ;  /* 0x00000008ff0b7819 */ /* 0x000fe40000011627 */
[----:B------:R-:W-:Y:S02]  /*1bb0*/  F2FP.F16.E4M3.UNPACK_B R15, R15 ;  /* 0x0000000fff0f723e */ /* 0x000fe400020006ff */
[----:B------:R-:W-:Y:S01]  /*1bc0*/  LOP3.LUT R39, R32, 0xff, RZ, 0xc0, !PT ;  /* 0x000000ff20277812 */ /* 0x000fe200078ec0ff */
[----:B------:R-:W-:Y:S01]  /*1bd0*/  HADD2.F32 R25, -RZ, R25.H0_H0 ;  /* 0x20000019ff197230 */ /* 0x000fe20000004100 */
[----:B------:R-:W-:-:S02]  /*1be0*/  F2FP.F16.E4M3.UNPACK_B R10, R10 ;  /* 0x0000000aff0a723e */ /* 0x000fc400020006ff */
[----:B------:R-:W-:Y:S01]  /*1bf0*/  F2FP.F16.E4M3.UNPACK_B R23, R23 ;  /* 0x00000017ff17723e */ /* 0x000fe200020006ff */
[C---:B------:R-:W-:Y:S01]  /*1c00*/  HFMA2.BF16_V2 R22, R24.reuse.H0_H0, R40, R22 ;  /* 0x0000002818167231 */ /* 0x040fe20000200816 */
[----:B------:R-:W-:Y:S01]  /*1c10*/  F2FP.F16.E4M3.UNPACK_B R38, R38 ;  /* 0x00000026ff26723e */ /* 0x000fe200020006ff */
[C-C-:B------:R-:W-:Y:S01]  /*1c20*/  HFMA2.BF16_V2 R36, R24.reuse.H0_H0, R36.H0_H0, R21.reuse.H0_H0 ;  /* 0x2000002418247231 */ /* 0x140fe20000240815 */
        /* <DEDUP_REMOVED lines=10> */
[----:B------:R-:W-:Y:S02]  /*1cd0*/  HADD2.F32 R38, -RZ, R38.H0_H0 ;  /* 0x20000026ff267230 */ /* 0x000fe40000004100 */
[----:B------:R-:W-:Y:S01]  /*1ce0*/  HADD2.F32 R39, -RZ, R11.H0_H0 ;  /* 0x2000000bff277230 */ /* 0x000fe20000004100 */
[----:B------:R-:W-:Y:S01]  /*1cf0*/  F2FP.BF16.F32.PACK_AB.RZ R15, RZ, R15 ;  /* 0x0000000fff0f723e */ /* 0x000fe200000190ff */
[----:B------:R-:W-:Y:S02]  /*1d00*/  HADD2.F32 R37, -RZ, R37.H0_H0 ;  /* 0x20000025ff257230 */ /* 0x000fe40000004100 */
        /* <DEDUP_REMOVED lines=9> */
[----:B------:R-:W-:Y:S01]  /*1da0*/  HFMA2.BF16_V2 R15, R24.H0_H0, R15.H0_H0, R6.H0_H0 ;  /* 0x2000000f180f7231 */ /* 0x000fe20000240806 */
[----:B------:R-:W-:-:S02]  /*1db0*/  F2FP.BF16.F32.PACK_AB.RZ R37, RZ, R37 ;  /* 0x00000025ff25723e */ /* 0x000fc400000190ff */
[----:B------:R-:W-:Y:S02]  /*1dc0*/  F2FP.BF16.F32.PACK_AB.RZ R41, RZ, R41 ;  /* 0x00000029ff29723e */ /* 0x000fe400000190ff */
[----:B------:R-:W-:Y:S01]  /*1dd0*/  F2FP.BF16.F32.PACK_AB.RZ R40, RZ, R40 ;  /* 0x00000028ff28723e */ /* 0x000fe200000190ff */
[C---:B------:R-:W-:Y:S01]  /*1de0*/  HFMA2.BF16_V2 R6, R24.reuse.H0_H0, R10.H0_H0, R6.H1_H1 ;  /* 0x2000000a18067231 */ /* 0x040fe20000260806 */
[----:B------:R-:W-:Y:S01]  /*1df0*/  PRMT R10, R33, 0x5410, R35 ;  /* 0x00005410210a7816 */ /* 0x000fe20000000023 */
[C-C-:B------:R-:W-:Y:S01]  /*1e00*/  HFMA2.BF16_V2 R20, R24.reuse.H0_H0, R11.H0_H0, R22.reuse.H0_H0 ;  /* 0x2000000b18147231 */ /* 0x140fe20000240816 */
[----:B------:R-:W-:Y:S01]  /*1e10*/  PRMT R11, R36, 0x5410, R34 ;  /* 0x00005410240b7816 */ /* 0x000fe20000000022 */
[C-C-:B------:R-:W-:Y:S01]  /*1e20*/  HFMA2.BF16_V2 R38, R24.reuse.H0_H0, R38.H0_H0, R7.reuse.H0_H0 ;  /* 0x2000002618267231 */ /* 0x140fe20000240807 */
[----:B------:R-:W-:Y:S01]  /*1e30*/  PRMT R9, R9, 0x5410, R25 ;  /* 0x0000541009097816 */ /* 0x000fe20000000019 */
[C---:B------:R-:W-:Y:S01]  /*1e40*/  HFMA2.BF16_V2 R39, R24.reuse.H0_H0, R39.H0_H0, R7.H1_H1 ;  /* 0x2000002718277231 */ /* 0x040fe20000260807 */
[----:B------:R-:W-:Y:S01]  /*1e50*/  PRMT R8, R3, 0x5410, R8 ;  /* 0x0000541003087816 */ /* 0x000fe20000000008 */
[----:B------:R-:W-:-:S02]  /*1e60*/  HFMA2.BF16_V2 R37, R24.H0_H0, R37.H0_H0, R22.H1_H1 ;  /* 0x2000002518257231 */ /* 0x000fc40000260816 */
[C-C-:B------:R-:W-:Y:S02]  /*1e70*/  HFMA2.BF16_V2 R7, R24.reuse.H0_H0, R40.H0_H0, R14.reuse.H0_H0 ;  /* 0x2000002818077231 */ /* 0x140fe4000024080e */
[----:B------:R-:W-:Y:S01]  /*1e80*/  HFMA2.BF16_V2 R41, R24.H0_H0, R41.H0_H0, R14.H1_H1 ;  /* 0x2000002918297231 */ /* 0x000fe2000026080e */
[----:B------:R1:W-:Y:S04]  /*1e90*/  STG.E.128 desc[UR36][R4.64], R8 ;  /* 0x0000000804007986 */ /* 0x0003e8000c101d24 */
[----:B------:R-:W-:Y:S01]  /*1ea0*/  PRMT R7, R7, 0x5410, R41 ;  /* 0x0000541007077816 */ /* 0x000fe20000000029 */
[----:B0-----:R-:W-:Y:S01]  /*1eb0*/  IMAD R0, R21, UR4, R0 ;  /* 0x0000000415007c24 */ /* 0x001fe2000f8e0200 */
[----:B-1----:R-:W-:Y:S02]  /*1ec0*/  PRMT R4, R15, 0x5410, R6 ;  /* 0x000054100f047816 */ /* 0x002fe40000000006 */
[----:B------:R-:W-:-:S02]  /*1ed0*/  PRMT R5, R20, 0x5410, R37 ;  /* 0x0000541014057816 */ /* 0x000fc40000000025 */
[----:B------:R-:W-:-:S05]  /*1ee0*/  PRMT R6, R38, 0x5410, R39 ;  /* 0x0000541026067816 */ /* 0x000fca0000000027 */
[----:B------:R1:W-:Y:S01]  /*1ef0*/  STG.E.128 desc[UR36][R12.64], R4 ;  /* 0x000000040c007986 */ /* 0x0003e2000c101d24 */
[----:B------:R-:W-:-:S13]  /*1f00*/  ISETP.GE.AND P1, PT, R0, UR9, PT ;  /* 0x0000000900007c0c */ /* 0x000fda000bf26270 */
[----:B------:R-:W-:Y:S05]  /*1f10*/  @!P1 BRA `(.L_x_196) ;  /* 0xffffffe8001c9947 */ /* 0x000fea000383ffff */
.L_x_195:
[----:B------:R-:W-:Y:S05]  /*1f20*/  BSYNC.RECONVERGENT B0 ;  /* 0x0000000000007941 */ /* 0x000fea0003800200 */
.L_x_194:
[----:B------:R-:W-:Y:S05]  /*1f30*/  @!P0 EXIT ;  /* 0x000000000000894d */ /* 0x000fea0003800000 */
[----:B------:R-:W-:Y:S01]  /*1f40*/  ST.E desc[UR36][R18.64+-0x80], R2 ;  /* 0xffff800212007985 */ /* 0x000fe2000c101924 */
[----:B------:R-:W-:Y:S05]  /*1f50*/  EXIT ;  /* 0x000000000000794d */ /* 0x000fea0003800000 */
.L_x_197:
        /* <DEDUP_REMOVED lines=10> */
.L_x_947:


//--------------------- .text._Z46userbuffers_fp16_sum_inplace_gpu_rr_rs_oop_fp8ILi2E13__nv_fp8_e4m3EviiiiiiiiiPPviS1_Pfm --------------------------
	.section	.text._Z46userbuffers_fp16_sum_inplace_gpu_rr_rs_oop_fp8ILi2E13__nv_fp8_e4m3EviiiiiiiiiPPviS1_Pfm,"ax",@progbits
	.align	128
        .global         _Z46userbuffers_fp16_sum_inplace_gpu_rr_rs_oop_fp8ILi2E13__nv_fp8_e4m3EviiiiiiiiiPPviS1_Pfm
        .type           _Z46userbuffers_fp16_sum_inplace_gpu_rr_rs_oop_fp8ILi2E13__nv_fp8_e4m3EviiiiiiiiiPPviS1_Pfm,@function
        .size           _Z46userbuffers_fp16_sum_inplace_gpu_rr_rs_oop_fp8ILi2E13__nv_fp8_e4m3EviiiiiiiiiPPviS1_Pfm,(.L_x_948 - _Z46userbuffers_fp16_sum_inplace_gpu_rr_rs_oop_fp8ILi2E13__nv_fp8_e4m3EviiiiiiiiiPPviS1_Pfm)
        .other          _Z46userbuffers_fp16_sum_inplace_gpu_rr_rs_oop_fp8ILi2E13__nv_fp8_e4m3EviiiiiiiiiPPviS1_Pfm,@"STO_CUDA_ENTRY STV_DEFAULT"
_Z46userbuffers_fp16_sum_inplace_gpu_rr_rs_oop_fp8ILi2E13__nv_fp8_e4m3EviiiiiiiiiPPviS1_Pfm:
.text._Z46userbuffers_fp16_sum_inplace_gpu_rr_rs_oop_fp8ILi2E13__nv_fp8_e4m3EviiiiiiiiiPPviS1_Pfm:
        /* <DEDUP_REMOVED lines=45> */
.L_x_199:
        /* <DEDUP_REMOVED lines=32> */
.L_x_198:
        /* <DEDUP_REMOVED lines=15> */
.L_x_201:
[----:B------:R-:W-:Y:S05]  /*05c0*/  BSYNC.RECONVERGENT B0 ;  /* 0x0000000000007941 */ /* 0x000fea0003800200 */
.L_x_200:
        /* <DEDUP_REMOVED lines=16> */
[----:B------:R-:W-:-:S04]  /*06d0*/  UMOV UR4, 0x400 ;  /* 0x0000040000047882 */ /* 0x000fc80000000000 */
[----:B------:R-:W-:-:S04]  /*06e0*/  LOP3.LUT R23, R23, 0x8, RZ, 0xc0, !PT ;  /* 0x0000000817177812 */ /* 0x000fc800078ec0ff */
[----:B------:R-:W-:Y:S01]  /*06f0*/  LOP3.LUT R30, R23, 0x8, RZ, 0x3c, !PT ;  /* 0x00000008171e7812 */ /* 0x000fe200078e3cff */
[----:B0-----:R-:W-:-:S09]  /*0700*/  ULEA UR4, UR5, UR4, 0x18 ;  /* 0x0000000405047291 */ /* 0x001fd2000f8ec0ff */
[----:B------:R0:W1:Y:S04]  /*0710*/  LDS.64 R32, [R23+UR4] ;  /* 0x0000000417207984 */ /* 0x0000680008000a00 */
[----:B------:R-:W2:Y:S02]  /*0720*/  LDS.64 R30, [R30+UR4] ;  /* 0x000000041e1e7984 */ /* 0x000ea40008000a00 */
.L_x_204:
[----:B---3--:R-:W3:Y:S01]  /*0730*/  LDC R14, c[0x0][0x39c] ;  /* 0x0000e700ff0e7b82 */ /* 0x008ee20000000800 */
[C---:B------:R-:W-:Y:S02]  /*0740*/  VIADD R11, R3.reuse, UR6 ;  /* 0x00000006030b7c36 */ /* 0x040fe40008000000 */
[----:B------:R-:W-:Y:S02]  /*0750*/  IMAD.SHL.U32 R15, R3, 0x2, RZ ;  /* 0x00000002030f7824 */ /* 0x000fe400078e00ff */
[----:B-1----:R-:W-:Y:S01]  /*0760*/  IMAD.WIDE R4, R11, 0x10, R32 ;  /* 0x000000100b047825 */ /* 0x002fe200078e0220 */
[----:B---3--:R-:W-:-:S05]  /*0770*/  IABS R12, R14 ;  /* 0x0000000e000c7213 */ /* 0x008fca0000000000 */
[----:B------:R-:W3:Y:S01]  /*0780*/  LD.E.128 R4, desc[UR36][R4.64] ;  /* 0x0000002404047980 */ /* 0x000ee2000c101d00 */
[----:B------:R-:W1:Y:S08]  /*0790*/  I2F.RP R10, R12 ;  /* 0x0000000c000a7306 */ /* 0x000e700000209400 */
[----:B-1----:R-:W1:Y:S02]  /*07a0*/  MUFU.RCP R10, R10 ;  /* 0x0000000a000a7308 */ /* 0x002e640000001000 */
[----:B-1----:R-:W-:-:S06]  /*07b0*/  VIADD R8, R10, 0xffffffe ;  /* 0x0ffffffe0a087836 */ /* 0x002fcc0000000000 */
[----:B------:R1:W4:Y:S01]  /*07c0*/  F2I.FTZ.U32.TRUNC.NTZ R9, R8 ;  /* 0x0000000800097305 */ /* 0x000322000021f000 */
[----:B------:R-:W-:Y:S02]  /*07d0*/  LOP3.LUT R19, R15, 0x1, RZ, 0xfc, !PT ;  /* 0x000000010f137812 */ /* 0x000fe400078efcff */
[----:B------:R-:W-:Y:S01]  /*07e0*/  IABS R21, R15 ;  /* 0x0000000f00157213 */ /* 0x000fe20000000000 */
[----:B-1----:R-:W-:Y:S02]  /*07f0*/  IMAD.MOV.U32 R8, RZ, RZ, RZ ;  /* 0x000000ffff087224 */ /* 0x002fe400078e00ff */
[----:B----4-:R-:W-:-:S04]  /*0800*/  IMAD.MOV R13, RZ, RZ, -R9 ;  /* 0x000000ffff0d7224 */ /* 0x010fc800078e0a09 */
[----:B------:R-:W-:-:S04]  /*0810*/  IMAD R13, R13, R12, RZ ;  /* 0x0000000c0d0d7224 */ /* 0x000fc800078e02ff */
[----:B------:R-:W-:Y:S01]  /*0820*/  IMAD.HI.U32 R8, R9, R13, R8 ;  /* 0x0000000d09087227 */ /* 0x000fe200078e0008 */
[----:B0-----:R-:W-:-:S05]  /*0830*/  IABS R23, R19 ;  /* 0x0000001300177213 */ /* 0x001fca0000000000 */
[----:B------:R-:W-:-:S04]  /*0840*/  IMAD.HI.U32 R13, R8, R21, RZ ;  /* 0x00000015080d7227 */ /* 0x000fc800078e00ff */
[----:B------:R-:W-:-:S04]  /*0850*/  IMAD.HI.U32 R20, R8, R23, RZ ;  /* 0x0000001708147227 */ /* 0x000fc800078e00ff */
[----:B------:R-:W-:Y:S02]  /*0860*/  IMAD.MOV R10, RZ, RZ, -R13 ;  /* 0x000000ffff0a7224 */ /* 0x000fe400078e0a0d */
[----:B--2---:R-:W-:-:S04]  /*0870*/  IMAD.WIDE R8, R11, 0x10, R30 ;  /* 0x000000100b087825 */ /* 0x004fc800078e021e */
[----:B------:R-:W-:Y:S02]  /*0880*/  IMAD R21, R12, R10, R21 ;  /* 0x0000000a0c157224 */ /* 0x000fe400078e0215 */
[----:B------:R-:W2:Y:S01]  /*0890*/  LD.E.128 R8, desc[UR36][R8.64] ;  /* 0x0000002408087980 */ /* 0x000ea2000c101d00 */
[----:B------:R-:W-:-:S04]  /*08a0*/  IMAD.MOV R22, RZ, RZ, -R20 ;  /* 0x000000ffff167224 */ /* 0x000fc800078e0a14 */
[C---:B------:R-:W-:Y:S01]  /*08b0*/  IMAD R23, R12.reuse, R22, R23 ;  /* 0x000000160c177224 */ /* 0x040fe200078e0217 */
[----:B------:R-:W-:-:S04]  /*08c0*/  ISETP.GT.U32.AND P1, PT, R12, R21, PT ;  /* 0x000000150c00720c */ /* 0x000fc80003f24070 */
[----:B------:R-:W-:-:S09]  /*08d0*/  ISETP.GT.U32.AND P3, PT, R12, R23, PT ;  /* 0x000000170c00720c */ /* 0x000fd20003f64070 */
[----:B------:R-:W-:-:S04]  /*08e0*/  @!P1 IMAD.IADD R21, R21, 0x1, -R12 ;  /* 0x0000000115159824 */ /* 0x000fc800078e0a0c */
[----:B------:R-:W-:Y:S01]  /*08f0*/  @!P3 IMAD.IADD R23, R23, 0x1, -R12 ;  /* 0x000000011717b824 */ /* 0x000fe200078e0a0c */
[----:B------:R-:W-:-:S04]  /*0900*/  ISETP.GE.U32.AND P4, PT, R21, R12, PT ;  /* 0x0000000c1500720c */ /* 0x000fc80003f86070 */
[----:B------:R-:W-:Y:S02]  /*0910*/  ISETP.GE.U32.AND P5, PT, R23, R12, PT ;  /* 0x0000000c1700720c */ /* 0x000fe40003fa6070 */
[----:B------:R-:W-:-:S04]  /*0920*/  LOP3.LUT R12, R15, R14, RZ, 0x3c, !PT ;  /* 0x0000000e0f0c7212 */ /* 0x000fc800078e3cff */
[----:B------:R-:W-:Y:S01]  /*0930*/  ISETP.GE.AND P2, PT, R12, RZ, PT ;  /* 0x000000ff0c00720c */ /* 0x000fe20003f46270 */
[----:B------:R-:W-:Y:S01]  /*0940*/  @!P1 VIADD R13, R13, 0x1 ;  /* 0x000000010d0d9836 */ /* 0x000fe20000000000 */
[-C--:B------:R-:W-:Y:S01]  /*0950*/  LOP3.LUT R21, R19, R14.reuse, RZ, 0x3c, !PT ;  /* 0x0000000e13157212 */ /* 0x080fe200078e3cff */
[----:B------:R-:W-:Y:S02]  /*0960*/  @!P3 VIADD R20, R20, 0x1 ;  /* 0x000000011414b836 */ /* 0x000fe40000000000 */
[----:B------:R-:W-:Y:S01]  /*0970*/  @P4 VIADD R13, R13, 0x1 ;  /* 0x000000010d0d4836 */ /* 0x000fe20000000000 */
[----:B------:R-:W-:Y:S01]  /*0980*/  ISETP.GE.AND P1, PT, R21, RZ, PT ;  /* 0x000000ff1500720c */ /* 0x000fe20003f26270 */
[----:B------:R-:W-:Y:S01]  /*0990*/  @P5 VIADD R20, R20, 0x1 ;  /* 0x0000000114145836 */ /* 0x000fe20000000000 */
[----:B------:R-:W-:Y:S02]  /*09a0*/  ISETP.NE.AND P3, PT, R14, RZ, PT ;  /* 0x000000ff0e00720c */ /* 0x000fe40003f65270 */
[----:B------:R-:W-:-:S03]  /*09b0*/  LOP3.LUT R22, RZ, R14, RZ, 0x33, !PT ;  /* 0x0000000eff167212 */ /* 0x000fc600078e33ff */
[----:B------:R-:W-:Y:S02]  /*09c0*/  @!P2 IMAD.MOV R13, RZ, RZ, -R13 ;  /* 0x000000ffff0da224 */ /* 0x000fe400078e0a0d */
[----:B------:R-:W-:-:S03]  /*09d0*/  IMAD.MOV.U32 R21, RZ, RZ, R20 ;  /* 0x000000ffff157224 */ /* 0x000fc600078e0014 */
[----:B------:R-:W-:Y:S02]  /*09e0*/  SEL R20, R22, R13, !P3 ;  /* 0x0000000d16147207 */ /* 0x000fe40005800000 */
[----:B------:R-:W0:Y:S01]  /*09f0*/  LDC.64 R12, c[0x0][0x3b8] ;  /* 0x0000ee00ff0c7b82 */ /* 0x000e220000000a00 */
[----:B------:R-:W-:-:S05]  /*0a00*/  @!P1 IMAD.MOV R21, RZ, RZ, -R21 ;  /* 0x000000ffff159224 */ /* 0x000fca00078e0a15 */
[----:B------:R-:W-:Y:S01]  /*0a10*/  SEL R21, R22, R21, !P3 ;  /* 0x0000001516157207 */ /* 0x000fe20005800000 */
[----:B------:R-:W-:-:S04]  /*0a20*/  IMAD.MOV R22, RZ, RZ, -R20 ;  /* 0x000000ffff167224 */ /* 0x000fc800078e0a14 */
[----:B------:R-:W-:Y:S02]  /*0a30*/  IMAD R15, R14, R22, R15 ;  /* 0x000000160e0f7224 */ /* 0x000fe400078e020f */
[----:B------:R-:W-:Y:S02]  /*0a40*/  IMAD.MOV R22, RZ, RZ, -R21 ;  /* 0x000000ffff167224 */ /* 0x000fe400078e0a15 */
[----:B------:R-:W-:Y:S02]  /*0a50*/  IMAD R15, R20, UR7, R15 ;  /* 0x00000007140f7c24 */ /* 0x000fe4000f8e020f */
[----:B------:R-:W-:-:S04]  /*0a60*/  IMAD R14, R14, R22, R19 ;  /* 0x000000160e0e7224 */ /* 0x000fc800078e0213 */
[----:B------:R-:W-:Y:S02]  /*0a70*/  IMAD R21, R21, UR7, R14 ;  /* 0x0000000715157c24 */ /* 0x000fe4000f8e020e */
[----:B0-----:R-:W-:-:S04]  /*0a80*/  IMAD.WIDE R34, R15, 0x10, R12 ;  /* 0x000000100f227825 */ /* 0x001fc800078e020c */
[----:B------:R-:W-:Y:S01]  /*0a90*/  IMAD.WIDE R12, R21, 0x10, R12 ;  /* 0x00000010150c7825 */ /* 0x000fe200078e020c */
[----:B------:R-:W0:Y:S01]  /*0aa0*/  LDCU UR4, c[0x0][0x370] ;  /* 0x00006e00ff0477ac */ /* 0x000e220008000800 */
[C---:B---3--:R-:W-:Y:S02]  /*0ab0*/  LOP3.LUT R20, R4.reuse, 0xffff, RZ, 0xc0, !PT ;  /* 0x0000ffff04147812 */ /* 0x048fe400078ec0ff */
[C---:B------:R-:W-:Y:S02]  /*0ac0*/  LOP3.LUT R19, R4.reuse, 0xff, RZ, 0xc0, !PT ;  /* 0x000000ff04137812 */ /* 0x040fe400078ec0ff */
[----:B------:R-:W-:Y:S02]  /*0ad0*/  SHF.R.U32.HI R20, RZ, 0x8, R20 ;  /* 0x00000008ff147819 */ /* 0x000fe40000011614 */
[----:B------:R-:W-:Y:S02]  /*0ae0*/  PRMT R21, R4, 0x7632, R21 ;  /* 0x0000763204157816 */ /* 0x000fe40000000015 */
[----:B------:R-:W-:-:S02]  /*0af0*/  F2FP.F16.E4M3.UNPACK_B R19, R19 ;  /* 0x00000013ff13723e */ /* 0x000fc400020006ff */
[----:B------:R-:W-:Y:S02]  /*0b00*/  F2FP.F16.E4M3.UNPACK_B R20, R20 ;  /* 0x00000014ff14723e */ /* 0x000fe400020006ff */
[--C-:B------:R-:W-:Y:S02]  /*0b10*/  SHF.R.U32.HI R23, RZ, 0x18, R4.reuse ;  /* 0x00000018ff177819 */ /* 0x100fe40000011604 */
[----:B------:R-:W-:Y:S02]  /*0b20*/  LOP3.LUT R21, R21, 0xff, RZ, 0xc0, !PT ;  /* 0x000000ff15157812 */ /* 0x000fe400078ec0ff */
[C---:B------:R-:W-:Y:S01]  /*0b30*/  PRMT R4, R5.reuse, 0x7632, R4 ;  /* 0x0000763205047816 */ /* 0x040fe20000000004 */
[----:B------:R-:W-:Y:S01]  /*0b40*/  HADD2.F32 R19, -RZ, R19.H0_H0 ;  /* 0x20000013ff137230 */ /* 0x000fe20000004100 */
[----:B------:R-:W-:Y:S01]  /*0b50*/  LOP3.LUT R14, R5, 0xff, RZ, 0xc0, !PT ;  /* 0x000000ff050e7812 */ /* 0x000fe200078ec0ff */
[----:B------:R-:W-:Y:S01]  /*0b60*/  HADD2.F32 R20, -RZ, R20.H0_H0 ;  /* 0x20000014ff147230 */ /* 0x000fe20000004100 */
[----:B------:R-:W-:-:S02]  /*0b70*/  SHF.R.U32.HI R15, RZ, 0x18, R5 ;  /* 0x00000018ff0f7819 */ /* 0x000fc40000011605 */
[----:B------:R-:W-:Y:S02]  /*0b80*/  LOP3.LUT R24, R5, 0xffff, RZ, 0xc0, !PT ;  /* 0x0000ffff05187812 */ /* 0x000fe400078ec0ff */
[----:B------:R-:W-:Y:S02]  /*0b90*/  F2FP.F16.E4M3.UNPACK_B R5, R21 ;  /* 0x00000015ff05723e */ /* 0x000fe400020006ff */
[----:B------:R-:W-:Y:S02]  /*0ba0*/  LOP3.LUT R21, R4, 0xff, RZ, 0xc0, !PT ;  /* 0x000000ff04157812 */ /* 0x000fe400078ec0ff */
[----:B------:R-:W-:Y:S02]  /*0bb0*/  F2FP.BF16.F32.PACK_AB.RZ R20, R20, R19 ;  /* 0x000000131414723e */ /* 0x000fe400000190ff */
[----:B------:R-:W-:Y:S02]  /*0bc0*/  F2FP.F16.E4M3.UNPACK_B R14, R14 ;  /* 0x0000000eff0e723e */ /* 0x000fe400020006ff */
[----:B------:R-:W-:-:S02]  /*0bd0*/  F2FP.F16.E4M3.UNPACK_B R23, R23 ;  /* 0x00000017ff17723e */ /* 0x000fc400020006ff */
[----:B------:R-:W-:Y:S01]  /*0be0*/  SHF.R.U32.HI R24, RZ, 0x8, R24 ;  /* 0x00000008ff187819 */ /* 0x000fe20000011618 */
[----:B------:R-:W-:Y:S02]  /*0bf0*/  HADD2.F32 R28, -RZ, R14.H0_H0 ;  /* 0x2000000eff1c7230 */ /* 0x000fe40000004100 */
[----:B------:R-:W-:Y:S01]  /*0c00*/  HADD2.F32 R23, -RZ, R23.H0_H0 ;  /* 0x20000017ff177230 */ /* 0x000fe20000004100 */
[----:B------:R-:W-:Y:S01]  /*0c10*/  F2FP.F16.E4M3.UNPACK_B R24, R24 ;  /* 0x00000018ff18723e */ /* 0x000fe200020006ff */
[----:B------:R-:W-:-:S05]  /*0c20*/  HADD2.F32 R14, -RZ, R5.H0_H0 ;  /* 0x20000005ff0e7230 */ /* 0x000fca0000004100 */
[----:B------:R-:W-:Y:S02]  /*0c30*/  F2FP.BF16.F32.PACK_AB.RZ R5, R23, R14 ;  /* 0x0000000e1705723e */ /* 0x000fe400000190ff */
[C---:B--2---:R-:W-:Y:S02]  /*0c40*/  LOP3.LUT R22, R8.reuse, 0xffff, RZ, 0xc0, !PT ;  /* 0x0000ffff08167812 */ /* 0x044fe400078ec0ff */
[----:B------:R-:W-:Y:S02]  /*0c50*/  LOP3.LUT R4, R8, 0xff, RZ, 0xc0, !PT ;  /* 0x000000ff08047812 */ /* 0x000fe400078ec0ff */
[----:B------:R-:W-:Y:S02]  /*0c60*/  SHF.R.U32.HI R22, RZ, 0x8, R22 ;  /* 0x00000008ff167819 */ /* 0x000fe40000011616 */
[----:B------:R-:W-:Y:S02]  /*0c70*/  F2FP.F16.E4M3.UNPACK_B R4, R4 ;  /* 0x00000004ff04723e */ /* 0x000fe400020006ff */
[----:B------:R-:W-:-:S02]  /*0c80*/  F2FP.F16.E4M3.UNPACK_B R19, R22 ;  /* 0x00000016ff13723e */ /* 0x000fc400020006ff */
[--C-:B------:R-:W-:Y:S02]  /*0c90*/  SHF.R.U32.HI R22, RZ, 0x18, R8.reuse ;  /* 0x00000018ff167819 */ /* 0x100fe40000011608 */
[----:B------:R-:W-:Y:S01]  /*0ca0*/  PRMT R8, R8, 0x7632, R8 ;  /* 0x0000763208087816 */ /* 0x000fe20000000008 */
[----:B------:R-:W-:-:S03]  /*0cb0*/  HADD2.F32 R4, -RZ, R4.H0_H0 ;  /* 0x20000004ff047230 */ /* 0x000fc60000004100 */
[----:B------:R-:W-:Y:S01]  /*0cc0*/  LOP3.LUT R25, R8, 0xff, RZ, 0xc0, !PT ;  /* 0x000000ff08197812 */ /* 0x000fe200078ec0ff */
[C---:B------:R-:W-:Y:S01]  /*0cd0*/  HFMA2.BF16_V2 R8, R18.reuse.H0_H0, R20, RZ.H0_H0 ;  /* 0x0000001412087231 */ /* 0x040fe200002408ff */
[----:B------:R-:W-:Y:S02]  /*0ce0*/  F2FP.BF16.F32.PACK_AB.RZ R4, RZ, R4 ;  /* 0x00000004ff04723e */ /* 0x000fe400000190ff */
[----:B------:R-:W-:Y:S01]  /*0cf0*/  F2FP.F16.E4M3.UNPACK_B R20, R25 ;  /* 0x00000019ff14723e */ /* 0x000fe200020006ff */
[----:B------:R-:W-:Y:S01]  /*0d00*/  HADD2.F32 R25, -RZ, R24.H0_H0 ;  /* 0x20000018ff197230 */ /* 0x000fe20000004100 */
[C---:B------:R-:W-:Y:S01]  /*0d10*/  LOP3.LUT R23, R9.reuse, 0xffff, RZ, 0xc0, !PT ;  /* 0x0000ffff09177812 */ /* 0x040fe200078ec0ff */
[----:B------:R-:W-:Y:S02]  /*0d20*/  HADD2.F32 R24, -RZ, R19.H0_H0 ;  /* 0x20000013ff187230 */ /* 0x000fe40000004100 */
[----:B------:R-:W-:Y:S01]  /*0d30*/  HFMA2.BF16_V2 R4, R18.H0_H0, R4.H0_H0, R8.H0_H0 ;  /* 0x2000000412047231 */ /* 0x000fe20000240808 */
[----:B------:R-:W-:-:S02]  /*0d40*/  PRMT R8, R9, 0x7632, R8 ;  /* 0x0000763209087816 */ /* 0x000fc40000000008 */
[----:B------:R-:W-:Y:S02]  /*0d50*/  SHF.R.U32.HI R19, RZ, 0x8, R23 ;  /* 0x00000008ff137819 */ /* 0x000fe40000011617 */
[----:B------:R-:W-:Y:S02]  /*0d60*/  F2FP.BF16.F32.PACK_AB.RZ R23, RZ, R24 ;  /* 0x00000018ff17723e */ /* 0x000fe400000190ff */
[----:B------:R-:W-:Y:S02]  /*0d70*/  F2FP.F16.E4M3.UNPACK_B R22, R22 ;  /* 0x00000016ff16723e */ /* 0x000fe400020006ff */
[----:B------:R-:W-:Y:S02]  /*0d80*/  LOP3.LUT R14, R9, 0xff, RZ, 0xc0, !PT ;  /* 0x000000ff090e7812 */ /* 0x000fe400078ec0ff */
[----:B------:R-:W-:Y:S02]  /*0d90*/  SHF.R.U32.HI R27, RZ, 0x18, R9 ;  /* 0x00000018ff1b7819 */ /* 0x000fe40000011609 */
[----:B------:R-:W-:Y:S01]  /*0da0*/  LOP3.LUT R9, R8, 0xff, RZ, 0xc0, !PT ;  /* 0x000000ff08097812 */ /* 0x000fe200078ec0ff */
[C---:B------:R-:W-:Y:S01]  /*0db0*/  HFMA2.BF16_V2 R8, R18.reuse.H0_H0, R23.H0_H0, R8.H1_H1 ;  /* 0x2000001712087231 */ /* 0x040fe20000260808 */
[----:B------:R-:W-:Y:S01]  /*0dc0*/  LOP3.LUT R23, R6, 0xffff, RZ, 0xc0, !PT ;  /* 0x0000ffff06177812 */ /* 0x000fe200078ec0ff */
[----:B------:R-:W-:Y:S01]  /*0dd0*/  HADD2.F32 R24, -RZ, R20.H0_H0 ;  /* 0x20000014ff187230 */ /* 0x000fe20000004100 */
[----:B------:R-:W-:Y:S01]  /*0de0*/  F2FP.F16.E4M3.UNPACK_B R14, R14 ;  /* 0x0000000eff0e723e */ /* 0x000fe200020006ff */
[----:B------:R-:W-:Y:S01]  /*0df0*/  HADD2.F32 R22, -RZ, R22.H0_H0 ;  /* 0x20000016ff167230 */ /* 0x000fe20000004100 */
[----:B------:R-:W-:Y:S01]  /*0e00*/  SHF.R.U32.HI R20, RZ, 0x8, R23 ;  /* 0x00000008ff147819 */ /* 0x000fe20000011617 */
[----:B------:R-:W-:Y:S01]  /*0e10*/  HFMA2.BF16_V2 R5, R18.H0_H0, R5, RZ.H0_H0 ;  /* 0x0000000512057231 */ /* 0x000fe200002408ff */
[----:B------:R-:W-:Y:S01]  /*0e20*/  F2FP.BF16.F32.PACK_AB.RZ R23, RZ, R24 ;  /* 0x00000018ff17723e */ /* 0x000fe200000190ff */
[----:B------:R-:W-:Y:S01]  /*0e30*/  HADD2.F32 R24, -RZ, R14.H0_H0 ;  /* 0x2000000eff187230 */ /* 0x000fe20000004100 */
[----:B------:R-:W-:-:S02]  /*0e40*/  F2FP.BF16.F32.PACK_AB.RZ R22, RZ, R22 ;  /* 0x00000016ff16723e */ /* 0x000fc400000190ff */
[----:B------:R-:W-:Y:S01]  /*0e50*/  F2FP.F16.E4M3.UNPACK_B R15, R15 ;  /* 0x0000000fff0f723e */ /* 0x000fe200020006ff */
[C-C-:B------:R-:W-:Y:S02]  /*0e60*/  HFMA2.BF16_V2 R14, R18.reuse.H0_H0, R23.H0_H0, R5.reuse.H0_H0 ;  /* 0x20000017120e7231 */ /* 0x140fe40000240805 */
[----:B------:R-:W-:Y:S01]  /*0e70*/  HFMA2.BF16_V2 R5, R18.H0_H0, R22.H0_H0, R5.H1_H1 ;  /* 0x2000001612057231 */ /* 0x000fe20000260805 */
[----:B------:R-:W-:Y:S01]  /*0e80*/  F2FP.BF16.F32.PACK_AB.RZ R22, RZ, R24 ;  /* 0x00000018ff16723e */ /* 0x000fe200000190ff */
[----:B------:R-:W-:Y:S01]  /*0e90*/  HADD2.F32 R24, -RZ, R15.H0_H0 ;  /* 0x2000000fff187230 */ /* 0x000fe20000004100 */
[----:B------:R-:W-:Y:S02]  /*0ea0*/  F2FP.F16.E4M3.UNPACK_B R21, R21 ;  /* 0x00000015ff15723e */ /* 0x000fe400020006ff */
[----:B------:R-:W-:Y:S02]  /*0eb0*/  LOP3.LUT R15, R6, 0xff, RZ, 0xc0, !PT ;  /* 0x000000ff060f7812 */ /* 0x000fe400078ec0ff */
[----:B------:R-:W-:Y:S01]  /*0ec0*/  F2FP.F16.E4M3.UNPACK_B R20, R20 ;  /* 0x00000014ff14723e */ /* 0x000fe200020006ff */
[----:B------:R-:W-:Y:S01]  /*0ed0*/  HADD2.F32 R21, -RZ, R21.H0_H0 ;  /* 0x20000015ff157230 */ /* 0x000fe20000004100 */
[----:B------:R-:W-:-:S02]  /*0ee0*/  F2FP.F16.E4M3.UNPACK_B R15, R15 ;  /* 0x0000000fff0f723e */ /* 0x000fc400020006ff */
[----:B------:R-:W-:Y:S01]  /*0ef0*/  F2FP.F16.E4M3.UNPACK_B R19, R19 ;  /* 0x00000013ff13723e */ /* 0x000fe200020006ff */
[----:B------:R-:W-:Y:S01]  /*0f00*/  HADD2.F32 R20, -RZ, R20.H0_H0 ;  /* 0x20000014ff147230 */ /* 0x000fe20000004100 */
[----:B------:R-:W-:Y:S01]  /*0f10*/  F2FP.BF16.F32.PACK_AB.RZ R24, R24, R21 ;  /* 0x000000151818723e */ /* 0x000fe200000190ff */
[----:B------:R-:W-:Y:S01]  /*0f20*/  HADD2.F32 R23, -RZ, R15.H0_H0 ;  /* 0x2000000fff177230 */ /* 0x000fe20000004100 */
[----:B------:R-:W-:Y:S01]  /*0f30*/  PRMT R21, R6, 0x7632, R21 ;  /* 0x0000763206157816 */ /* 0x000fe20000000015 */
[----:B------:R-:W-:Y:S01]  /*0f40*/  HADD2.F32 R19, -RZ, R19.H0_H0 ;  /* 0x20000013ff137230 */ /* 0x000fe20000004100 */
[----:B------:R-:W-:Y:S02]  /*0f50*/  SHF.R.U32.HI R15, RZ, 0x18, R6 ;  /* 0x00000018ff0f7819 */ /* 0x000fe40000011606 */
[----:B------:R-:W-:Y:S02]  /*0f60*/  LOP3.LUT R6, R10, 0xffff, RZ, 0xc0, !PT ;  /* 0x0000ffff0a067812 */ /* 0x000fe400078ec0ff */
[----:B------:R-:W-:-:S02]  /*0f70*/  F2FP.BF16.F32.PACK_AB.RZ R28, R25, R28 ;  /* 0x0000001c191c723e */ /* 0x000fc400000190ff */
[----:B------:R-:W-:Y:S02]  /*0f80*/  F2FP.BF16.F32.PACK_AB.RZ R23, R20, R23 ;  /* 0x000000171417723e */ /* 0x000fe400000190ff */
[----:B------:R-:W-:Y:S01]  /*0f90*/  SHF.R.U32.HI R20, RZ, 0x8, R6 ;  /* 0x00000008ff147819 */ /* 0x000fe20000011606 */
[C---:B------:R-:W-:Y:S01]  /*0fa0*/  HFMA2.BF16_V2 R28, R18.reuse.H0_H0, R28, RZ.H0_H0 ;  /* 0x0000001c121c7231 */ /* 0x040fe200002408ff */
[----:B------:R-:W-:Y:S02]  /*0fb0*/  F2FP.F16.E4M3.UNPACK_B R27, R27 ;  /* 0x0000001bff1b723e */ /* 0x000fe400020006ff */
[----:B------:R-:W-:Y:S02]  /*0fc0*/  F2FP.BF16.F32.PACK_AB.RZ R6, RZ, R19 ;  /* 0x00000013ff06723e */ /* 0x000fe400000190ff */
[----:B------:R-:W-:Y:S01]  /*0fd0*/  F2FP.F16.E4M3.UNPACK_B R9, R9 ;  /* 0x00000009ff09723e */ /* 0x000fe200020006ff */
[C-C-:B------:R-:W-:Y:S01]  /*0fe0*/  HFMA2.BF16_V2 R22, R18.reuse.H0_H0, R22.H0_H0, R28.reuse.H0_H0 ;  /* 0x2000001612167231 */ /* 0x140fe2000024081c */
[C---:B------:R-:W-:Y:S01]  /*0ff0*/  LOP3.LUT R25, R10.reuse, 0xff, RZ, 0xc0, !PT ;  /* 0x000000ff0a197812 */ /* 0x040fe200078ec0ff */
[----:B------:R-:W-:Y:S01]  /*1000*/  HFMA2.BF16_V2 R6, R18.H0_H0, R6.H0_H0, R28.H1_H1 ;  /* 0x2000000612067231 */ /* 0x000fe2000026081c */
[----:B------:R-:W-:-:S02]  /*1010*/  PRMT R19, R10, 0x7632, R19 ;  /* 0x000076320a137816 */ /* 0x000fc40000000013 */
[----:B------:R-:W-:Y:S01]  /*1020*/  SHF.R.U32.HI R26, RZ, 0x18, R10 ;  /* 0x00000018ff1a7819 */ /* 0x000fe2000001160a */
[----:B------:R-:W-:Y:S01]  /*1030*/  HADD2.F32 R10, -RZ, R27.H0_H0 ;  /* 0x2000001bff0a7230 */ /* 0x000fe20000004100 */
[----:B------:R-:W-:Y:S01]  /*1040*/  LOP3.LUT R27, R7, 0xffff, RZ, 0xc0, !PT ;  /* 0x0000ffff071b7812 */ /* 0x000fe200078ec0ff */
[----:B------:R-:W-:Y:S01]  /*1050*/  HADD2.F32 R28, -RZ, R9.H0_H0 ;  /* 0x20000009ff1c7230 */ /* 0x000fe20000004100 */
[----:B------:R-:W-:Y:S02]  /*1060*/  F2FP.F16.E4M3.UNPACK_B R25, R25 ;  /* 0x00000019ff19723e */ /* 0x000fe400020006ff */
[----:B------:R-:W-:Y:S01]  /*1070*/  SHF.R.U32.HI R9, RZ, 0x8, R27 ;  /* 0x00000008ff097819 */ /* 0x000fe2000001161b */
[----:B------:R-:W-:Y:S01]  /*1080*/  HFMA2.BF16_V2 R24, R18.H0_H0, R24, RZ.H0_H0 ;  /* 0x0000001812187231 */ /* 0x000fe200002408ff */
[----:B------:R-:W-:Y:S02]  /*1090*/  LOP3.LUT R21, R21, 0xff, RZ, 0xc0, !PT ;  /* 0x000000ff15157812 */ /* 0x000fe400078ec0ff */
[----:B------:R-:W-:Y:S01]  /*10a0*/  F2FP.BF16.F32.PACK_AB.RZ R27, RZ, R28 ;  /* 0x0000001cff1b723e */ /* 0x000fe200000190ff */
[----:B------:R-:W-:Y:S01]  /*10b0*/  HADD2.F32 R28, -RZ, R25.H0_H0 ;  /* 0x20000019ff1c7230 */ /* 0x000fe20000004100 */
[----:B------:R-:W-:-:S02]  /*10c0*/  F2FP.BF16.F32.PACK_AB.RZ R10, RZ, R10 ;  /* 0x0000000aff0a723e */ /* 0x000fc400000190ff */
[----:B------:R-:W-:Y:S01]  /*10d0*/  F2FP.F16.E4M3.UNPACK_B R15, R15 ;  /* 0x0000000fff0f723e */ /* 0x000fe200020006ff */
[C-C-:B------:R-:W-:Y:S01]  /*10e0*/  HFMA2.BF16_V2 R25, R18.reuse.H0_H0, R27.H0_H0, R24.reuse.H0_H0 ;  /* 0x2000001b12197231 */ /* 0x140fe20000240818 */
[----:B------:R-:W-:Y:S01]  /*10f0*/  F2FP.F16.E4M3.UNPACK_B R21, R21 ;  /* 0x00000015ff15723e */ /* 0x000fe200020006ff */
[C---:B------:R-:W-:Y:S01]  /*1100*/  HFMA2.BF16_V2 R24, R18.reuse.H0_H0, R10.H0_H0, R24.H1_H1 ;  /* 0x2000000a12187231 */ /* 0x040fe20000260818 */
[----:B------:R-:W-:Y:S02]  /*1110*/  LOP3.LUT R27, R7, 0xff, RZ, 0xc0, !PT ;  /* 0x000000ff071b7812 */ /* 0x000fe400078ec0ff */
[----:B------:R-:W-:Y:S01]  /*1120*/  F2FP.BF16.F32.PACK_AB.RZ R10, RZ, R28 ;  /* 0x0000001cff0a723e */ /* 0x000fe200000190ff */
[----:B------:R-:W-:Y:S01]  /*1130*/  HADD2.F32 R28, -RZ, R15.H0_H0 ;  /* 0x2000000fff1c7230 */ /* 0x000fe20000004100 */
[----:B------:R-:W-:Y:S01]  /*1140*/  F2FP.F16.E4M3.UNPACK_B R9, R9 ;  /* 0x00000009ff09723e */ /* 0x000fe200020006ff */
[----:B------:R-:W-:Y:S02]  /*1150*/  HADD2.F32 R29, -RZ, R21.H0_H0 ;  /* 0x20000015ff1d7230 */ /* 0x000fe40000004100 */
[----:B------:R-:W-:Y:S01]  /*1160*/  HFMA2.BF16_V2 R21, R18.H0_H0, R23, RZ.H0_H0 ;  /* 0x0000001712157231 */ /* 0x000fe200002408ff */
[----:B------:R-:W-:-:S02]  /*1170*/  F2FP.F16.E4M3.UNPACK_B R27, R27 ;  /* 0x0000001bff1b723e */ /* 0x000fc400020006ff */
[----:B------:R-:W-:Y:S01]  /*1180*/  F2FP.F16.E4M3.UNPACK_B R20, R20 ;  /* 0x00000014ff14723e */ /* 0x000fe200020006ff */
[----:B------:R-:W-:Y:S01]  /*1190*/  HFMA2.BF16_V2 R15, R18.H0_H0, R10.H0_H0, R21.H0_H0 ;  /* 0x2000000a120f7231 */ /* 0x000fe20000240815 */
[----:B------:R-:W-:Y:S01]  /*11a0*/  F2FP.BF16.F32.PACK_AB.RZ R23, R28, R29 ;  /* 0x0000001d1c17723e */ /* 0x000fe200000190ff */
[----:B------:R-:W-:Y:S01]  /*11b0*/  HADD2.F32 R27, -RZ, R27.H0_H0 ;  /* 0x2000001bff1b7230 */ /* 0x000fe20000004100 */
[----:B------:R-:W-:Y:S01]  /*11c0*/  PRMT R10, R7, 0x7632, R10 ;  /* 0x00007632070a7816 */ /* 0x000fe2000000000a */
[----:B------:R-:W-:Y:S01]  /*11d0*/  HADD2.F32 R28, -RZ, R9.H0_H0 ;  /* 0x20000009ff1c7230 */ /* 0x000fe20000004100 */
[----:B------:R-:W-:Y:S01]  /*11e0*/  SHF.R.U32.HI R7, RZ, 0x18, R7 ;  /* 0x00000018ff077819 */ /* 0x000fe20000011607 */
[----:B------:R-:W-:Y:S01]  /*11f0*/  HADD2.F32 R20, -RZ, R20.H0_H0 ;  /* 0x20000014ff147230 */ /* 0x000fe20000004100 */
[----:B------:R-:W-:Y:S02]  /*1200*/  LOP3.LUT R10, R10, 0xff, RZ, 0xc0, !PT ;  /* 0x000000ff0a0a7812 */ /* 0x000fe400078ec0ff */
[----:B------:R-:W-:-:S02]  /*1210*/  LOP3.LUT R19, R19, 0xff, RZ, 0xc0, !PT ;  /* 0x000000ff13137812 */ /* 0x000fc400078ec0ff */
[----:B------:R-:W-:Y:S02]  /*1220*/  F2FP.BF16.F32.PACK_AB.RZ R9, R28, R27 ;  /* 0x0000001b1c09723e */ /* 0x000fe400000190ff */
[----:B------:R-:W-:Y:S02]  /*1230*/  LOP3.LUT R27, R11, 0xffff, RZ, 0xc0, !PT ;  /* 0x0000ffff0b1b7812 */ /* 0x000fe400078ec0ff */
[----:B------:R-:W-:Y:S02]  /*1240*/  F2FP.F16.E4M3.UNPACK_B R7, R7 ;  /* 0x00000007ff07723e */ /* 0x000fe400020006ff */
[----:B------:R-:W-:Y:S02]  /*1250*/  F2FP.F16.E4M3.UNPACK_B R10, R10 ;  /* 0x0000000aff0a723e */ /* 0x000fe400020006ff */
[----:B------:R-:W-:Y:S02]  /*1260*/  F2FP.BF16.F32.PACK_AB.RZ R20, RZ, R20 ;  /* 0x00000014ff14723e */ /* 0x000fe400000190ff */
[----:B------:R-:W-:-:S02]  /*1270*/  F2FP.F16.E4M3.UNPACK_B R19, R19 ;  /* 0x00000013ff13723e */ /* 0x000fc400020006ff */
[----:B------:R-:W-:Y:S01]  /*1280*/  SHF.R.U32.HI R27, RZ, 0x8, R27 ;  /* 0x00000008ff1b7819 */ /* 0x000fe2000001161b */
[----:B------:R-:W-:Y:S02]  /*1290*/  HADD2.F32 R7, -RZ, R7.H0_H0 ;  /* 0x20000007ff077230 */ /* 0x000fe40000004100 */
[----:B------:R-:W-:Y:S02]  /*12a0*/  HFMA2.BF16_V2 R21, R18.H0_H0, R20.H0_H0, R21.H1_H1 ;  /* 0x2000001412157231 */ /* 0x000fe40000260815 */
[----:B------:R-:W-:Y:S01]  /*12b0*/  HADD2.F32 R28, -RZ, R10.H0_H0 ;  /* 0x2000000aff1c7230 */ /* 0x000fe20000004100 */
[----:B------:R-:W-:Y:S01]  /*12c0*/  F2FP.F16.E4M3.UNPACK_B R26, R26 ;  /* 0x0000001aff1a723e */ /* 0x000fe200020006ff */
[----:B------:R-:W-:Y:S01]  /*12d0*/  HADD2.F32 R20, -RZ, R19.H0_H0 ;  /* 0x20000013ff147230 */ /* 0x000fe20000004100 */
[----:B------:R-:W-:Y:S02]  /*12e0*/  F2FP.F16.E4M3.UNPACK_B R10, R27 ;  /* 0x0000001bff0a723e */ /* 0x000fe400020006ff */
[----:B------:R-:W-:-:S02]  /*12f0*/  LOP3.LUT R27, R11, 0xff, RZ, 0xc0, !PT ;  /* 0x000000ff0b1b7812 */ /* 0x000fc400078ec0ff */
[--C-:B------:R-:W-:Y:S02]  /*1300*/  SHF.R.U32.HI R19, RZ, 0x18, R11.reuse ;  /* 0x00000018ff137819 */ /* 0x100fe4000001160b */
[----:B------:R-:W-:Y:S02]  /*1310*/  PRMT R11, R11, 0x7632, R11 ;  /* 0x000076320b0b7816 */ /* 0x000fe4000000000b */
[----:B------:R-:W-:Y:S01]  /*1320*/  F2FP.BF16.F32.PACK_AB.RZ R7, R7, R28 ;  /* 0x0000001c0707723e */ /* 0x000fe200000190ff */
[----:B------:R-:W-:Y:S01]  /*1330*/  HADD2.F32 R28, -RZ, R26.H0_H0 ;  /* 0x2000001aff1c7230 */ /* 0x000fe20000004100 */
[----:B------:R-:W-:Y:S02]  /*1340*/  LOP3.LUT R26, R11, 0xff, RZ, 0xc0, !PT ;  /* 0x000000ff0b1a7812 */ /* 0x000fe400078ec0ff */
[----:B------:R-:W-:Y:S02]  /*1350*/  F2FP.F16.E4M3.UNPACK_B R27, R27 ;  /* 0x0000001bff1b723e */ /* 0x000fe400020006ff */
[----:B------:R-:W-:-:S02]  /*1360*/  F2FP.F16.E4M3.UNPACK_B R19, R19 ;  /* 0x00000013ff13723e */ /* 0x000fc400020006ff */
[----:B------:R-:W-:Y:S01]  /*1370*/  F2FP.F16.E4M3.UNPACK_B R26, R26 ;  /* 0x0000001aff1a723e */ /* 0x000fe200020006ff */
[----:B------:R-:W-:Y:S01]  /*1380*/  HADD2.F32 R11, -RZ, R27.H0_H0 ;  /* 0x2000001bff0b7230 */ /* 0x000fe20000004100 */
[----:B------:R-:W-:Y:S01]  /*1390*/  F2FP.BF16.F32.PACK_AB.RZ R27, RZ, R28 ;  /* 0x0000001cff1b723e */ /* 0x000fe200000190ff */
[----:B------:R-:W-:Y:S02]  /*13a0*/  HADD2.F32 R19, -RZ, R19.H0_H0 ;  /* 0x20000013ff137230 */ /* 0x000fe40000004100 */
[----:B------:R-:W-:Y:S02]  /*13b0*/  HADD2.F32 R28, -RZ, R26.H0_H0 ;  /* 0x2000001aff1c7230 */ /* 0x000fe40000004100 */
[----:B------:R-:W-:Y:S02]  /*13c0*/  HADD2.F32 R29, -RZ, R10.H0_H0 ;  /* 0x2000000aff1d7230 */ /* 0x000fe40000004100 */
[C---:B------:R-:W-:Y:S01]  /*13d0*/  HFMA2.BF16_V2 R26, R18.reuse.H0_H0, R9, RZ.H0_H0 ;  /* 0x00000009121a7231 */ /* 0x040fe200002408ff */
[----:B------:R-:W-:Y:S01]  /*13e0*/  F2FP.BF16.F32.PACK_AB.RZ R10, RZ, R19 ;  /* 0x00000013ff0a723e */ /* 0x000fe200000190ff */
[C---:B------:R-:W-:Y:S01]  /*13f0*/  HFMA2.BF16_V2 R7, R18.reuse.H0_H0, R7, RZ.H0_H0 ;  /* 0x0000000712077231 */ /* 0x040fe200002408ff */
[----:B------:R-:W-:Y:S01]  /*1400*/  F2FP.BF16.F32.PACK_AB.RZ R9, RZ, R28 ;  /* 0x0000001cff09723e */ /* 0x000fe200000190ff */
[----:B------:R-:W-:Y:S01]  /*1410*/  HFMA2.BF16_V2 R23, R18.H0_H0, R23, RZ.H0_H0 ;  /* 0x0000001712177231 */ /* 0x000fe200002408ff */
[----:B------:R-:W-:-:S02]  /*1420*/  F2FP.BF16.F32.PACK_AB.RZ R20, RZ, R20 ;  /* 0x00000014ff14723e */ /* 0x000fc400000190ff */
[----:B------:R-:W-:Y:S02]  /*1430*/  F2FP.BF16.F32.PACK_AB.RZ R11, RZ, R11 ;  /* 0x0000000bff0b723e */ /* 0x000fe400000190ff */
        /* <DEDUP_REMOVED lines=9> */
[----:B------:R-:W-:-:S02]  /*14d0*/  HFMA2.BF16_V2 R11, R18.H0_H0, R11.H0_H0, R26.H0_H0 ;  /* 0x2000000b120b7231 */ /* 0x000fc4000024081a */
[----:B------:R-:W-:Y:S02]  /*14e0*/  HFMA2.BF16_V2 R19, R18.H0_H0, R19.H0_H0, R26.H1_H1 ;  /* 0x2000001312137231 */ /* 0x000fe4000026081a */
        /* <DEDUP_REMOVED lines=9> */
.L_x_203:
[----:B------:R-:W-:Y:S05]  /*1580*/  BSYNC.RECONVERGENT B0 ;  /* 0x0000000000007941 */ /* 0x000fea0003800200 */
.L_x_202:
[----:B------:R-:W-:Y:S05]  /*1590*/  @!P0 EXIT ;  /* 0x000000000000894d */ /* 0x000fea0003800000 */
[----:B------:R-:W-:Y:S01]  /*15a0*/  ST.E desc[UR36][R16.64+-0x80], R2 ;  /* 0xffff800210007985 */ /* 0x000fe2000c101924 */
[----:B------:R-:W-:Y:S05]  /*15b0*/  EXIT ;  /* 0x000000000000794d */ /* 0x000fea0003800000 */
.L_x_205:
        /* <DEDUP_REMOVED lines=12> */
.L_x_948:


//--------------------- .text._Z46userbuffers_fp16_sum_inplace_gpu_rr_rs_oop_fp8ILi32E13__nv_fp8_e5m2EviiiiiiiiiPPviS1_Pfm --------------------------
	.section	.text._Z46userbuffers_fp16_sum_inplace_gpu_rr_rs_oop_fp8ILi32E13__nv_fp8_e5m2EviiiiiiiiiPPviS1_Pfm,"ax",@progbits
	.align	128
        .global         _Z46userbuffers_fp16_sum_inplace_gpu_rr_rs_oop_fp8ILi32E13__nv_fp8_e5m2EviiiiiiiiiPPviS1_Pfm
        .type           _Z46userbuffers_fp16_sum_inplace_gpu_rr_rs_oop_fp8ILi32E13__nv_fp8_e5m2EviiiiiiiiiPPviS1_Pfm,@function
        .size           _Z46userbuffers_fp16_sum_inplace_gpu_rr_rs_oop_fp8ILi32E13__nv_fp8_e5m2EviiiiiiiiiPPviS1_Pfm,(.L_x_949 - _Z46userbuffers_fp16_sum_inplace_gpu_rr_rs_oop_fp8ILi32E13__nv_fp8_e5m2EviiiiiiiiiPPviS1_Pfm)
        .other          _Z46userbuffers_fp16_sum_inplace_gpu_rr_rs_oop_fp8ILi32E13__nv_fp8_e5m2EviiiiiiiiiPPviS1_Pfm,@"STO_CUDA_ENTRY STV_DEFAULT"
_Z46userbuffers_fp16_sum_inplace_gpu_rr_rs_oop_fp8ILi32E13__nv_fp8_e5m2EviiiiiiiiiPPviS1_Pfm:
.text._Z46userbuffers_fp16_sum_inplace_gpu_rr_rs_oop_fp8ILi32E13__nv_fp8_e5m2EviiiiiiiiiPPviS1_Pfm:
        /* <DEDUP_REMOVED lines=47> */
.L_x_207:
        /* <DEDUP_REMOVED lines=33> */
.L_x_206:
        /* <DEDUP_REMOVED lines=17> */
.L_x_209:
[----:B------:R-:W-:Y:S05]  /*0610*/  BSYNC.RECONVERGENT B0 ;  /* 0x0000000000007941 */ /* 0x000fea0003800200 */
.L_x_208:
        /* <DEDUP_REMOVED lines=135> */
.L_x_212:
        /* <DEDUP_REMOVED lines=30> */
[----:B------:R-:W-:Y:S02]  /*1070*/  F2FP.F16.E5M2.UNPACK_B R21, R21 ;  /* 0x00000015ff15723e */ /* 0x000fe400020004ff */
[----:B------:R-:W-:Y:S02]  /*1080*/  F2FP.F16.E5M2.UNPACK_B R20, R20 ;  /* 0x00000014ff14723e */ /* 0x000fe400020004ff */
[----:B------:R-:W-:Y:S02]  /*1090*/  LOP3.LUT R53, R32, 0xff, RZ, 0xc0, !PT ;  /* 0x000000ff20357812 */ /* 0x000fe400078ec0ff */
[----:B------:R-:W-:Y:S02]  /*10a0*/  F2FP.F16.E5M2.UNPACK_B R44, R44 ;  /* 0x0000002cff2c723e */ /* 0x000fe400020004ff */
[----:B------:R-:W-:-:S02]  /*10b0*/  F2FP.F16.E5M2.UNPACK_B R28, R28 ;  /* 0x0000001cff1c723e */ /* 0x000fc400020004ff */
[----:B------:R-:W-:Y:S02]  /*10c0*/  LOP3.LUT R32, R33, 0xff, RZ, 0xc0, !PT ;  /* 0x000000ff21207812 */ /* 0x000fe400078ec0ff */
[----:B------:R-:W-:Y:S01]  /*10d0*/  SHF.R.U32.HI R55, RZ, 0x8, R55 ;  /* 0x00000008ff377819 */ /* 0x000fe20000011637 */
[----:B------:R-:W-:Y:S01]  /*10e0*/  HADD2.F32 R59, -RZ, R21.H0_H0 ;  /* 0x20000015ff3b7230 */ /* 0x000fe20000004100 */
[----:B------:R-:W-:Y:S01]  /*10f0*/  LOP3.LUT R51, R51, 0xff, RZ, 0xc0, !PT ;  /* 0x000000ff33337812 */ /* 0x000fe200078ec0ff */
[----:B------:R-:W-:Y:S01]  /*1100*/  HADD2.F32 R58, -RZ, R20.H0_H0 ;  /* 0x20000014ff3a7230 */ /* 0x000fe20000004100 */
[----:B------:R-:W-:Y:S01]  /*1110*/  F2FP.F16.E5M2.UNPACK_B R32, R32 ;  /* 0x00000020ff20723e */ /* 0x000fe200020004ff */
[----:B----4-:R-:W-:Y:S01]  /*1120*/  IMAD.WIDE R20, R3, 0x10, R60 ;  /* 0x0000001003147825 */ /* 0x010fe200078e023c */
[----:B------:R-:W-:Y:S02]  /*1130*/  F2FP.F16.E5M2.UNPACK_B R55, R55 ;  /* 0x00000037ff37723e */ /* 0x000fe400020004ff */
[----:B------:R-:W-:Y:S01]  /*1140*/  LOP3.LUT R60, R34, 0xffff, RZ, 0xc0, !PT ;  /* 0x0000ffff223c7812 */ /* 0x000fe200078ec0ff */
[----:B------:R-:W-:Y:S01]  /*1150*/  HADD2.F32 R44, -RZ, R44.H0_H0 ;  /* 0x2000002cff2c7230 */ /* 0x000fe20000004100 */
[----:B------:R-:W-:Y:S01]  /*1160*/  SHF.R.U32.HI R54, RZ, 0x18, R33 ;  /* 0x00000018ff367819 */ /* 0x000fe20000011621 */
[----:B------:R-:W-:Y:S01]  /*1170*/  HADD2.F32 R28, -RZ, R28.H0_H0 ;  /* 0x2000001cff1c7230 */ /* 0x000fe20000004100 */
[----:B------:R-:W-:-:S02]  /*1180*/  F2FP.F16.E5M2.UNPACK_B R45, R45 ;  /* 0x0000002dff2d723e */ /* 0x000fc400020004ff */
[----:B------:R-:W-:Y:S02]  /*1190*/  F2FP.F16.E5M2.UNPACK_B R51, R51 ;  /* 0x00000033ff33723e */ /* 0x000fe400020004ff */
        /* <DEDUP_REMOVED lines=10> */
[----:B------:R-:W-:Y:S02]  /*1240*/  F2FP.F16.E5M2.UNPACK_B R56, R56 ;  /* 0x00000038ff38723e */ /* 0x000fe400020004ff */
[----:B------:R-:W-:Y:S02]  /*1250*/  F2FP.F16.E5M2.UNPACK_B R60, R60 ;  /* 0x0000003cff3c723e */ /* 0x000fe400020004ff */
[----:B------:R-:W-:Y:S02]  /*1260*/  SHF.R.U32.HI R22, RZ, 0x8, R22 ;  /* 0x00000008ff167819 */ /* 0x000fe40000011616 */
[----:B------:R-:W-:Y:S01]  /*1270*/  SHF.R.U32.HI R23, RZ, 0x8, R23 ;  /* 0x00000008ff177819 */ /* 0x000fe20000011617 */
[----:B------:R-:W-:Y:S01]  /*1280*/  HFMA2.BF16_V2 R28, R2.H0_H0, R28, RZ.H0_H0 ;  /* 0x0000001c021c7231 */ /* 0x000fe200002408ff */
[----:B------:R-:W-:-:S02]  /*1290*/  F2FP.BF16.F32.PACK_AB.RZ R44, R55, R32 ;  /* 0x00000020372c723e */ /* 0x000fc400000190ff */
[----:B------:R-:W-:Y:S01]  /*12a0*/  F2FP.F16.E5M2.UNPACK_B R33, R33 ;  /* 0x00000021ff21723e */ /* 0x000fe200020004ff */
[----:B------:R-:W-:Y:S01]  /*12b0*/  HADD2.F32 R56, -RZ, R56.H0_H0 ;  /* 0x20000038ff387230 */ /* 0x000fe20000004100 */
[----:B------:R-:W-:Y:S01]  /*12c0*/  F2FP.BF16.F32.PACK_AB.RZ R45, R45, R51 ;  /* 0x000000332d2d723e */ /* 0x000fe200000190ff */
[----:B------:R-:W-:Y:S01]  /*12d0*/  HADD2.F32 R60, -RZ, R60.H0_H0 ;  /* 0x2000003cff3c7230 */ /* 0x000fe20000004100 */
[----:B------:R-:W-:Y:S02]  /*12e0*/  F2FP.F16.E5M2.UNPACK_B R22, R22 ;  /* 0x00000016ff16723e */ /* 0x000fe400020004ff */
[----:B------:R-:W-:Y:S01]  /*12f0*/  F2FP.F16.E5M2.UNPACK_B R23, R23 ;  /* 0x00000017ff17723e */ /* 0x000fe200020004ff */
        /* <DEDUP_REMOVED lines=10> */
[----:B------:R-:W-:-:S02]  /*13a0*/  F2FP.F16.E5M2.UNPACK_B R54, R54 ;  /* 0x00000036ff36723e */ /* 0x000fc400020004ff */
[----:B------:R-:W-:-:S03]  /*13b0*/  F2FP.F16.E5M2.UNPACK_B R57, R57 ;  /* 0x00000039ff39723e */ /* 0x000fc600020004ff */
[----:B------:R-:W-:Y:S02]  /*13c0*/  HADD2.F32 R54, -RZ, R54.H0_H0 ;  /* 0x20000036ff367230 */ /* 0x000fe40000004100 */
[----:B------:R-:W-:-:S05]  /*13d0*/  HADD2.F32 R57, -RZ, R57.H0_H0 ;  /* 0x20000039ff397230 */ /* 0x000fca0000004100 */
[----:B------:R-:W-:Y:S02]  /*13e0*/  F2FP.BF16.F32.PACK_AB.RZ R54, R54, R57 ;  /* 0x000000393636723e */ /* 0x000fe400000190ff */
[----:B------:R-:W5:Y:S01]  /*13f0*/  LDL.64 R56, [R1+0xa0] ;  /* 0x0000a00001387983 */ /* 0x000f620000100a00 */
[----:B------:R-:W-:Y:S02]  /*1400*/  LOP3.LUT R49, R49, 0xff, RZ, 0xc0, !PT ;  /* 0x000000ff31317812 */ /* 0x000fe400078ec0ff */
[----:B------:R-:W-:Y:S02]  /*1410*/  F2FP.F16.E5M2.UNPACK_B R47, R47 ;  /* 0x0000002fff2f723e */ /* 0x000fe400020004ff */
        /* <DEDUP_REMOVED lines=19> */
[----:B------:R-:W-:-:S02]  /*1550*/  F2FP.F16.E5M2.UNPACK_B R34, R34 ;  /* 0x00000022ff22723e */ /* 0x000fc400020004ff */
[C---:B------:R-:W-:Y:S01]  /*1560*/  LOP3.LUT R30, R35.reuse, 0xffff, RZ, 0xc0, !PT ;  /* 0x0000ffff231e7812 */ /* 0x040fe200078ec0ff */
[----:B------:R-:W-:Y:S01]  /*1570*/  HFMA2.BF16_V2 R32, R2.H0_H0, R29, R32 ;  /* 0x0000001d02207231 */ /* 0x000fe20000200820 */
[----:B------:R-:W-:Y:S01]  /*1580*/  LOP3.LUT R29, R35, 0xff, RZ, 0xc0, !PT ;  /* 0x000000ff231d7812 */ /* 0x000fe200078ec0ff */
[----:B------:R-:W-:Y:S01]  /*1590*/  HADD2.F32 R34, -RZ, R34.H0_H0 ;  /* 0x20000022ff227230 */ /* 0x000fe20000004100 */
[----:B------:R-:W-:Y:S02]  /*15a0*/  SHF.R.U32.HI R30, RZ, 0x8, R30 ;  /* 0x00000008ff1e7819 */ /* 0x000fe4000001161e */
[----:B------:R-:W-:Y:S02]  /*15b0*/  F2FP.F16.E5M2.UNPACK_B R29, R29 ;  /* 0x0000001dff1d723e */ /* 0x000fe400020004ff */
[----:B------:R-:W-:Y:S02]  /*15c0*/  F2FP.F16.E5M2.UNPACK_B R30, R30 ;  /* 0x0000001eff1e723e */ /* 0x000fe400020004ff */
        /* <DEDUP_REMOVED lines=11> */
[----:B------:R-:W-:Y:S02]  /*1680*/  F2FP.F16.E5M2.UNPACK_B R50, R50 ;  /* 0x00000032ff32723e */ /* 0x000fe400020004ff */
[----:B------:R-:W-:Y:S02]  /*1690*/  F2FP.F16.E5M2.UNPACK_B R46, R46 ;  /* 0x0000002eff2e723e */ /* 0x000fe400020004ff */
[----:B------:R-:W-:Y:S02]  /*16a0*/  F2FP.BF16.F32.PACK_AB.RZ R29, R30, R29 ;  /* 0x0000001d1e1d723e */ /* 0x000fe400000190ff */
[----:B------:R-:W-:-:S02]  /*16b0*/  F2FP.F16.E5M2.UNPACK_B R28, R28 ;  /* 0x0000001cff1c723e */ /* 0x000fc400020004ff */
[----:B------:R-:W-:Y:S02]  /*16c0*/  F2FP.F16.E5M2.UNPACK_B R31, R31 ;  /* 0x0000001fff1f723e */ /* 0x000fe400020004ff */
[----:B------:R-:W-:Y:S01]  /*16d0*/  LOP3.LUT R30, R35, 0xff, RZ, 0xc0, !PT ;  /* 0x000000ff231e7812 */ /* 0x000fe200078ec0ff */
[----:B------:R-:W-:Y:S01]  /*16e0*/  HADD2.F32 R46, -RZ, R46.H0_H0 ;  /* 0x2000002eff2e7230 */ /* 0x000fe20000004100 */
[----:B------:R-:W-:Y:S01]  /*16f0*/  F2FP.F16.E5M2.UNPACK_B R47, R47 ;  /* 0x0000002fff2f723e */ /* 0x000fe200020004ff */
[----:B------:R-:W-:Y:S01]  /*1700*/  HADD2.F32 R50, -RZ, R50.H0_H0 ;  /* 0x20000032ff327230 */ /* 0x000fe20000004100 */
[----:B------:R-:W-:Y:S01]  /*1710*/  F2FP.F16.E5M2.UNPACK_B R30, R30 ;  /* 0x0000001eff1e723e */ /* 0x000fe200020004ff */
[----:B------:R-:W-:Y:S01]  /*1720*/  HADD2.F32 R28, -RZ, R28.H0_H0 ;  /* 0x2000001cff1c7230 */ /* 0x000fe20000004100 */
[----:B------:R-:W-:Y:S01]  /*1730*/  LOP3.LUT R52, R52, 0xff, RZ, 0xc0, !PT ;  /* 0x000000ff34347812 */ /* 0x000fe200078ec0ff */
[----:B------:R-:W-:Y:S01]  /*1740*/  HADD2.F32 R31, -RZ, R31.H0_H0 ;  /* 0x2000001fff1f7230 */ /* 0x000fe20000004100 */
[----:B------:R-:W-:Y:S01]  /*1750*/  F2FP.F16.E5M2.UNPACK_B R48, R48 ;  /* 0x00000030ff30723e */ /* 0x000fe200020004ff */
[----:B------:R-:W-:Y:S01]  /*1760*/  HADD2.F32 R47, -RZ, R47.H0_H0 ;  /* 0x2000002fff2f7230 */ /* 0x000fe20000004100 */
[----:B------:R-:W-:Y:S01]  /*1770*/  F2FP.F16.E5M2.UNPACK_B R52, R52 ;  /* 0x00000034ff34723e */ /* 0x000fe200020004ff */
        /* <DEDUP_REMOVED lines=21> */
[----:B------:R-:W-:Y:S02]  /*18d0*/  F2FP.F16.E5M2.UNPACK_B R24, R24 ;  /* 0x00000018ff18723e */ /* 0x000fe400020004ff */
[----:B------:R-:W-:Y:S02]  /*18e0*/  F2FP.F16.E5M2.UNPACK_B R47, R47 ;  /* 0x0000002fff2f723e */ /* 0x000fe400020004ff */
[----:B------:R-:W-:Y:S02]  /*18f0*/  SHF.R.U32.HI R48, RZ, 0x18, R25 ;  /* 0x00000018ff307819 */ /* 0x000fe40000011619 */
[----:B------:R-:W-:Y:S01]  /*1900*/  LOP3.LUT R53, R53, 0xff, RZ, 0xc0, !PT ;  /* 0x000000ff35357812 */ /* 0x000fe200078ec0ff */
[----:B------:R-:W-:Y:S01]  /*1910*/  HADD2.F32 R47, -RZ, R47.H0_H0 ;  /* 0x2000002fff2f7230 */ /* 0x000fe20000004100 */
[----:B------:R-:W-:Y:S01]  /*1920*/  F2FP.F16.E5M2.UNPACK_B R48, R48 ;  /* 0x00000030ff30723e */ /* 0x000fe200020004ff */
[----:B------:R-:W-:Y:S01]  /*1930*/  HADD2.F32 R24, -RZ, R24.H0_H0 ;  /* 0x20000018ff187230 */ /* 0x000fe20000004100 */
[----:B------:R-:W-:-:S04]  /*1940*/  F2FP.F16.E5M2.UNPACK_B R53, R53 ;  /* 0x00000035ff35723e */ /* 0x000fc800020004ff */
        /* <DEDUP_REMOVED lines=19> */
[----:B------:R-:W-:Y:S02]  /*1a80*/  F2FP.F16.E5M2.UNPACK_B R29, R29 ;  /* 0x0000001dff1d723e */ /* 0x000fe400020004ff */
[----:B------:R-:W-:Y:S02]  /*1a90*/  F2FP.F16.E5M2.UNPACK_B R52, R52 ;  /* 0x00000034ff34723e */ /* 0x000fe400020004ff */
[----:B------:R-:W-:Y:S02]  /*1aa0*/  F2FP.F16.E5M2.UNPACK_B R51, R51 ;  /* 0x00000033ff33723e */ /* 0x000fe400020004ff */
[----:B------:R-:W-:Y:S02]  /*1ab0*/  F2FP.F16.E5M2.UNPACK_B R28, R28 ;  /* 0x0000001cff1c723e */ /* 0x000fe400020004ff */
[----:B------:R-:W-:-:S02]  /*1ac0*/  F2FP.F16.E5M2.UNPACK_B R25, R25 ;  /* 0x00000019ff19723e */ /* 0x000fc400020004ff */
[----:B------:R-:W-:Y:S02]  /*1ad0*/  F2FP.F16.E5M2.UNPACK_B R26, R26 ;  /* 0x0000001aff1a723e */ /* 0x000fe400020004ff */
[----:B------:R-:W-:Y:S02]  /*1ae0*/  F2FP.F16.E5M2.UNPACK_B R24, R24 ;  /* 0x00000018ff18723e */ /* 0x000fe400020004ff */
[----:B------:R-:W-:Y:S01]  /*1af0*/  F2FP.F16.E5M2.UNPACK_B R27, R27 ;  /* 0x0000001bff1b723e */ /* 0x000fe200020004ff */
        /* <DEDUP_REMOVED lines=23> */
[----:B------:R-:W-:-:S02]  /*1c70*/  F2FP.F16.E5M2.UNPACK_B R25, R25 ;  /* 0x00000019ff19723e */ /* 0x000fc400020004ff */
[----:B------:R-:W-:Y:S02]  /*1c80*/  F2FP.F16.E5M2.UNPACK_B R53, R53 ;  /* 0x00000035ff35723e */ /* 0x000fe400020004ff */
[----:B------:R-:W-:Y:S02]  /*1c90*/  F2FP.F16.E5M2.UNPACK_B R51, R51 ;  /* 0x00000033ff33723e */ /* 0x000fe400020004ff */
[----:B------:R-:W-:Y:S01]  /*1ca0*/  F2FP.F16.E5M2.UNPACK_B R24, R24 ;  /* 0x00000018ff18723e */ /* 0x000fe200020004ff */
        /* <DEDUP_REMOVED lines=9> */
[----:B------:R-:W-:Y:S01]  /*1d40*/  F2FP.F16.E5M2.UNPACK_B R47, R47 ;  /* 0x0000002fff2f723e */ /* 0x000fe200020004ff */
[----:B------:R-:W-:Y:S01]  /*1d50*/  HFMA2.BF16_V2 R59, R2.H0_H0, R59, RZ.H0_H0 ;  /* 0x0000003b023b7231 */ /* 0x000fe200002408ff */
[----:B------:R-:W-:Y:S01]  /*1d60*/  F2FP.F16.E5M2.UNPACK_B R48, R48 ;  /* 0x00000030ff30723e */ /* 0x000fe200020004ff */
        /* <DEDUP_REMOVED lines=9> */
[----:B------:R-:W-:Y:S02]  /*1e00*/  F2FP.F16.E5M2.UNPACK_B R20, R20 ;  /* 0x00000014ff14723e */ /* 0x000fe400020004ff */
[----:B------:R-:W-:Y:S02]  /*1e10*/  F2FP.F16.E5M2.UNPACK_B R47, R47 ;  /* 0x0000002fff2f723e */ /* 0x000fe400020004ff */
[----:B------:R-:W-:Y:S02]  /*1e20*/  SHF.R.U32.HI R48, RZ, 0x18, R21 ;  /* 0x00000018ff307819 */ /* 0x000fe40000011615 */
[----:B------:R-:W-:Y:S01]  /*1e30*/  LOP3.LUT R54, R54, 0xff, RZ, 0xc0, !PT ;  /* 0x000000ff36367812 */ /* 0x000fe200078ec0ff */
[----:B------:R-:W-:Y:S01]  /*1e40*/  HADD2.F32 R47, -RZ, R47.H0_H0 ;  /* 0x2000002fff2f7230 */ /* 0x000fe20000004100 */
[----:B------:R-:W-:Y:S01]  /*1e50*/  F2FP.F16.E5M2.UNPACK_B R48, R48 ;  /* 0x00000030ff30723e */ /* 0x000fe200020004ff */
[----:B------:R-:W-:Y:S01]  /*1e60*/  HADD2.F32 R20, -RZ, R20.H0_H0 ;  /* 0x20000014ff147230 */ /* 0x000fe20000004100 */
[----:B------:R-:W-:-:S02]  /*1e70*/  F2FP.F16.E5M2.UNPACK_B R54, R54 ;  /* 0x00000036ff36723e */ /* 0x000fc400020004ff */
[----:B------:R-:W-:Y:S02]  /*1e80*/  SHF.R.U32.HI R50, RZ, 0x8, R50 ;  /* 0x00000008ff327819 */ /* 0x000fe40000011632 */
[----:B------:R-:W-:Y:S01]  /*1e90*/  F2FP.BF16.F32.PACK_AB.RZ R20, R20, R47 ;  /* 0x0000002f1414723e */ /* 0x000fe200000190ff */
[----:B------:R-:W-:Y:S01]  /*1ea0*/  HADD2.F32 R47, -RZ, R48.H0_H0 ;  /* 0x20000030ff2f7230 */ /* 0x000fe20000004100 */
[----:B------:R-:W-:Y:S01]  /*1eb0*/  F2FP.F16.E5M2.UNPACK_B R50, R50 ;  /* 0x00000032ff32723e */ /* 0x000fe200020004ff */
[----:B------:R-:W-:Y:S01]  /*1ec0*/  HADD2.F32 R54, -RZ, R54.H0_H0 ;  /* 0x20000036ff367230 */ /* 0x000fe20000004100 */
[----:B------:R-:W-:-:S03]  /*1ed0*/  F2FP.F16.E5M2.UNPACK_B R49, R49 ;  /* 0x00000031ff31723e */ /* 0x000fc600020004ff */
        /* <DEDUP_REMOVED lines=31> */
[----:B------:R-:W-:Y:S01]  /*20d0*/  F2FP.F16.E5M2.UNPACK_B R47, R47 ;  /* 0x0000002fff2f723e */ /* 0x000fe200020004ff */
        /* <DEDUP_REMOVED lines=21> */
[----:B------:R-:W-:Y:S01]  /*2230*/  F2FP.F16.E5M2.UNPACK_B R48, R48 ;  /* 0x00000030ff30723e */ /* 0x000fe200020004ff */
        /* <DEDUP_REMOVED lines=11> */
[----:B------:R-:W-:-:S02]  /*22f0*/  LOP3.LUT R54, R54, 0xff, RZ, 0xc0, !PT ;  /* 0x000000ff36367812 */ /* 0x000fc400078ec0ff */
[----:B------:R-:W-:Y:S01]  /*2300*/  PRMT R22, R22, 0x7632, R22 ;  /* 0x0000763216167816 */ /* 0x000fe20000000016 */
[----:B------:R-:W-:Y:S01]  /*2310*/  HADD2.F32 R47, -RZ, R47.H0_H0 ;  /* 0x2000002fff2f7230 */ /* 0x000fe20000004100 */
[----:B------:R-:W-:Y:S01]  /*2320*/  F2FP.F16.E5M2.UNPACK_B R48, R48 ;  /* 0x00000030ff30723e */ /* 0x000fe200020004ff */
[----:B------:R-:W-:Y:S01]  /*2330*/  HADD2.F32 R28, -RZ, R28.H0_H0 ;  /* 0x2000001cff1c7230 */ /* 0x000fe20000004100 */
[----:B------:R-:W-:Y:S02]  /*2340*/  F2FP.F16.E5M2.UNPACK_B R54, R54 ;  /* 0x00000036ff36723e */ /* 0x000fe400020004ff */
[----:B------:R-:W-:Y:S02]  /*2350*/  LOP3.LUT R22, R22, 0xff, RZ, 0xc0, !PT ;  /* 0x000000ff16167812 */ /* 0x000fe400078ec0ff */
        /* <DEDUP_REMOVED lines=21> */
[----:B------:R-:W-:Y:S02]  /*24b0*/  F2FP.F16.E5M2.UNPACK_B R29, R29 ;  /* 0x0000001dff1d723e */ /* 0x000fe400020004ff */
[----:B------:R-:W-:Y:S02]  /*24c0*/  F2FP.F16.E5M2.UNPACK_B R30, R30 ;  /* 0x0000001eff1e723e */ /* 0x000fe400020004ff */
[----:B------:R-:W-:Y:S02]  /*24d0*/  F2FP.F16.E5M2.UNPACK_B R28, R28 ;  /* 0x0000001cff1c723e */ /* 0x000fe400020004ff */
[----:B------:R-:W-:Y:S01]  /*24e0*/  F2FP.F16.E5M2.UNPACK_B R31, R31 ;  /* 0x0000001fff1f723e */ /* 0x000fe200020004ff */
        /* <DEDUP_REMOVED lines=31> */
[----:B------:R-:W-:Y:S01]  /*26e0*/  F2FP.F16.E5M2.UNPACK_B R47, R47 ;  /* 0x0000002fff2f723e */ /* 0x000fe200020004ff */
[----:B------:R-:W4:Y:S01]  /*26f0*/  LD.E.128 R28, desc[UR36][R28.64] ;  /* 0x000000241c1c7980 */ /* 0x000f22000c101d00 */
[----:B------:R-:W-:-:S03]  /*2700*/  F2FP.F16.E5M2.UNPACK_B R48, R48 ;  /* 0x00000030ff30723e */ /* 0x000fc600020004ff */
        /* <DEDUP_REMOVED lines=70> */
[----:B------:R-:W-:Y:S02]  /*2b70*/  F2FP.F16.E5M2.UNPACK_B R47, R47 ;  /* 0x0000002fff2f723e */ /* 0x000fe400020004ff */
        /* <DEDUP_REMOVED lines=12> */
[----:B------:R-:W-:-:S02]  /*2c40*/  SHF.R.U32.HI R48, RZ, 0x18, R21 ;  /* 0x00000018ff307819 */ /* 0x000fc40000011615 */
[----:B------:R-:W-:Y:S02]  /*2c50*/  LOP3.LUT R54, R54, 0xff, RZ, 0xc0, !PT ;  /* 0x000000ff36367812 */ /* 0x000fe400078ec0ff */
        /* <DEDUP_REMOVED lines=138> */
[----:B------:R-:W-:-:S02]  /*3500*/  LOP3.LUT R24, R25, 0xffff, RZ, 0xc0, !PT ;  /* 0x0000ffff19187812 */ /* 0x000fc400078ec0ff */
[----:B------:R-:W-:Y:S02]  /*3510*/  SHF.R.U32.HI R50, RZ, 0x8, R50 ;  /* 0x00000008ff327819 */ /* 0x000fe40000011632 */
[----:B------:R-:W-:Y:S01]  /*3520*/  F2FP.F16.E5M2.UNPACK_B R49, R49 ;  /* 0x00000031ff31723e */ /* 0x000fe200020004ff */
[----:B------:R-:W-:Y:S01]  /*3530*/  HFMA2.BF16_V2 R51, R2.H0_H0, R51, R32 ;  /* 0x0000003302337231 */ /* 0x000fe20000200820 */
[----:B------:R-:W-:Y:S01]  /*3540*/  F2FP.F16.E5M2.UNPACK_B R48, R48 ;  /* 0x00000030ff30723e */ /* 0x000fe200020004ff */
        /* <DEDUP_REMOVED lines=8> */
[----:B------:R-:W-:Y:S02]  /*35d0*/  F2FP.F16.E5M2.UNPACK_B R50, R50 ;  /* 0x00000032ff32723e */ /* 0x000fe400020004ff */
[----:B------:R-:W-:Y:S02]  /*35e0*/  F2FP.F16.E5M2.UNPACK_B R24, R24 ;  /* 0x00000018ff18723e */ /* 0x000fe400020004ff */
[----:B------:R-:W-:Y:S01]  /*35f0*/  F2FP.F16.E5M2.UNPACK_B R47, R47 ;  /* 0x0000002fff2f723e */ /* 0x000fe200020004ff */
[----:B------:R-:W-:Y:S01]  /*3600*/  HADD2.F32 R49, -RZ, R49.H0_H0 ;  /* 0x20000031ff317230 */ /* 0x000fe20000004100 */
[----:B------:R-:W-:Y:S01]  /*3610*/  SHF.R.U32.HI R48, RZ, 0x18, R25 ;  /* 0x00000018ff307819 */ /* 0x000fe20000011619 */
[----:B------:R-:W-:-:S02]  /*3620*/  HADD2.F32 R50, -RZ, R50.H0_H0 ;  /* 0x20000032ff327230 */ /* 0x000fc40000004100 */
[----:B------:R-:W-:Y:S02]  /*3630*/  HADD2.F32 R47, -RZ, R47.H0_H0 ;  /* 0x2000002fff2f7230 */ /* 0x000fe40000004100 */
[----:B------:R-:W-:Y:S01]  /*3640*/  HADD2.F32 R24, -RZ, R24.H0_H0 ;  /* 0x20000018ff187230 */ /* 0x000fe20000004100 */
[----:B------:R-:W-:Y:S02]  /*3650*/  F2FP.BF16.F32.PACK_AB.RZ R49, R50, R49 ;  /* 0x000000313231723e */ /* 0x000fe400000190ff */
[----:B------:R-:W-:Y:S02]  /*3660*/  F2FP.F16.E5M2.UNPACK_B R48, R48 ;  /* 0x00000030ff30723e */ /* 0x000fe400020004ff */
        /* <DEDUP_REMOVED lines=15> */
[----:B------:R-:W-:Y:S02]  /*3760*/  F2FP.F16.E5M2.UNPACK_B R50, R50 ;  /* 0x00000032ff32723e */ /* 0x000fe400020004ff */
[----:B------:R-:W-:Y:S02]  /*3770*/  F2FP.F16.E5M2.UNPACK_B R49, R49 ;  /* 0x00000031ff31723e */ /* 0x000fe400020004ff */
[----:B------:R-:W-:Y:S02]  /*3780*/  SHF.R.U32.HI R48, RZ, 0x8, R48 ;  /* 0x00000008ff307819 */ /* 0x000fe40000011630 */
[----:B------:R-:W-:-:S02]  /*3790*/  F2FP.F16.E5M2.UNPACK_B R25, R25 ;  /* 0x00000019ff19723e */ /* 0x000fc400020004ff */
[----:B------:R-:W-:Y:S02]  /*37a0*/  F2FP.F16.E5M2.UNPACK_B R26, R26 ;  /* 0x0000001aff1a723e */ /* 0x000fe400020004ff */
[----:B------:R-:W-:Y:S02]  /*37b0*/  F2FP.F16.E5M2.UNPACK_B R24, R24 ;  /* 0x00000018ff18723e */ /* 0x000fe400020004ff */
[----:B------:R-:W-:Y:S01]  /*37c0*/  F2FP.F16.E5M2.UNPACK_B R27, R27 ;  /* 0x0000001bff1b723e */ /* 0x000fe200020004ff */
        /* <DEDUP_REMOVED lines=24> */
[----:B------:R-:W-:Y:S02]  /*3950*/  F2FP.F16.E5M2.UNPACK_B R25, R25 ;  /* 0x00000019ff19723e */ /* 0x000fe400020004ff */
[----:B------:R-:W-:Y:S02]  /*3960*/  F2FP.F16.E5M2.UNPACK_B R53, R53 ;  /* 0x00000035ff35723e */ /* 0x000fe400020004ff */
[----:B------:R-:W-:Y:S02]  /*3970*/  F2FP.F16.E5M2.UNPACK_B R34, R34 ;  /* 0x00000022ff22723e */ /* 0x000fe400020004ff */
[----:B------:R-:W-:Y:S01]  /*3980*/  F2FP.F16.E5M2.UNPACK_B R24, R24 ;  /* 0x00000018ff18723e */ /* 0x000fe200020004ff */
        /* <DEDUP_REMOVED lines=12> */
[----:B------:R-:W-:-:S05]  /*3a50*/  F2FP.F16.E5M2.UNPACK_B R54, R54 ;  /* 0x00000036ff36723e */ /* 0x000fca00020004ff */
        /* <DEDUP_REMOVED lines=9> */
[----:B------:R-:W-:Y:S02]  /*3af0*/  F2FP.F16.E5M2.UNPACK_B R35, R35 ;  /* 0x00000023ff23723e */ /* 0x000fe400020004ff */
[----:B------:R-:W-:Y:S02]  /*3b00*/  F2FP.F16.E5M2.UNPACK_B R54, R54 ;  /* 0x00000036ff36723e */ /* 0x000fe400020004ff */
[----:B------:R-:W-:Y:S02]  /*3b10*/  F2FP.F16.E5M2.UNPACK_B R32, R32 ;  /* 0x00000020ff20723e */ /* 0x000fe400020004ff */
[----:B------:R-:W-:Y:S02]  /*3b20*/  F2FP.F16.E5M2.UNPACK_B R33, R33 ;  /* 0x00000021ff21723e */ /* 0x000fe400020004ff */
        /* <DEDUP_REMOVED lines=9> */
[----:B------:R-:W-:-:S02]  /*3bc0*/  F2FP.F16.E5M2.UNPACK_B R20, R20 ;  /* 0x00000014ff14723e */ /* 0x000fc400020004ff */
[----:B------:R-:W-:Y:S02]  /*3bd0*/  F2FP.BF16.F32.PACK_AB.RZ R33, R32, R33 ;  /* 0x000000212021723e */ /* 0x000fe400000190ff */
[----:B------:R-:W-:Y:S02]  /*3be0*/  F2FP.F16.E5M2.UNPACK_B R22, R22 ;  /* 0x00000016ff16723e */ /* 0x000fe400020004ff */
[C---:B------:R-:W-:Y:S01]  /*3bf0*/  LOP3.LUT R32, R23.reuse, 0xffff, RZ, 0xc0, !PT ;  /* 0x0000ffff17207812 */ /* 0x040fe200078ec0ff */
[C---:B------:R-:W-:Y:S01]  /*3c00*/  HFMA2.BF16_V2 R35, R2.reuse.H0_H0, R35, R47 ;  /* 0x0000002302237231 */ /* 0x040fe2000020082f */
[----:B------:R-:W-:Y:S01]  /*3c10*/  F2FP.F16.E5M2.UNPACK_B R21, R21 ;  /* 0x00000015ff15723e */ /* 0x000fe200020004ff */
[----:B------:R-:W-:Y:S01]  /*3c20*/  HADD2.F32 R20, -RZ, R20.H0_H0 ;  /* 0x20000014ff147230 */ /* 0x000fe20000004100 */
[----:B------:R-:W-:Y:S01]  /*3c30*/  SHF.R.U32.HI R54, RZ, 0x8, R32 ;  /* 0x00000008ff367819 */ /* 0x000fe20000011620 */
[----:B------:R-:W-:Y:S01]  /*3c40*/  HADD2.F32 R22, -RZ, R22.H0_H0 ;  /* 0x20000016ff167230 */ /* 0x000fe20000004100 */
[----:B------:R-:W-:Y:S01]  /*3c50*/  LOP3.LUT R47, R23, 0xff, RZ, 0xc0, !PT ;  /* 0x000000ff172f7812 */ /* 0x000fe200078ec0ff */
[----:B------:R-:W-:Y:S01]  /*3c60*/  HFMA2.BF16_V2 R33, R2.H0_H0, R33, R44 ;  /* 0x0000002102217231 */ /* 0x000fe2000020082c */
[----:B------:R-:W-:Y:S01]  /*3c70*/  F2FP.F16.E5M2.UNPACK_B R54, R54 ;  /* 0x00000036ff36723e */ /* 0x000fe200020004ff */
[----:B------:R-:W-:Y:S01]  /*3c80*/  HADD2.F32 R44, -RZ, R21.H0_H0 ;  /* 0x20000015ff2c7230 */ /* 0x000fe20000004100 */
[----:B------:R-:W-:-:S02]  /*3c90*/  F2FP.F16.E5M2.UNPACK_B R47, R47 ;  /* 0x0000002fff2f723e */ /* 0x000fc400020004ff */
        /* <DEDUP_REMOVED lines=9> */
[----:B------:R-:W-:Y:S02]  /*3d30*/  F2FP.F16.E5M2.UNPACK_B R50, R50 ;  /* 0x00000032ff32723e */ /* 0x000fe400020004ff */
[----:B------:R-:W-:Y:S02]  /*3d40*/  F2FP.F16.E5M2.UNPACK_B R21, R21 ;  /* 0x00000015ff15723e */ /* 0x000fe400020004ff */
[----:B------:R-:W-:Y:S02]  /*3d50*/  F2FP.BF16.F32.PACK_AB.RZ R47, R54, R47 ;  /* 0x0000002f362f723e */ /* 0x000fe400000190ff */
[----:B------:R-:W-:Y:S02]  /*3d60*/  F2FP.F16.E5M2.UNPACK_B R23, R23 ;  /* 0x00000017ff17723e */ /* 0x000fe400020004ff */
[----:B------:R-:W-:Y:S02]  /*3d70*/  SHF.R.U32.HI R20, RZ, 0x8, R20 ;  /* 0x00000008ff147819 */ /* 0x000fe40000011614 */
[----:B------:R-:W-:Y:S01]  /*3d80*/  LOP3.LUT R54, R28, 0xff, RZ, 0xc0, !PT ;  /* 0x000000ff1c367812 */ /* 0x000fe200078ec0ff */
[----:B------:R-:W-:Y:S01]  /*3d90*/  HADD2.F32 R50, -RZ, R50.H0_H0 ;  /* 0x20000032ff327230 */ /* 0x000fe20000004100 */
[----:B------:R-:W-:Y:S01]  /*3da0*/  F2FP.F16.E5M2.UNPACK_B R20, R20 ;  /* 0x00000014ff14723e */ /* 0x000fe200020004ff */
[----:B------:R-:W-:Y:S01]  /*3db0*/  HADD2.F32 R21, -RZ, R21.H0_H0 ;  /* 0x20000015ff157230 */ /* 0x000fe20000004100 */
[----:B------:R-:W-:Y:S01]  /*3dc0*/  F2FP.F16.E5M2.UNPACK_B R54, R54 ;  /* 0x00000036ff36723e */ /* 0x000fe200020004ff */
        /* <DEDUP_REMOVED lines=51> */
[----:B------:R-:W-:Y:S02]  /*4100*/  SHF.R.U32.HI R50, RZ, 0x8, R50 ;  /* 0x00000008ff327819 */ /* 0x000fe40000011632 */
[----:B------:R-:W-:Y:S02]  /*4110*/  F2FP.F16.E5M2.UNPACK_B R28, R28 ;  /* 0x0000001cff1c723e */ /* 0x000fe400020004ff */
[----:B------:R-:W-:Y:S01]  /*4120*/  F2FP.F16.E5M2.UNPACK_B R31, R31 ;  /* 0x0000001fff1f723e */ /* 0x000fe200020004ff */
[----:B------:R-:W-:Y:S01]  /*4130*/  HADD2.F32 R29, -RZ, R29.H0_H0 ;  /* 0x2000001dff1d7230 */ /* 0x000fe20000004100 */
[----:B------:R-:W-:Y:S01]  /*4140*/  F2FP.F16.E5M2.UNPACK_B R50, R50 ;  /* 0x00000032ff32723e */ /* 0x000fe200020004ff */
[----:B------:R-:W-:Y:S01]  /*4150*/  HADD2.F32 R53, -RZ, R53.H0_H0 ;  /* 0x20000035ff357230 */ /* 0x000fe20000004100 */
[----:B------:R-:W-:Y:S01]  /*4160*/  F2FP.F16.E5M2.UNPACK_B R34, R34 ;  /* 0x00000022ff22723e */ /* 0x000fe200020004ff */
        /* <DEDUP_REMOVED lines=18> */
[----:B------:R-:W-:Y:S02]  /*4290*/  F2FP.F16.E5M2.UNPACK_B R29, R29 ;  /* 0x0000001dff1d723e */ /* 0x000fe400020004ff */
[----:B------:R-:W-:Y:S02]  /*42a0*/  F2FP.F16.E5M2.UNPACK_B R53, R53 ;  /* 0x00000035ff35723e */ /* 0x000fe400020004ff */
[----:B------:R-:W-:Y:S02]  /*42b0*/  F2FP.F16.E5M2.UNPACK_B R35, R35 ;  /* 0x00000023ff23723e */ /* 0x000fe400020004ff */
[----:B------:R-:W-:Y:S02]  /*42c0*/  F2FP.F16.E5M2.UNPACK_B R28, R28 ;  /* 0x0000001cff1c723e */ /* 0x000fe400020004ff */
[----:B------:R-:W-:-:S02]  /*42d0*/  F2FP.F16.E5M2.UNPACK_B R52, R52 ;  /* 0x00000034ff34723e */ /* 0x000fc400020004ff */
[----:B------:R-:W-:Y:S01]  /*42e0*/  F2FP.F16.E5M2.UNPACK_B R30, R30 ;  /* 0x0000001eff1e723e */ /* 0x000fe200020004ff */
        /* <DEDUP_REMOVED lines=27> */
[----:B------:R-:W-:Y:S01]  /*44a0*/  LOP3.LUT R25, R26, 0xff, RZ, 0xc0, !PT ;  /* 0x000000ff1a197812 */ /* 0x000fe200078ec0ff */
[----:B------:R-:W-:Y:S01]  /*44b0*/  HADD2.F32 R52, -RZ, R52.H0_H0 ;  /* 0x20000034ff347230 */ /* 0x000fe20000004100 */
[----:B------:R-:W-:Y:S01]  /*44c0*/  F2FP.BF16.F32.PACK_AB.RZ R44, R34, R44 ;  /* 0x0000002c222c723e */ /* 0x000fe200000190ff */
[----:B------:R-:W-:Y:S01]  /*44d0*/  HADD2.F32 R54, -RZ, R54.H0_H0 ;  /* 0x20000036ff367230 */ /* 0x000fe20000004100 */
[----:B------:R-:W-:Y:S02]  /*44e0*/  LOP3.LUT R34, R27, 0xffff, RZ, 0xc0, !PT ;  /* 0x0000ffff1b227812 */ /* 0x000fe400078ec0ff */
[----:B------:R-:W-:Y:S02]  /*44f0*/  F2FP.F16.E5M2.UNPACK_B R25, R25 ;  /* 0x00000019ff19723e */ /* 0x000fe400020004ff */
        /* <DEDUP_REMOVED lines=13> */
[----:B------:R-:W-:Y:S02]  /*45d0*/  F2FP.F16.E5M2.UNPACK_B R47, R47 ;  /* 0x0000002fff2f723e */ /* 0x000fe400020004ff */
[----:B------:R-:W-:Y:S02]  /*45e0*/  F2FP.F16.E5M2.UNPACK_B R25, R25 ;  /* 0x00000019ff19723e */ /* 0x000fe400020004ff */
[----:B------:R-:W-:-:S02]  /*45f0*/  F2FP.F16.E5M2.UNPACK_B R27, R27 ;  /* 0x0000001bff1b723e */ /* 0x000fc400020004ff */
[----:B------:R-:W-:Y:S01]  /*4600*/  LOP3.LUT R26, R26, 0xff, RZ, 0xc0, !PT ;  /* 0x000000ff1a1a7812 */ /* 0x000fe200078ec0ff */
[----:B------:R-:W-:Y:S01]  /*4610*/  HADD2.F32 R47, -RZ, R47.H0_H0 ;  /* 0x2000002fff2f7230 */ /* 0x000fe20000004100 */
[----:B------:R-:W-:Y:S02]  /*4620*/  F2FP.F16.E5M2.UNPACK_B R54, R54 ;  /* 0x00000036ff36723e */ /* 0x000fe400020004ff */
[----:B------:R-:W-:Y:S01]  /*4630*/  F2FP.F16.E5M2.UNPACK_B R46, R46 ;  /* 0x0000002eff2e723e */ /* 0x000fe200020004ff */
[----:B------:R-:W-:Y:S01]  /*4640*/  HADD2.F32 R25, -RZ, R25.H0_H0 ;  /* 0x20000019ff197230 */ /* 0x000fe20000004100 */
[----:B------:R-:W-:Y:S01]  /*4650*/  F2FP.F16.E5M2.UNPACK_B R24, R24 ;  /* 0x00000018ff18723e */ /* 0x000fe200020004ff */
[----:B------:R-:W-:Y:S01]  /*4660*/  HADD2.F32 R27, -RZ, R27.H0_H0 ;  /* 0x2000001bff1b7230 */ /* 0x000fe20000004100 */
[----:B------:R-:W-:Y:S01]  /*4670*/  F2FP.F16.E5M2.UNPACK_B R26, R26 ;  /* 0x0000001aff1a723e */ /* 0x000fe200020004ff */
        /* <DEDUP_REMOVED lines=20> */
[----:B------:R-:W-:Y:S02]  /*47c0*/  F2FP.F16.E5M2.UNPACK_B R49, R49 ;  /* 0x00000031ff31723e */ /* 0x000fe400020004ff */
[----:B------:R-:W-:Y:S02]  /*47d0*/  F2FP.F16.E5M2.UNPACK_B R53, R53 ;  /* 0x00000035ff35723e */ /* 0x000fe400020004ff */
[----:B------:R-:W-:-:S02]  /*47e0*/  F2FP.F16.E5M2.UNPACK_B R50, R50 ;  /* 0x00000032ff32723e */ /* 0x000fc400020004ff */
[----:B------:R-:W-:Y:S02]  /*47f0*/  F2FP.F16.E5M2.UNPACK_B R55, R55 ;  /* 0x00000037ff37723e */ /* 0x000fe400020004ff */
[C---:B------:R-:W-:Y:S02]  /*4800*/  LOP3.LUT R24, R20.reuse, 0xffff, RZ, 0xc0, !PT ;  /* 0x0000ffff14187812 */ /* 0x040fe400078ec0ff */
[----:B------:R-:W-:Y:S02]  /*4810*/  LOP3.LUT R54, R20, 0xff, RZ, 0xc0, !PT ;  /* 0x000000ff14367812 */ /* 0x000fe400078ec0ff */
[----:B------:R-:W-:Y:S02]  /*4820*/  SHF.R.U32.HI R51, RZ, 0x8, R51 ;  /* 0x00000008ff337819 */ /* 0x000fe40000011633 */
[----:B------:R-:W-:Y:S02]  /*4830*/  LOP3.LUT R52, R21, 0xff, RZ, 0xc0, !PT ;  /* 0x000000ff15347812 */ /* 0x000fe400078ec0ff */
[----:B------:R-:W-:Y:S01]  /*4840*/  LOP3.LUT R20, R22, 0xffff, RZ, 0xc0, !PT ;  /* 0x0000ffff16147812 */ /* 0x000fe200078ec0ff */
[----:B------:R-:W-:Y:S01]  /*4850*/  HADD2.F32 R49, -RZ, R49.H0_H0 ;  /* 0x20000031ff317230 */ /* 0x000fe20000004100 */
[----:B------:R-:W-:Y:S01]  /*4860*/  F2FP.F16.E5M2.UNPACK_B R51, R51 ;  /* 0x00000033ff33723e */ /* 0x000fe200020004ff */
[----:B------:R-:W-:Y:S01]  /*4870*/  HADD2.F32 R53, -RZ, R53.H0_H0 ;  /* 0x20000035ff357230 */ /* 0x000fe20000004100 */
[----:B------:R-:W-:Y:S01]  /*4880*/  F2FP.F16.E5M2.UNPACK_B R52, R52 ;  /* 0x00000034ff34723e */ /* 0x000fe200020004ff */
[----:B------:R-:W-:Y:S01]  /*4890*/  HADD2.F32 R50, -RZ, R50.H0_H0 ;  /* 0x20000032ff327230 */ /* 0x000fe20000004100 */
[----:B------:R-:W-:Y:S01]  /*48a0*/  SHF.R.U32.HI R20, RZ, 0x8, R20 ;  /* 0x00000008ff147819 */ /* 0x000fe20000011614 */
[----:B------:R-:W-:Y:S01]  /*48b0*/  HADD2.F32 R55, -RZ, R55.H0_H0 ;  /* 0x20000037ff377230 */ /* 0x000fe20000004100 */
[----:B------:R-:W-:Y:S01]  /*48c0*/  F2FP.BF16.F32.PACK_AB.RZ R49, R49, R53 ;  /* 0x000000353131723e */ /* 0x000fe200000190ff */
[----:B------:R-:W-:Y:S01]  /*48d0*/  HADD2.F32 R52, -RZ, R52.H0_H0 ;  /* 0x20000034ff347230 */ /* 0x000fe20000004100 */
[----:B------:R-:W-:Y:S01]  /*48e0*/  F2FP.F16.E5M2.UNPACK_B R20, R20 ;  /* 0x00000014ff14723e */ /* 0x000fe200020004ff */
        /* <DEDUP_REMOVED lines=11> */
[----:B------:R-:W-:Y:S02]  /*49a0*/  F2FP.F16.E5M2.UNPACK_B R24, R24 ;  /* 0x00000018ff18723e */ /* 0x000fe400020004ff */
[----:B------:R-:W-:Y:S02]  /*49b0*/  F2FP.F16.E5M2.UNPACK_B R54, R54 ;  /* 0x00000036ff36723e */ /* 0x000fe400020004ff */
[----:B------:R-:W-:-:S02]  /*49c0*/  LOP3.LUT R21, R22, 0xff, RZ, 0xc0, !PT ;  /* 0x000000ff16157812 */ /* 0x000fc400078ec0ff */
[----:B------:R-:W-:Y:S01]  /*49d0*/  LOP3.LUT R23, R23, 0xff, RZ, 0xc0, !PT ;  /* 0x000000ff17177812 */ /* 0x000fe200078ec0ff */
[----:B------:R-:W-:Y:S01]  /*49e0*/  HADD2.F32 R54, -RZ, R54.H0_H0 ;  /* 0x20000036ff367230 */ /* 0x000fe20000004100 */
[----:B------:R-:W-:Y:S01]  /*49f0*/  F2FP.F16.E5M2.UNPACK_B R21, R21 ;  /* 0x00000015ff15723e */ /* 0x000fe200020004ff */
[----:B------:R-:W-:Y:S01]  /*4a00*/  HADD2.F32 R24, -RZ, R24.H0_H0 ;  /* 0x20000018ff187230 */ /* 0x000fe20000004100 */
[----:B------:R-:W-:Y:S02]  /*4a10*/  F2FP.F16.E5M2.UNPACK_B R20, R20 ;  /* 0x00000014ff14723e */ /* 0x000fe400020004ff */
[----:B------:R-:W-:Y:S01]  /*4a20*/  F2FP.F16.E5M2.UNPACK_B R23, R23 ;  /* 0x00000017ff17723e */ /* 0x000fe200020004ff */
        /* <DEDUP_REMOVED lines=12> */
[----:B------:R-:W-:Y:S02]  /*4af0*/  F2FP.F16.E5M2.UNPACK_B R21, R21 ;  /* 0x00000015ff15723e */ /* 0x000fe400020004ff */
[----:B------:R-:W-:-:S03]  /*4b00*/  F2FP.F16.E5M2.UNPACK_B R20, R20 ;  /* 0x00000014ff14723e */ /* 0x000fc600020004ff */
        /* <DEDUP_REMOVED lines=35> */
[----:B------:R-:W-:-:S02]  /*4d40*/  F2FP.F16.E5M2.UNPACK_B R48, R48 ;  /* 0x00000030ff30723e */ /* 0x000fc400020004ff */
[----:B------:R-:W-:Y:S02]  /*4d50*/  SHF.R.U32.HI R49, RZ, 0x8, R49 ;  /* 0x00000008ff317819 */ /* 0x000fe40000011631 */
[----:B------:R-:W-:Y:S02]  /*4d60*/  F2FP.F16.E5M2.UNPACK_B R28, R28 ;  /* 0x0000001cff1c723e */ /* 0x000fe400020004ff */
[----:B------:R-:W-:Y:S02]  /*4d70*/  PRMT R30, R30, 0x7632, R30 ;  /* 0x000076321e1e7816 */ /* 0x000fe4000000001e */
[----:B------:R-:W-:Y:S02]  /*4d80*/  LOP3.LUT R22, R31, 0xffff, RZ, 0xc0, !PT ;  /* 0x0000ffff1f167812 */ /* 0x000fe400078ec0ff */
[----:B------:R-:W-:Y:S02]  /*4d90*/  F2FP.F16.E5M2.UNPACK_B R52, R52 ;  /* 0x00000034ff34723e */ /* 0x000fe400020004ff */
[----:B------:R-:W-:Y:S01]  /*4da0*/  F2FP.F16.E5M2.UNPACK_B R53, R53 ;  /* 0x00000035ff35723e */ /* 0x000fe200020004ff */
[----:B------:R-:W-:Y:S01]  /*4db0*/  HFMA2.BF16_V2 R32, R2.H0_H0, R23, R32 ;  /* 0x0000001702207231 */ /* 0x000fe20000200820 */
        /* <DEDUP_REMOVED lines=16> */
[----:B------:R-:W-:Y:S02]  /*4ec0*/  F2FP.F16.E5M2.UNPACK_B R29, R29 ;  /* 0x0000001dff1d723e */ /* 0x000fe400020004ff */
[----:B------:R-:W-:Y:S01]  /*4ed0*/  F2FP.F16.E5M2.UNPACK_B R55, R55 ;  /* 0x00000037ff37723e */ /* 0x000fe200020004ff */
[----:B------:R-:W-:Y:S01]  /*4ee0*/  HFMA2.BF16_V2 R35, R2.H0_H0, R28, R35 ;  /* 0x0000001c02237231 */ /* 0x000fe20000200823 */
[----:B------:R-:W-:-:S02]  /*4ef0*/  F2FP.F16.E5M2.UNPACK_B R30, R30 ;  /* 0x0000001eff1e723e */ /* 0x000fc400020004ff */
        /* <DEDUP_REMOVED lines=32> */
[----:B------:R-:W-:Y:S02]  /*5100*/  F2FP.F16.E5M2.UNPACK_B R51, R51 ;  /* 0x00000033ff33723e */ /* 0x000fe400020004ff */
[----:B------:R-:W-:-:S03]  /*5110*/  F2FP.F16.E5M2.UNPACK_B R54, R54 ;  /* 0x00000036ff36723e */ /* 0x000fc600020004ff */
        /* <DEDUP_REMOVED lines=8> */
[----:B------:R-:W-:Y:S02]  /*51a0*/  F2FP.F16.E5M2.UNPACK_B R47, R47 ;  /* 0x0000002fff2f723e */ /* 0x000fe400020004ff */
[----:B------:R-:W-:-:S02]  /*51b0*/  F2FP.F16.E5M2.UNPACK_B R30, R30 ;  /* 0x0000001eff1e723e */ /* 0x000fc400020004ff */
[----:B------:R-:W-:Y:S02]  /*51c0*/  PRMT R25, R25, 0x7632, R25 ;  /* 0x0000763219197816 */ /* 0x000fe40000000019 */
        /* <DEDUP_REMOVED lines=20> */
[----:B------:R-:W-:Y:S01]  /*5310*/  F2FP.F16.E5M2.UNPACK_B R34, R34 ;  /* 0x00000022ff22723e */ /* 0x000fe200020004ff */
        /* <DEDUP_REMOVED lines=8> */
[----:B------:R-:W-:Y:S02]  /*53a0*/  F2FP.F16.E5M2.UNPACK_B R35, R35 ;  /* 0x00000023ff23723e */ /* 0x000fe400020004ff */
[----:B------:R-:W-:Y:S02]  /*53b0*/  F2FP.F16.E5M2.UNPACK_B R33, R33 ;  /* 0x00000021ff21723e */ /* 0x000fe400020004ff */
[----:B------:R-:W-:Y:S01]  /*53c0*/  F2FP.F16.E5M2.UNPACK_B R34, R34 ;  /* 0x00000022ff22723e */ /* 0x000fe200020004ff */
        /* <DEDUP_REMOVED lines=33> */
[----:B------:R-:W-:Y:S01]  /*55e0*/  F2FP.F16.E5M2.UNPACK_B R48, R48 ;  /* 0x00000030ff30723e */ /* 0x000fe200020004ff */
[----:B------:R-:W4:Y:S01]  /*55f0*/  LD.E.128 R32, desc[UR36][R32.64] ;  /* 0x0000002420207980 */ /* 0x000f22000c101d00 */
[----:B------:R-:W-:Y:S02]  /*5600*/  F2FP.F16.E5M2.UNPACK_B R20, R20 ;  /* 0x00000014ff14723e */ /* 0x000fe400020004ff */
[----:B------:R-:W-:Y:S02]  /*5610*/  SHF.R.U32.HI R53, RZ, 0x8, R53 ;  /* 0x00000008ff357819 */ /* 0x000fe40000011635 */
[----:B------:R-:W-:Y:S02]  /*5620*/  LOP3.LUT R52, R21, 0xff, RZ, 0xc0, !PT ;  /* 0x000000ff15347812 */ /* 0x000fe400078ec0ff */
[----:B------:R-:W-:Y:S01]  /*5630*/  SHF.R.U32.HI R49, RZ, 0x8, R49 ;  /* 0x00000008ff317819 */ /* 0x000fe20000011631 */
[----:B------:R-:W-:Y:S01]  /*5640*/  HADD2.F32 R48, -RZ, R48.H0_H0 ;  /* 0x20000030ff307230 */ /* 0x000fe20000004100 */
[----:B------:R-:W-:Y:S01]  /*5650*/  F2FP.F16.E5M2.UNPACK_B R53, R53 ;  /* 0x00000035ff35723e */ /* 0x000fe200020004ff */
[----:B------:R-:W-:Y:S01]  /*5660*/  HADD2.F32 R20, -RZ, R20.H0_H0 ;  /* 0x20000014ff147230 */ /* 0x000fe20000004100 */
[----:B------:R-:W-:-:S02]  /*5670*/  F2FP.F16.E5M2.UNPACK_B R52, R52 ;  /* 0x00000034ff34723e */ /* 0x000fc400020004ff */
[----:B------:R-:W-:Y:S02]  /*5680*/  F2FP.F16.E5M2.UNPACK_B R49, R49 ;  /* 0x00000031ff31723e */ /* 0x000fe400020004ff */
[----:B------:R-:W-:Y:S01]  /*5690*/  F2FP.F16.E5M2.UNPACK_B R50, R50 ;  /* 0x00000032ff32723e */ /* 0x000fe200020004ff */
        /* <DEDUP_REMOVED lines=12> */
[----:B------:R-:W-:Y:S01]  /*5760*/  F2FP.F16.E5M2.UNPACK_B R51, R51 ;  /* 0x00000033ff33723e */ /* 0x000fe200020004ff */
[----:B------:R-:W-:Y:S01]  /*5770*/  HFMA2.BF16_V2 R20, R2.H0_H0, R48, R24 ;  /* 0x0000003002147231 */ /* 0x000fe20000200818 */
[----:B------:R-:W-:-:S02]  /*5780*/  F2FP.F16.E5M2.UNPACK_B R56, R56 ;  /* 0x00000038ff38723e */ /* 0x000fc400020004ff */
[----:B------:R-:W-:Y:S02]  /*5790*/  SHF.R.U32.HI R50, RZ, 0x8, R50 ;  /* 0x00000008ff327819 */ /* 0x000fe40000011632 */
[----:B------:R-:W-:Y:S01]  /*57a0*/  LOP3.LUT R24, R23, 0xff, RZ, 0xc0, !PT ;  /* 0x000000ff17187812 */ /* 0x000fe200078ec0ff */
[----:B------:R-:W-:Y:S01]  /*57b0*/  HFMA2.BF16_V2 R47, R2.H0_H0, R49, R47 ;  /* 0x00000031022f7231 */ /* 0x000fe2000020082f */
[----:B------:R-:W-:Y:S01]  /*57c0*/  SHF.R.U32.HI R21, RZ, 0x18, R22 ;  /* 0x00000018ff157819 */ /* 0x000fe20000011616 */
[----:B------:R-:W-:Y:S01]  /*57d0*/  HADD2.F32 R49, -RZ, R51.H0_H0 ;  /* 0x20000033ff317230 */ /* 0x000fe20000004100 */
[----:B------:R-:W-:Y:S01]  /*57e0*/  F2FP.F16.E5M2.UNPACK_B R50, R50 ;  /* 0x00000032ff32723e */ /* 0x000fe200020004ff */
[----:B------:R-:W-:Y:S01]  /*57f0*/  HADD2.F32 R56, -RZ, R56.H0_H0 ;  /* 0x20000038ff387230 */ /* 0x000fe20000004100 */
[----:B------:R-:W-:Y:S02]  /*5800*/  F2FP.F16.E5M2.UNPACK_B R24, R24 ;  /* 0x00000018ff18723e */ /* 0x000fe400020004ff */
[----:B------:R-:W-:Y:S01]  /*5810*/  F2FP.F16.E5M2.UNPACK_B R21, R21 ;  /* 0x00000015ff15723e */ /* 0x000fe200020004ff */
        /* <DEDUP_REMOVED lines=13> */
[----:B------:R-:W-:Y:S02]  /*58f0*/  F2FP.F16.E5M2.UNPACK_B R55, R55 ;  /* 0x00000037ff37723e */ /* 0x000fe400020004ff */
[----:B------:R-:W-:Y:S02]  /*5900*/  F2FP.F16.E5M2.UNPACK_B R54, R54 ;  /* 0x00000036ff36723e */ /* 0x000fe400020004ff */
[----:B------:R-:W-:Y:S01]  /*5910*/  F2FP.F16.E5M2.UNPACK_B R22, R22 ;  /* 0x00000016ff16723e */ /* 0x000fe200020004ff */
        /* <DEDUP_REMOVED lines=11> */
[----:B------:R-:W-:Y:S02]  /*59d0*/  F2FP.F16.E5M2.UNPACK_B R49, R49 ;  /* 0x00000031ff31723e */ /* 0x000fe400020004ff */
[----:B------:R-:W-:-:S03]  /*59e0*/  F2FP.F16.E5M2.UNPACK_B R23, R23 ;  /* 0x00000017ff17723e */ /* 0x000fc600020004ff */
        /* <DEDUP_REMOVED lines=15> */
[----:B------:R-:W-:Y:S02]  /*5ae0*/  F2FP.F16.E5M2.UNPACK_B R53, R53 ;  /* 0x00000035ff35723e */ /* 0x000fe400020004ff */
[----:B------:R-:W-:-:S02]  /*5af0*/  F2FP.F16.E5M2.UNPACK_B R29, R29 ;  /* 0x0000001dff1d723e */ /* 0x000fc400020004ff */
[----:B------:R-:W-:Y:S02]  /*5b00*/  F2FP.F16.E5M2.UNPACK_B R50, R50 ;  /* 0x00000032ff32723e */ /* 0x000fe400020004ff */
[----:B------:R-:W-:Y:S02]  /*5b10*/  F2FP.F16.E5M2.UNPACK_B R49, R49 ;  /* 0x00000031ff31723e */ /* 0x000fe400020004ff */
[----:B------:R-:W-:Y:S01]  /*5b20*/  LOP3.LUT R28, R28, 0xff, RZ, 0xc0, !PT ;  /* 0x000000ff1c1c7812 */ /* 0x000fe200078ec0ff */
[----:B------:R-:W-:Y:S02]  /*5b30*/  HADD2.F32 R53, -RZ, R53.H0_H0 ;  /* 0x20000035ff357230 */ /* 0x000fe40000004100 */
[----:B------:R-:W-:Y:S01]  /*5b40*/  HADD2.F32 R29, -RZ, R29.H0_H0 ;  /* 0x2000001dff1d7230 */ /* 0x000fe20000004100 */
[----:B------:R-:W-:Y:S01]  /*5b50*/  F2FP.F16.E5M2.UNPACK_B R23, R23 ;  /* 0x00000017ff17723e */ /* 0x000fe200020004ff */
[----:B------:R-:W-:Y:S01]  /*5b60*/  HADD2.F32 R49, -RZ, R49.H0_H0 ;  /* 0x20000031ff317230 */ /* 0x000fe20000004100 */
[----:B------:R-:W-:Y:S01]  /*5b70*/  F2FP.F16.E5M2.UNPACK_B R28, R28 ;  /* 0x0000001cff1c723e */ /* 0x000fe200020004ff */
[----:B------:R-:W-:Y:S01]  /*5b80*/  HADD2.F32 R50, -RZ, R50.H0_H0 ;  /* 0x20000032ff327230 */ /* 0x000fe20000004100 */
[----:B------:R-:W-:-:S02]  /*5b90*/  SHF.R.U32.HI R51, RZ, 0x8, R51 ;  /* 0x00000008ff337819 */ /* 0x000fc40000011633 */
[----:B------:R-:W-:Y:S01]  /*5ba0*/  F2FP.BF16.F32.PACK_AB.RZ R29, R53, R29 ;  /* 0x0000001d351d723e */ /* 0x000fe200000190ff */
[----:B------:R-:W-:Y:S01]  /*5bb0*/  HADD2.F32 R23, -RZ, R23.H0_H0 ;  /* 0x20000017ff177230 */ /* 0x000fe20000004100 */
[----:B------:R-:W-:Y:S01]  /*5bc0*/  F2FP.BF16.F32.PACK_AB.RZ R49, R50, R49 ;  /* 0x000000313231723e */ /* 0x000fe200000190ff */
[----:B------:R-:W-:Y:S01]  /*5bd0*/  HADD2.F32 R28, -RZ, R28.H0_H0 ;  /* 0x2000001cff1c7230 */ /* 0x000fe20000004100 */
[----:B------:R-:W-:Y:S02]  /*5be0*/  LOP3.LUT R50, R30, 0xffff, RZ, 0xc0, !PT ;  /* 0x0000ffff1e327812 */ /* 0x000fe400078ec0ff */
[----:B------:R-:W-:Y:S02]  /*5bf0*/  F2FP.F16.E5M2.UNPACK_B R51, R51 ;  /* 0x00000033ff33723e */ /* 0x000fe400020004ff */
[----:B------:R-:W-:Y:S01]  /*5c00*/  F2FP.F16.E5M2.UNPACK_B R52, R52 ;  /* 0x00000034ff34723e */ /* 0x000fe200020004ff */
[----:B------:R-:W-:Y:S01]  /*5c10*/  HFMA2.BF16_V2 R29, R2.H0_H0, R29, R21 ;  /* 0x0000001d021d7231 */ /* 0x000fe20000200815 */
[----:B------:R-:W-:-:S02]  /*5c20*/  SHF.R.U32.HI R50, RZ, 0x8, R50 ;  /* 0x00000008ff327819 */ /* 0x000fc40000011632 */
[----:B------:R-:W-:Y:S01]  /*5c30*/  LOP3.LUT R21, R30, 0xff, RZ, 0xc0, !PT ;  /* 0x000000ff1e157812 */ /* 0x000fe200078ec0ff */
[----:B------:R-:W-:Y:S01]  /*5c40*/  HADD2.F32 R51, -RZ, R51.H0_H0 ;  /* 0x20000033ff337230 */ /* 0x000fe20000004100 */
[----:B------:R-:W-:Y:S01]  /*5c50*/  F2FP.BF16.F32.PACK_AB.RZ R23, R23, R28 ;  /* 0x0000001c1717723e */ /* 0x000fe200000190ff */
[----:B------:R-:W-:Y:S01]  /*5c60*/  HADD2.F32 R28, -RZ, R52.H0_H0 ;  /* 0x20000034ff1c7230 */ /* 0x000fe20000004100 */
[----:B------:R-:W-:Y:S02]  /*5c70*/  F2FP.F16.E5M2.UNPACK_B R50, R50 ;  /* 0x00000032ff32723e */ /* 0x000fe400020004ff */
[----:B------:R-:W-:Y:S02]  /*5c80*/  F2FP.F16.E5M2.UNPACK_B R21, R21 ;  /* 0x00000015ff15723e */ /* 0x000fe400020004ff */
        /* <DEDUP_REMOVED lines=12> */
[----:B------:R-:W-:Y:S02]  /*5d50*/  F2FP.F16.E5M2.UNPACK_B R49, R49 ;  /* 0x00000031ff31723e */ /* 0x000fe400020004ff */
[----:B------:R-:W-:Y:S02]  /*5d60*/  F2FP.F16.E5M2.UNPACK_B R21, R21 ;  /* 0x00000015ff15723e */ /* 0x000fe400020004ff */
[----:B------:R-:W-:Y:S01]  /*5d70*/  LOP3.LUT R23, R23, 0xff, RZ, 0xc0, !PT ;  /* 0x000000ff17177812 */ /* 0x000fe200078ec0ff */
[----:B------:R-:W-:Y:S01]  /*5d80*/  HADD2.F32 R49, -RZ, R49.H0_H0 ;  /* 0x20000031ff317230 */ /* 0x000fe20000004100 */
[----:B------:R-:W-:Y:S01]  /*5d90*/  F2FP.F16.E5M2.UNPACK_B R20, R20 ;  /* 0x00000014ff14723e */ /* 0x000fe200020004ff */
[----:B------:R-:W-:Y:S01]  /*5da0*/  HADD2.F32 R21, -RZ, R21.H0_H0 ;  /* 0x20000015ff157230 */ /* 0x000fe20000004100 */
[----:B------:R-:W-:-:S03]  /*5db0*/  F2FP.F16.E5M2.UNPACK_B R23, R23 ;  /* 0x00000017ff17723e */ /* 0x000fc600020004ff */
        /* <DEDUP_REMOVED lines=8> */
[----:B------:R-:W-:Y:S02]  /*5e40*/  F2FP.F16.E5M2.UNPACK_B R51, R51 ;  /* 0x00000033ff33723e */ /* 0x000fe400020004ff */
[----:B------:R-:W-:-:S03]  /*5e50*/  F2FP.F16.E5M2.UNPACK_B R53, R53 ;  /* 0x00000035ff35723e */ /* 0x000fc600020004ff */
        /* <DEDUP_REMOVED lines=17> */
[----:B------:R-:W-:Y:S01]  /*5f70*/  F2FP.F16.E5M2.UNPACK_B R49, R49 ;  /* 0x00000031ff31723e */ /* 0x000fe200020004ff */
[----:B------:R-:W-:Y:S01]  /*5f80*/  HADD2.F32 R32, -RZ, R32.H0_H0 ;  /* 0x20000020ff207230 */ /* 0x000fe20000004100 */
[----:B------:R-:W-:Y:S01]  /*5f90*/  F2FP.F16.E5M2.UNPACK_B R31, R31 ;  /* 0x0000001fff1f723e */ /* 0x000fe200020004ff */
        /* <DEDUP_REMOVED lines=11> */
[----:B------:R-:W-:Y:S02]  /*6050*/  F2FP.F16.E5M2.UNPACK_B R50, R50 ;  /* 0x00000032ff32723e */ /* 0x000fe400020004ff */
[----:B------:R-:W-:Y:S02]  /*6060*/  F2FP.F16.E5M2.UNPACK_B R52, R52 ;  /* 0x00000034ff34723e */ /* 0x000fe400020004ff */
[----:B------:R-:W-:-:S02]  /*6070*/  F2FP.F16.E5M2.UNPACK_B R51, R51 ;  /* 0x00000033ff33723e */ /* 0x000fc400020004ff */
[----:B------:R-:W-:Y:S02]  /*6080*/  LOP3.LUT R54, R54, 0xff, RZ, 0xc0, !PT ;  /* 0x000000ff36367812 */ /* 0x000fe400078ec0ff */
[----:B------:R-:W-:Y:S02]  /*6090*/  LOP3.LUT R31, R34, 0xff, RZ, 0xc0, !PT ;  /* 0x000000ff221f7812 */ /* 0x000fe400078ec0ff */
[----:B------:R-:W-:Y:S01]  /*60a0*/  SHF.R.U32.HI R32, RZ, 0x8, R32 ;  /* 0x00000008ff207819 */ /* 0x000fe20000011620 */
[----:B------:R-:W-:Y:S01]  /*60b0*/  HADD2.F32 R49, -RZ, R50.H0_H0 ;  /* 0x20000032ff317230 */ /* 0x000fe20000004100 */
        /* <DEDUP_REMOVED lines=48> */
[----:B------:R-:W-:Y:S01]  /*63c0*/  F2FP.F16.E5M2.UNPACK_B R31, R31 ;  /* 0x0000001fff1f723e */ /* 0x000fe200020004ff */
[----:B------:R-:W3:Y:S01]  /*63d0*/  LD.E.128 R32, desc[UR36][R32.64] ;  /* 0x0000002420207980 */ /* 0x000ee2000c101d00 */
[----:B------:R-:W-:Y:S02]  /*63e0*/  F2FP.F16.E5M2.UNPACK_B R24, R24 ;  /* 0x00000018ff18723e */ /* 0x000fe400020004ff */
[----:B------:R-:W-:Y:S02]  /*63f0*/  SHF.R.U32.HI R50, RZ, 0x8, R50 ;  /* 0x00000008ff327819 */ /* 0x000fe40000011632 */
[C---:B------:R-:W-:Y:S02]  /*6400*/  LOP3.LUT R51, R25.reuse, 0xffff, RZ, 0xc0, !PT ;  /* 0x0000ffff19337812 */ /* 0x040fe400078ec0ff */
[----:B------:R-:W-:-:S02]  /*6410*/  LOP3.LUT R52, R25, 0xff, RZ, 0xc0, !PT ;  /* 0x000000ff19347812 */ /* 0x000fc400078ec0ff */
[--C-:B------:R-:W-:Y:S02]  /*6420*/  SHF.R.U32.HI R53, RZ, 0x18, R25.reuse ;  /* 0x00000018ff357819 */ /* 0x100fe40000011619 */
[----:B------:R-:W-:Y:S01]  /*6430*/  PRMT R25, R25, 0x7632, R25 ;  /* 0x0000763219197816 */ /* 0x000fe20000000019 */
[----:B------:R-:W-:Y:S01]  /*6440*/  HADD2.F32 R31, -RZ, R31.H0_H0 ;  /* 0x2000001fff1f7230 */ /* 0x000fe20000004100 */
[----:B------:R-:W-:Y:S01]  /*6450*/  F2FP.F16.E5M2.UNPACK_B R50, R50 ;  /* 0x00000032ff32723e */ /* 0x000fe200020004ff */
[----:B------:R-:W-:Y:S01]  /*6460*/  HADD2.F32 R24, -RZ, R24.H0_H0 ;  /* 0x20000018ff187230 */ /* 0x000fe20000004100 */
[----:B------:R-:W-:Y:S02]  /*6470*/  F2FP.F16.E5M2.UNPACK_B R49, R49 ;  /* 0x00000031ff31723e */ /* 0x000fe400020004ff */
[----:B------:R-:W-:Y:S02]  /*6480*/  SHF.R.U32.HI R51, RZ, 0x8, R51 ;  /* 0x00000008ff337819 */ /* 0x000fe40000011633 */
[----:B------:R-:W-:Y:S01]  /*6490*/  LOP3.LUT R25, R25, 0xff, RZ, 0xc0, !PT ;  /* 0x000000ff19197812 */ /* 0x000fe200078ec0ff */
[----:B------:R-:W-:Y:S01]  /*64a0*/  HADD2.F32 R49, -RZ, R49.H0_H0 ;  /* 0x20000031ff317230 */ /* 0x000fe20000004100 */
[----:B------:R-:W-:Y:S01]  /*64b0*/  F2FP.F16.E5M2.UNPACK_B R51, R51 ;  /* 0x00000033ff33723e */ /* 0x000fe200020004ff */
[----:B------:R-:W-:Y:S01]  /*64c0*/  HADD2.F32 R50, -RZ, R50.H0_H0 ;  /* 0x20000032ff327230 */ /* 0x000fe20000004100 */
[----:B------:R-:W-:-:S02]  /*64d0*/  F2FP.F16.E5M2.UNPACK_B R52, R52 ;  /* 0x00000034ff34723e */ /* 0x000fc400020004ff */
[----:B------:R-:W-:Y:S02]  /*64e0*/  F2FP.BF16.F32.PACK_AB.RZ R24, R31, R24 ;  /* 0x000000181f18723e */ /* 0x000fe400000190ff */
[----:B------:R-:W-:Y:S02]  /*64f0*/  F2FP.F16.E5M2.UNPACK_B R53, R53 ;  /* 0x00000035ff35723e */ /* 0x000fe400020004ff */
[----:B------:R-:W-:Y:S01]  /*6500*/  F2FP.F16.E5M2.UNPACK_B R31, R25 ;  /* 0x00000019ff1f723e */ /* 0x000fe200020004ff */
        /* <DEDUP_REMOVED lines=16> */
[----:B------:R-:W-:-:S02]  /*6610*/  F2FP.F16.E5M2.UNPACK_B R31, R31 ;  /* 0x0000001fff1f723e */ /* 0x000fc400020004ff */
        /* <DEDUP_REMOVED lines=8> */
[----:B------:R-:W-:Y:S01]  /*66a0*/  HADD2.F32 R29, -RZ, R29.H0_H0 ;  /* 0x2000001dff1d7230 */ /* 0x000fe20000004100 */
[----:B------:R-:W-:-:S04]  /*66b0*/  LOP3.LUT R31, R27, 0xff, RZ, 0xc0, !PT ;  /* 0x000000ff1b1f7812 */ /* 0x000fc800078ec0ff */
[----:B------:R-:W-:Y:S01]  /*66c0*/  F2FP.BF16.F32.PACK_AB.RZ R50, R50, R29 ;  /* 0x0000001d3232723e */ /* 0x000fe200000190ff */
[----:B------:R-:W-:Y:S01]  /*66d0*/  IMAD.WIDE R28, R3, 0x10, R40 ;  /* 0x00000010031c7825 */ /* 0x000fe200078e0228 */
[----:B------:R-:W-:-:S03]  /*66e0*/  F2FP.F16.E5M2.UNPACK_B R31, R31 ;  /* 0x0000001fff1f723e */ /* 0x000fc600020004ff */
        /* <DEDUP_REMOVED lines=8> */
[----:B------:R-:W-:Y:S02]  /*6770*/  F2FP.F16.E5M2.UNPACK_B R26, R26 ;  /* 0x0000001aff1a723e */ /* 0x000fe400020004ff */
[----:B------:R-:W-:Y:S02]  /*6780*/  LOP3.LUT R53, R53, 0xff, RZ, 0xc0, !PT ;  /* 0x000000ff35357812 */ /* 0x000fe400078ec0ff */
[----:B------:R-:W-:Y:S01]  /*6790*/  F2FP.F16.E5M2.UNPACK_B R48, R48 ;  /* 0x00000030ff30723e */ /* 0x000fe200020004ff */
[----:B------:R-:W-:Y:S01]  /*67a0*/  HADD2.F32 R26, -RZ, R26.H0_H0 ;  /* 0x2000001aff1a7230 */ /* 0x000fe20000004100 */
[----:B------:R-:W-:-:S03]  /*67b0*/  F2FP.F16.E5M2.UNPACK_B R53, R53 ;  /* 0x00000035ff35723e */ /* 0x000fc600020004ff */
        /* <DEDUP_REMOVED lines=9> */
[----:B------:R-:W-:-:S02]  /*6850*/  F2FP.F16.E5M2.UNPACK_B R27, R27 ;  /* 0x0000001bff1b723e */ /* 0x000fc400020004ff */
[----:B------:R-:W-:Y:S02]  /*6860*/  F2FP.F16.E5M2.UNPACK_B R26, R26 ;  /* 0x0000001aff1a723e */ /* 0x000fe400020004ff */
[----:B------:R-:W-:Y:S02]  /*6870*/  PRMT R54, R20, 0x7632, R54 ;  /* 0x0000763214367816 */ /* 0x000fe40000000036 */
[----:B------:R-:W-:Y:S02]  /*6880*/  SHF.R.U32.HI R52, RZ, 0x8, R52 ;  /* 0x00000008ff347819 */ /* 0x000fe40000011634 */
[----:B------:R-:W-:Y:S01]  /*6890*/  LOP3.LUT R48, R21, 0xff, RZ, 0xc0, !PT ;  /* 0x000000ff15307812 */ /* 0x000fe200078ec0ff */
[----:B------:R-:W-:Y:S01]  /*68a0*/  HADD2.F32 R26, -RZ, R26.H0_H0 ;  /* 0x2000001aff1a7230 */ /* 0x000fe20000004100 */
[----:B------:R-:W-:Y:S01]  /*68b0*/  SHF.R.U32.HI R44, RZ, 0x18, R20 ;  /* 0x00000018ff2c7819 */ /* 0x000fe20000011614 */
[----:B------:R-:W-:Y:S01]  /*68c0*/  HADD2.F32 R27, -RZ, R27.H0_H0 ;  /* 0x2000001bff1b7230 */ /* 0x000fe20000004100 */
[----:B------:R-:W-:-:S02]  /*68d0*/  LOP3.LUT R54, R54, 0xff, RZ, 0xc0, !PT ;  /* 0x000000ff36367812 */ /* 0x000fc400078ec0ff */
[----:B------:R-:W-:Y:S02]  /*68e0*/  F2FP.F16.E5M2.UNPACK_B R52, R52 ;  /* 0x00000034ff34723e */ /* 0x000fe400020004ff */
[----:B------:R-:W-:Y:S02]  /*68f0*/  F2FP.F16.E5M2.UNPACK_B R48, R48 ;  /* 0x00000030ff30723e */ /* 0x000fe400020004ff */
[----:B------:R-:W-:Y:S01]  /*6900*/  F2FP.F16.E5M2.UNPACK_B R44, R44 ;  /* 0x0000002cff2c723e */ /* 0x000fe200020004ff */
[----:B------:R-:W-:Y:S01]  /*6910*/  HADD2.F32 R52, -RZ, R52.H0_H0 ;  /* 0x20000034ff347230 */ /* 0x000fe20000004100 */
[----:B------:R-:W-:Y:S02]  /*6920*/  F2FP.F16.E5M2.UNPACK_B R54, R54 ;  /* 0x00000036ff36723e */ /* 0x000fe400020004ff */
        /* <DEDUP_REMOVED lines=55> */
[----:B------:R-:W-:Y:S02]  /*6ca0*/  F2FP.F16.E5M2.UNPACK_B R49, R49 ;  /* 0x00000031ff31723e */ /* 0x000fe400020004ff */
[----:B------:R-:W-:-:S02]  /*6cb0*/  F2FP.F16.E5M2.UNPACK_B R24, R24 ;  /* 0x00000018ff18723e */ /* 0x000fc400020004ff */
[C---:B------:R-:W-:Y:S02]  /*6cc0*/  LOP3.LUT R51, R32.reuse, 0xffff, RZ, 0xc0, !PT ;  /* 0x0000ffff20337812 */ /* 0x040fe400078ec0ff */
[----:B------:R-:W-:Y:S01]  /*6cd0*/  LOP3.LUT R33, R33, 0xff, RZ, 0xc0, !PT ;  /* 0x000000ff21217812 */ /* 0x000fe200078ec0ff */
[----:B------:R-:W-:Y:S01]  /*6ce0*/  HADD2.F32 R49, -RZ, R49.H0_H0 ;  /* 0x20000031ff317230 */ /* 0x000fe20000004100 */
[----:B------:R-:W-:Y:S01]  /*6cf0*/  SHF.R.U32.HI R51, RZ, 0x8, R51 ;  /* 0x00000008ff337819 */ /* 0x000fe20000011633 */
[----:B------:R-:W-:Y:S01]  /*6d00*/  HADD2.F32 R24, -RZ, R24.H0_H0 ;  /* 0x20000018ff187230 */ /* 0x000fe20000004100 */
[----:B------:R-:W-:Y:S02]  /*6d10*/  LOP3.LUT R52, R32, 0xff, RZ, 0xc0, !PT ;  /* 0x000000ff20347812 */ /* 0x000fe400078ec0ff */
[----:B------:R-:W-:Y:S02]  /*6d20*/  F2FP.F16.E5M2.UNPACK_B R53, R53 ;  /* 0x00000035ff35723e */ /* 0x000fe400020004ff */
[----:B------:R-:W-:-:S02]  /*6d30*/  F2FP.F16.E5M2.UNPACK_B R33, R33 ;  /* 0x00000021ff21723e */ /* 0x000fc400020004ff */
[----:B------:R-:W-:Y:S02]  /*6d40*/  F2FP.F16.E5M2.UNPACK_B R51, R51 ;  /* 0x00000033ff33723e */ /* 0x000fe400020004ff */
[----:B------:R-:W-:Y:S02]  /*6d50*/  F2FP.F16.E5M2.UNPACK_B R52, R52 ;  /* 0x00000034ff34723e */ /* 0x000fe400020004ff */
        /* <DEDUP_REMOVED lines=9> */
[----:B------:R-:W-:Y:S01]  /*6df0*/  F2FP.F16.E5M2.UNPACK_B R54, R54 ;  /* 0x00000036ff36723e */ /* 0x000fe200020004ff */
[----:B------:R-:W-:Y:S01]  /*6e00*/  HFMA2.BF16_V2 R24, R2.H0_H0, R24, R48 ;  /* 0x0000001802187231 */ /* 0x000fe20000200830 */
[----:B------:R-:W-:-:S02]  /*6e10*/  F2FP.F16.E5M2.UNPACK_B R55, R55 ;  /* 0x00000037ff37723e */ /* 0x000fc400020004ff */
[----:B------:R-:W-:Y:S02]  /*6e20*/  SHF.R.U32.HI R32, RZ, 0x8, R32 ;  /* 0x00000008ff207819 */ /* 0x000fe40000011620 */
[----:B------:R-:W-:Y:S02]  /*6e30*/  LOP3.LUT R48, R34, 0xff, RZ, 0xc0, !PT ;  /* 0x000000ff22307812 */ /* 0x000fe400078ec0ff */
[----:B------:R-:W-:Y:S01]  /*6e40*/  F2FP.BF16.F32.PACK_AB.RZ R53, R53, R33 ;  /* 0x000000213535723e */ /* 0x000fe200000190ff */
[----:B------:R-:W-:Y:S01]  /*6e50*/  HADD2.F32 R54, -RZ, R54.H0_H0 ;  /* 0x20000036ff367230 */ /* 0x000fe20000004100 */
[----:B------:R-:W-:Y:S01]  /*6e60*/  F2FP.BF16.F32.PACK_AB.RZ R51, R51, R52 ;  /* 0x000000343333723e */ /* 0x000fe200000190ff */
[----:B------:R-:W-:Y:S01]  /*6e70*/  HADD2.F32 R52, -RZ, R55.H0_H0 ;  /* 0x20000037ff347230 */ /* 0x000fe20000004100 */
[----:B------:R-:W-:Y:S02]  /*6e80*/  LOP3.LUT R33, R35, 0xffff, RZ, 0xc0, !PT ;  /* 0x0000ffff23217812 */ /* 0x000fe400078ec0ff */
[----:B------:R-:W-:-:S02]  /*6e90*/  F2FP.F16.E5M2.UNPACK_B R32, R32 ;  /* 0x00000020ff20723e */ /* 0x000fc400020004ff */
[----:B------:R-:W-:Y:S02]  /*6ea0*/  F2FP.F16.E5M2.UNPACK_B R48, R48 ;  /* 0x00000030ff30723e */ /* 0x000fe400020004ff */
        /* <DEDUP_REMOVED lines=11> */
[----:B------:R-:W-:Y:S02]  /*6f60*/  F2FP.F16.E5M2.UNPACK_B R55, R55 ;  /* 0x00000037ff37723e */ /* 0x000fe400020004ff */
[----:B------:R-:W-:Y:S02]  /*6f70*/  F2FP.F16.E5M2.UNPACK_B R27, R27 ;  /* 0x0000001bff1b723e */ /* 0x000fe400020004ff */
[----:B------:R-:W-:Y:S02]  /*6f80*/  PRMT R35, R35, 0x7632, R35 ;  /* 0x0000763223237816 */ /* 0x000fe40000000023 */
[----:B------:R-:W-:Y:S01]  /*6f90*/  F2FP.BF16.F32.PACK_AB.RZ R32, R32, R48 ;  /* 0x000000302020723e */ /* 0x000fe200000190ff */
[----:B------:R-:W-:Y:S01]  /*6fa0*/  HADD2.F32 R27, -RZ, R27.H0_H0 ;  /* 0x2000001bff1b7230 */ /* 0x000fe20000004100 */
[----:B------:R-:W-:Y:S01]  /*6fb0*/  LOP3.LUT R35, R35, 0xff, RZ, 0xc0, !PT ;  /* 0x000000ff23237812 */ /* 0x000fe200078ec0ff */
[----:B------:R-:W-:Y:S01]  /*6fc0*/  HADD2.F32 R55, -RZ, R55.H0_H0 ;  /* 0x20000037ff377230 */ /* 0x000fe20000004100 */
[----:B------:R-:W-:Y:S01]  /*6fd0*/  F2FP.F16.E5M2.UNPACK_B R26, R26 ;  /* 0x0000001aff1a723e */ /* 0x000fe200020004ff */
[----:B------:R-:W-:Y:S01]  /*6fe0*/  HFMA2.BF16_V2 R46, R2.H0_H0, R32, R46 ;  /* 0x00000020022e7231 */ /* 0x000fe2000020082e */
[----:B------:R-:W-:-:S02]  /*6ff0*/  F2FP.F16.E5M2.UNPACK_B R32, R35 ;  /* 0x00000023ff20723e */ /* 0x000fc400020004ff */
        /* <DEDUP_REMOVED lines=8> */
[----:B------:R-:W-:Y:S02]  /*7080*/  F2FP.F16.E5M2.UNPACK_B R50, R50 ;  /* 0x00000032ff32723e */ /* 0x000fe400020004ff */
[----:B------:R-:W-:Y:S01]  /*7090*/  F2FP.F16.E5M2.UNPACK_B R56, R56 ;  /* 0x00000038ff38723e */ /* 0x000fe200020004ff */
[----:B------:R-:W-:Y:S01]  /*70a0*/  HFMA2.BF16_V2 R32, R2.H0_H0, R32, R24 ;  /* 0x0000002002207231 */ /* 0x000fe20000200818 */
[----:B------:R-:W-:Y:S02]  /*70b0*/  F2FP.F16.E5M2.UNPACK_B R49, R49 ;  /* 0x00000031ff31723e */ /* 0x000fe400020004ff */
[----:B------:R-:W-:Y:S02]  /*70c0*/  F2FP.F16.E5M2.UNPACK_B R54, R54 ;  /* 0x00000036ff36723e */ /* 0x000fe400020004ff */
[----:B------:R-:W-:Y:S01]  /*70d0*/  F2FP.F16.E5M2.UNPACK_B R24, R25 ;  /* 0x00000019ff18723e */ /* 0x000fe200020004ff */
[----:B------:R-:W-:Y:S01]  /*70e0*/  HADD2.F32 R50, -RZ, R50.H0_H0 ;  /* 0x20000032ff327230 */ /* 0x000fe20000004100 */
[----:B------:R-:W-:Y:S01]  /*70f0*/  LOP3.LUT R25, R28, 0xff, RZ, 0xc0, !PT ;  /* 0x000000ff1c197812 */ /* 0x000fe200078ec0ff */
[----:B------:R-:W-:-:S02]  /*7100*/  HADD2.F32 R56, -RZ, R56.H0_H0 ;  /* 0x20000038ff387230 */ /* 0x000fc40000004100 */
[----:B------:R-:W-:Y:S02]  /*7110*/  HADD2.F32 R49, -RZ, R49.H0_H0 ;  /* 0x20000031ff317230 */ /* 0x000fe40000004100 */
[----:B------:R-:W-:Y:S01]  /*7120*/  HADD2.F32 R54, -RZ, R54.H0_H0 ;  /* 0x20000036ff367230 */ /* 0x000fe20000004100 */
[----:B------:R-:W-:Y:S02]  /*7130*/  F2FP.F16.E5M2.UNPACK_B R25, R25 ;  /* 0x00000019ff19723e */ /* 0x000fe400020004ff */
        /* <DEDUP_REMOVED lines=24> */
[----:B------:R-:W-:Y:S02]  /*72c0*/  F2FP.F16.E5M2.UNPACK_B R48, R48 ;  /* 0x00000030ff30723e */ /* 0x000fe400020004ff */
[----:B------:R-:W-:-:S03]  /*72d0*/  F2FP.F16.E5M2.UNPACK_B R50, R50 ;  /* 0x00000032ff32723e */ /* 0x000fc600020004ff */
[----:B------:R-:W-:Y:S02]  /*72e0*/  HADD2.F32 R48, -RZ, R48.H0_H0 ;  /* 0x20000030ff307230 */ /* 0x000fe40000004100 */
[----:B------:R-:W-:Y:S01]  /*72f0*/  HADD2.F32 R50, -RZ, R50.H0_H0 ;  /* 0x20000032ff327230 */ /* 0x000fe20000004100 */
[----:B------:R-:W-:Y:S02]  /*7300*/  SHF.R.U32.HI R49, RZ, 0x8, R49 ;  /* 0x00000008ff317819 */ /* 0x000fe40000011631 */
[----:B------:R-:W-:Y:S02]  /*7310*/  F2FP.F16.E5M2.UNPACK_B R29, R29 ;  /* 0x0000001dff1d723e */ /* 0x000fe400020004ff */
[----:B------:R-:W-:Y:S02]  /*7320*/  F2FP.BF16.F32.PACK_AB.RZ R48, R48, R50 ;  /* 0x000000323030723e */ /* 0x000fe400000190ff */
[----:B------:R-:W-:Y:S01]  /*7330*/  F2FP.F16.E5M2.UNPACK_B R55, R55 ;  /* 0x00000037ff37723e */ /* 0x000fe200020004ff */
[----:B------:R-:W-:Y:S01]  /*7340*/  HADD2.F32 R29, -RZ, R29.H0_H0 ;  /* 0x2000001dff1d7230 */ /* 0x000fe20000004100 */
[----:B------:R-:W-:Y:S01]  /*7350*/  F2FP.F16.E5M2.UNPACK_B R49, R49 ;  /* 0x00000031ff31723e */ /* 0x000fe200020004ff */
[----:B------:R-:W-:Y:S01]  /*7360*/  HFMA2.BF16_V2 R44, R2.H0_H0, R48, R44 ;  /* 0x00000030022c7231 */ /* 0x000fe2000020082c */
[----:B------:R-:W-:Y:S01]  /*7370*/  F2FP.F16.E5M2.UNPACK_B R28, R28 ;  /* 0x0000001cff1c723e */ /* 0x000fe200020004ff */
[----:B------:R-:W-:Y:S01]  /*7380*/  HADD2.F32 R55, -RZ, R55.H0_H0 ;  /* 0x20000037ff377230 */ /* 0x000fe20000004100 */
        /* <DEDUP_REMOVED lines=10> */
[----:B------:R-:W-:Y:S01]  /*7430*/  F2FP.F16.E5M2.UNPACK_B R53, R53 ;  /* 0x00000035ff35723e */ /* 0x000fe200020004ff */
        /* <DEDUP_REMOVED lines=11> */
[----:B------:R-:W-:Y:S02]  /*74f0*/  F2FP.F16.E5M2.UNPACK_B R51, R51 ;  /* 0x00000033ff33723e */ /* 0x000fe400020004ff */
[----:B------:R-:W-:-:S02]  /*7500*/  F2FP.F16.E5M2.UNPACK_B R54, R54 ;  /* 0x00000036ff36723e */ /* 0x000fc400020004ff */
[----:B------:R-:W-:Y:S02]  /*7510*/  F2FP.F16.E5M2.UNPACK_B R28, R28 ;  /* 0x0000001cff1c723e */ /* 0x000fe400020004ff */
[----:B------:R-:W-:Y:S01]  /*7520*/  F2FP.F16.E5M2.UNPACK_B R29, R29 ;  /* 0x0000001dff1d723e */ /* 0x000fe200020004ff */
        /* <DEDUP_REMOVED lines=24> */
[--C-:B------:R-:W-:Y:S01]  /*76b0*/  SHF.R.U32.HI R50, RZ, 0x18, R20.reuse ;  /* 0x00000018ff327819 */ /* 0x100fe20000011614 */
[----:B------:R-:W-:Y:S01]  /*76c0*/  HADD2.F32 R54, -RZ, R54.H0_H0 ;  /* 0x20000036ff367230 */ /* 0x000fe20000004100 */
[----:B------:R-:W-:Y:S01]  /*76d0*/  PRMT R20, R20, 0x7632, R20 ;  /* 0x0000763214147816 */ /* 0x000fe20000000014 */
[----:B------:R-:W-:Y:S01]  /*76e0*/  HADD2.F32 R21, -RZ, R21.H0_H0 ;  /* 0x20000015ff157230 */ /* 0x000fe20000004100 */
[----:B------:R-:W-:Y:S01]  /*76f0*/  F2FP.F16.E5M2.UNPACK_B R50, R50 ;  /* 0x00000032ff32723e */ /* 0x000fe200020004ff */
[----:B------:R-:W-:Y:S02]  /*7700*/  HADD2.F32 R49, -RZ, R49.H0_H0 ;  /* 0x20000031ff317230 */ /* 0x000fe40000004100 */
[----:B------:R-:W-:Y:S01]  /*7710*/  HADD2.F32 R35, -RZ, R35.H0_H0 ;  /* 0x20000023ff237230 */ /* 0x000fe20000004100 */
[----:B------:R-:W-:Y:S02]  /*7720*/  LOP3.LUT R20, R20, 0xff, RZ, 0xc0, !PT ;  /* 0x000000ff14147812 */ /* 0x000fe400078ec0ff */
[----:B------:R-:W-:-:S02]  /*7730*/  F2FP.F16.E5M2.UNPACK_B R51, R51 ;  /* 0x00000033ff33723e */ /* 0x000fc400020004ff */
[----:B------:R-:W-:Y:S01]  /*7740*/  F2FP.F16.E5M2.UNPACK_B R53, R53 ;  /* 0x00000035ff35723e */ /* 0x000fe200020004ff */
[C---:B------:R-:W-:Y:S01]  /*7750*/  HFMA2.BF16_V2 R52, R2.reuse.H0_H0, R52, R32 ;  /* 0x0000003402347231 */ /* 0x040fe20000200820 */
[----:B------:R-:W-:Y:S02]  /*7760*/  F2FP.BF16.F32.PACK_AB.RZ R21, R54, R21 ;  /* 0x000000153615723e */ /* 0x000fe400000190ff */
[----:B------:R-:W-:Y:S01]  /*7770*/  F2FP.BF16.F32.PACK_AB.RZ R35, R35, R49 ;  /* 0x000000312323723e */ /* 0x000fe200000190ff */
[----:B------:R-:W-:Y:S01]  /*7780*/  HADD2.F32 R49, -RZ, R50.H0_H0 ;  /* 0x20000032ff317230 */ /* 0x000fe20000004100 */
[----:B------:R-:W-:Y:S01]  /*7790*/  F2FP.F16.E5M2.UNPACK_B R20, R20 ;  /* 0x00000014ff14723e */ /* 0x000fe200020004ff */
        /* <DEDUP_REMOVED lines=9> */
[----:B------:R-:W-:Y:S02]  /*7830*/  F2FP.F16.E5M2.UNPACK_B R34, R34 ;  /* 0x00000022ff22723e */ /* 0x000fe400020004ff */
[----:B------:R-:W-:Y:S01]  /*7840*/  F2FP.F16.E5M2.UNPACK_B R32, R32 ;  /* 0x00000020ff20723e */ /* 0x000fe200020004ff */
        /* <DEDUP_REMOVED lines=24> */
[----:B------:R-:W-:Y:S02]  /*79d0*/  LOP3.LUT R33, R33, 0xff, RZ, 0xc0, !PT ;  /* 0x000000ff21217812 */ /* 0x000fe400078ec0ff */
[----:B------:R-:W-:Y:S02]  /*79e0*/  F2FP.BF16.F32.PACK_AB.RZ R49, R32, R49 ;  /* 0x000000312031723e */ /* 0x000fe400000190ff */
[----:B------:R-:W-:Y:S02]  /*79f0*/  F2FP.BF16.F32.PACK_AB.RZ R22, R22, R23 ;  /* 0x000000171616723e */ /* 0x000fe400000190ff */
[----:B------:R-:W-:Y:S02]  /*7a00*/  F2FP.F16.E5M2.UNPACK_B R50, R50 ;  /* 0x00000032ff32723e */ /* 0x000fe400020004ff */
[----:B------:R-:W-:Y:S01]  /*7a10*/  F2FP.F16.E5M2.UNPACK_B R33, R33 ;  /* 0x00000021ff21723e */ /* 0x000fe200020004ff */
        /* <DEDUP_REMOVED lines=13> */
[----:B------:R-:W-:Y:S02]  /*7af0*/  F2FP.F16.E5M2.UNPACK_B R22, R22 ;  /* 0x00000016ff16723e */ /* 0x000fe400020004ff */
[----:B------:R-:W-:Y:S02]  /*7b00*/  F2FP.F16.E5M2.UNPACK_B R24, R24 ;  /* 0x00000018ff18723e */ /* 0x000fe400020004ff */
        /* <DEDUP_REMOVED lines=17> */
[----:B------:R-:W-:-:S02]  /*7c20*/  F2FP.F16.E5M2.UNPACK_B R51, R51 ;  /* 0x00000033ff33723e */ /* 0x000fc400020004ff */
        /* <DEDUP_REMOVED lines=8> */
[----:B------:R-:W-:Y:S02]  /*7cb0*/  F2FP.F16.E5M2.UNPACK_B R50, R50 ;  /* 0x00000032ff32723e */ /* 0x000fe400020004ff */
[----:B------:R-:W-:Y:S02]  /*7cc0*/  F2FP.F16.E5M2.UNPACK_B R51, R51 ;  /* 0x00000033ff33723e */ /* 0x000fe400020004ff */
[----:B------:R-:W-:Y:S01]  /*7cd0*/  F2FP.F16.E5M2.UNPACK_B R21, R21 ;  /* 0x00000015ff15723e */ /* 0x000fe200020004ff */
        /* <DEDUP_REMOVED lines=12> */
[----:B------:R-:W-:Y:S02]  /*7da0*/  F2FP.F16.E5M2.UNPACK_B R23, R23 ;  /* 0x00000017ff17723e */ /* 0x000fe400020004ff */
[----:B------:R-:W-:-:S02]  /*7db0*/  F2FP.F16.E5M2.UNPACK_B R21, R21 ;  /* 0x00000015ff15723e */ /* 0x000fc400020004ff */
[----:B------:R-:W-:Y:S01]  /*7dc0*/  LOP3.LUT R22, R22, 0xff, RZ, 0xc0, !PT ;  /* 0x000000ff16167812 */ /* 0x000fe200078ec0ff */
[----:B------:R-:W-:Y:S01]  /*7dd0*/  HADD2.F32 R51, -RZ, R23.H0_H0 ;  /* 0x20000017ff337230 */ /* 0x000fe20000004100 */
[----:B------:R-:W-:Y:S01]  /*7de0*/  F2FP.F16.E5M2.UNPACK_B R20, R20 ;  /* 0x00000014ff14723e */ /* 0x000fe200020004ff */
[----:B------:R-:W-:Y:S01]  /*7df0*/  HADD2.F32 R21, -RZ, R21.H0_H0 ;  /* 0x20000015ff157230 */ /* 0x000fe20000004100 */
[----:B------:R-:W-:Y:S01]  /*7e00*/  F2FP.F16.E5M2.UNPACK_B R22, R22 ;  /* 0x00000016ff16723e */ /* 0x000fe200020004ff */
        /* <DEDUP_REMOVED lines=11> */
[----:B------:R-:W-:Y:S02]  /*7ec0*/  F2FP.F16.E5M2.UNPACK_B R47, R47 ;  /* 0x0000002fff2f723e */ /* 0x000fe400020004ff */
[----:B------:R-:W-:-:S03]  /*7ed0*/  F2FP.F16.E5M2.UNPACK_B R53, R53 ;  /* 0x00000035ff35723e */ /* 0x000fc600020004ff */
        /* <DEDUP_REMOVED lines=13> */
[----:B------:R-:W-:Y:S02]  /*7fb0*/  F2FP.F16.E5M2.UNPACK_B R44, R44 ;  /* 0x0000002cff2c723e */ /* 0x000fe400020004ff */
[----:B------:R-:W-:Y:S02]  /*7fc0*/  F2FP.F16.E5M2.UNPACK_B R27, R27 ;  /* 0x0000001bff1b723e */ /* 0x000fe400020004ff */
[----:B------:R-:W-:Y:S02]  /*7fd0*/  PRMT R29, R29, 0x7632, R29 ;  /* 0x000076321d1d7816 */ /* 0x000fe4000000001d */
[----:B------:R-:W-:Y:S01]  /*7fe0*/  LOP3.LUT R54, R54, 0xff, RZ, 0xc0, !PT ;  /* 0x000000ff36367812 */ /* 0x000fe200078ec0ff */
[----:B------:R-:W-:Y:S01]  /*7ff0*/  HADD2.F32 R27, -RZ, R27.H0_H0 ;  /* 0x2000001bff1b7230 */ /* 0x000fe20000004100 */
[----:B------:R-:W-:Y:S01]  /*8000*/  LOP3.LUT R29, R29, 0xff, RZ, 0xc0, !PT ;  /* 0x000000ff1d1d7812 */ /* 0x000fe200078ec0ff */
[----:B------:R-:W-:Y:S01]  /*8010*/  HADD2.F32 R44, -RZ, R44.H0_H0 ;  /* 0x2000002cff2c7230 */ /* 0x000fe20000004100 */
[----:B------:R-:W-:-:S02]  /*8020*/  F2FP.F16.E5M2.UNPACK_B R45, R45 ;  /* 0x0000002dff2d723e */ /* 0x000fc400020004ff */
[----:B------:R-:W-:Y:S02]  /*8030*/  SHF.R.U32.HI R48, RZ, 0x8, R48 ;  /* 0x00000008ff307819 */ /* 0x000fe40000011630 */
[----:B------:R-:W-:Y:S02]  /*8040*/  F2FP.F16.E5M2.UNPACK_B R54, R54 ;  /* 0x00000036ff36723e */ /* 0x000fe400020004ff */
[----:B------:R-:W-:Y:S02]  /*8050*/  F2FP.F16.E5M2.UNPACK_B R47, R47 ;  /* 0x0000002fff2f723e */ /* 0x000fe400020004ff */
[----:B------:R-:W-:Y:S02]  /*8060*/  F2FP.F16.E5M2.UNPACK_B R28, R28 ;  /* 0x0000001cff1c723e */ /* 0x000fe400020004ff */
[----:B------:R-:W-:Y:S02]  /*8070*/  F2FP.F16.E5M2.UNPACK_B R29, R29 ;  /* 0x0000001dff1d723e */ /* 0x000fe400020004ff */
[----:B------:R-:W-:Y:S01]  /*8080*/  F2FP.BF16.F32.PACK_AB.RZ R44, R44, R27 ;  /* 0x0000001b2c2c723e */ /* 0x000fe200000190ff */
[----:B------:R-:W-:Y:S01]  /*8090*/  HADD2.F32 R27, -RZ, R45.H0_H0 ;  /* 0x2000002dff1b7230 */ /* 0x000fe20000004100 */
[----:B------:R-:W-:Y:S01]  /*80a0*/  F2FP.F16.E5M2.UNPACK_B R48, R48 ;  /* 0x00000030ff30723e */ /* 0x000fe200020004ff */
        /* <DEDUP_REMOVED lines=12> */
[----:B------:R-:W-:-:S02]  /*8170*/  F2FP.F16.E5M2.UNPACK_B R27, R27 ;  /* 0x0000001bff1b723e */ /* 0x000fc400020004ff */
[----:B------:R-:W-:Y:S01]  /*8180*/  F2FP.F16.E5M2.UNPACK_B R29, R29 ;  /* 0x0000001dff1d723e */ /* 0x000fe200020004ff */
        /* <DEDUP_REMOVED lines=9> */
[----:B------:R-:W-:Y:S02]  /*8220*/  F2FP.F16.E5M2.UNPACK_B R25, R25 ;  /* 0x00000019ff19723e */ /* 0x000fe400020004ff */
[----:B------:R-:W-:Y:S02]  /*8230*/  F2FP.F16.E5M2.UNPACK_B R27, R27 ;  /* 0x0000001bff1b723e */ /* 0x000fe400020004ff */
[----:B------:R-:W-:Y:S02]  /*8240*/  LOP3.LUT R24, R31, 0xff, RZ, 0xc0, !PT ;  /* 0x000000ff1f187812 */ /* 0x000fe400078ec0ff */
[----:B------:R-:W-:Y:S01]  /*8250*/  SHF.R.U32.HI R29, RZ, 0x8, R29 ;  /* 0x00000008ff1d7819 */ /* 0x000fe2000001161d */
[----:B------:R-:W-:Y:S01]  /*8260*/  HADD2.F32 R25, -RZ, R25.H0_H0 ;  /* 0x20000019ff197230 */ /* 0x000fe20000004100 */
[----:B------:R-:W-:Y:S01]  /*8270*/  F2FP.F16.E5M2.UNPACK_B R24, R24 ;  /* 0x00000018ff18723e */ /* 0x000fe200020004ff */
[----:B------:R-:W-:Y:S01]  /*8280*/  HADD2.F32 R27, -RZ, R27.H0_H0 ;  /* 0x2000001bff1b7230 */ /* 0x000fe20000004100 */
[----:B------:R-:W-:-:S03]  /*8290*/  F2FP.F16.E5M2.UNPACK_B R29, R29 ;  /* 0x0000001dff1d723e */ /* 0x000fc600020004ff */
        /* <DEDUP_REMOVED lines=12> */
[----:B------:R-:W-:Y:S01]  /*8360*/  F2FP.F16.E5M2.UNPACK_B R49, R49 ;  /* 0x00000031ff31723e */ /* 0x000fe200020004ff */
[C---:B------:R-:W-:Y:S01]  /*8370*/  HFMA2.BF16_V2 R29, R2.reuse.H0_H0, R29, R51 ;  /* 0x0000001d021d7231 */ /* 0x040fe20000200833 */
[----:B------:R-:W-:Y:S01]  /*8380*/  F2FP.F16.E5M2.UNPACK_B R31, R31 ;  /* 0x0000001fff1f723e */ /* 0x000fe200020004ff */
        /* <DEDUP_REMOVED lines=15> */
[----:B------:R-:W-:Y:S02]  /*8480*/  F2FP.F16.E5M2.UNPACK_B R51, R51 ;  /* 0x00000033ff33723e */ /* 0x000fe400020004ff */
[----:B------:R-:W-:-:S02]  /*8490*/  F2FP.F16.E5M2.UNPACK_B R52, R52 ;  /* 0x00000034ff34723e */ /* 0x000fc400020004ff */
[----:B------:R-:W-:Y:S02]  /*84a0*/  F2FP.F16.E5M2.UNPACK_B R53, R53 ;  /* 0x00000035ff35723e */ /* 0x000fe400020004ff */
[----:B------:R-:W-:Y:S02]  /*84b0*/  F2FP.F16.E5M2.UNPACK_B R33, R33 ;  /* 0x00000021ff21723e */ /* 0x000fe400020004ff */
[----:B------:R-:W-:Y:S02]  /*84c0*/  F2FP.F16.E5M2.UNPACK_B R50, R50 ;  /* 0x00000032ff32723e */ /* 0x000fe400020004ff */
[----:B------:R-:W-:Y:S02]  /*84d0*/  SHF.R.U32.HI R54, RZ, 0x8, R54 ;  /* 0x00000008ff367819 */ /* 0x000fe40000011636 */
[----:B------:R-:W-:Y:S01]  /*84e0*/  F2FP.F16.E5M2.UNPACK_B R56, R56 ;  /* 0x00000038ff38723e */ /* 0x000fe200020004ff */
[----:B------:R-:W-:Y:S02]  /*84f0*/  HFMA2.BF16_V2 R28, R2.H0_H0, R31, R28 ;  /* 0x0000001f021c7231 */ /* 0x000fe4000020081c */
[----:B------:R-:W-:Y:S01]  /*8500*/  HADD2.F32 R52, -RZ, R52.H0_H0 ;  /* 0x20000034ff347230 */ /* 0x000fe20000004100 */
[----:B------:R-:W-:Y:S01]  /*8510*/  F2FP.F16.E5M2.UNPACK_B R54, R54 ;  /* 0x00000036ff36723e */ /* 0x000fe200020004ff */
[----:B------:R-:W-:Y:S01]  /*8520*/  HADD2.F32 R51, -RZ, R51.H0_H0 ;  /* 0x20000033ff337230 */ /* 0x000fe20000004100 */
[----:B------:R-:W-:Y:S01]  /*8530*/  F2FP.F16.E5M2.UNPACK_B R55, R55 ;  /* 0x00000037ff37723e */ /* 0x000fe200020004ff */
        /* <DEDUP_REMOVED lines=15> */
[----:B------:R-:W-:Y:S02]  /*8630*/  F2FP.F16.E5M2.UNPACK_B R31, R31 ;  /* 0x0000001fff1f723e */ /* 0x000fe400020004ff */
[----:B------:R-:W-:Y:S02]  /*8640*/  F2FP.F16.E5M2.UNPACK_B R32, R32 ;  /* 0x00000020ff20723e */ /* 0x000fe400020004ff */
        /* <DEDUP_REMOVED lines=9> */
[----:B------:R-:W-:-:S02]  /*86e0*/  F2FP.F16.E5M2.UNPACK_B R55, R55 ;  /* 0x00000037ff37723e */ /* 0x000fc400020004ff */
        /* <DEDUP_REMOVED lines=12> */
[----:B------:R-:W-:-:S03]  /*87b0*/  HFMA2.BF16_V2 R35, R2.H0_H0, R48, R29 ;  /* 0x0000003002237231 */ /* 0x000fc6000020081d */
[----:B------:R-:W-:Y:S02]  /*87c0*/  F2FP.BF16.F32.PACK_AB.RZ R30, R31, R30 ;  /* 0x0000001e1f1e723e */ /* 0x000fe400000190ff */
[----:B------:R-:W-:Y:S02]  /*87d0*/  F2FP.F16.E5M2.UNPACK_B R49, R49 ;  /* 0x00000031ff31723e */ /* 0x000fe400020004ff */
[----:B------:R-:W-:Y:S01]  /*87e0*/  F2FP.F16.E5M2.UNPACK_B R54, R54 ;  /* 0x00000036ff36723e */ /* 0x000fe200020004ff */
[----:B------:R-:W-:Y:S02]  /*87f0*/  HFMA2.BF16_V2 R32, R2.H0_H0, R30, R28 ;  /* 0x0000001e02207231 */ /* 0x000fe4000020081c */
[----:B------:R-:W-:Y:S02]  /*8800*/  HADD2.F32 R49, -RZ, R49.H0_H0 ;  /* 0x20000031ff317230 */ /* 0x000fe40000004100 */
[----:B------:R-:W-:Y:S01]  /*8810*/  HADD2.F32 R54, -RZ, R54.H0_H0 ;  /* 0x20000036ff367230 */ /* 0x000fe20000004100 */
[----:B---3--:R-:W-:-:S04]  /*8820*/  LOP3.LUT R29, R20, 0xffff, RZ, 0xc0, !PT ;  /* 0x0000ffff141d7812 */ /* 0x008fc800078ec0ff */
[----:B------:R-:W-:-:S04]  /*8830*/  SHF.R.U32.HI R29, RZ, 0x8, R29 ;  /* 0x00000008ff1d7819 */ /* 0x000fc8000001161d */
[----:B------:R-:W-:Y:S02]  /*8840*/  F2FP.F16.E5M2.UNPACK_B R28, R29 ;  /* 0x0000001dff1c723e */ /* 0x000fe400020004ff */
[----:B------:R-:W-:Y:S02]  /*8850*/  LOP3.LUT R29, R20, 0xff, RZ, 0xc0, !PT ;  /* 0x000000ff141d7812 */ /* 0x000fe400078ec0ff */
[----:B------:R-:W-:Y:S02]  /*8860*/  F2FP.BF16.F32.PACK_AB.RZ R49, R49, R54 ;  /* 0x000000363131723e */ /* 0x000fe400000190ff */
[----:B------:R-:W-:Y:S01]  /*8870*/  F2FP.F16.E5M2.UNPACK_B R29, R29 ;  /* 0x0000001dff1d723e */ /* 0x000fe200020004ff */
        /* <DEDUP_REMOVED lines=23> */
[----:B------:R-:W-:Y:S02]  /*89f0*/  F2FP.F16.E5M2.UNPACK_B R48, R48 ;  /* 0x00000030ff30723e */ /* 0x000fe400020004ff */
[----:B------:R-:W-:-:S02]  /*8a00*/  F2FP.F16.E5M2.UNPACK_B R49, R49 ;  /* 0x00000031ff31723e */ /* 0x000fc400020004ff */
[----:B------:R-:W-:Y:S02]  /*8a10*/  F2FP.F16.E5M2.UNPACK_B R20, R20 ;  /* 0x00000014ff14723e */ /* 0x000fe400020004ff */
[----:B------:R-:W-:Y:S01]  /*8a20*/  F2FP.F16.E5M2.UNPACK_B R50, R50 ;  /* 0x00000032ff32723e */ /* 0x000fe200020004ff */
[----:B------:R-:W-:Y:S02]  /*8a30*/  HADD2.F32 R48, -RZ, R48.H0_H0 ;  /* 0x20000030ff307230 */ /* 0x000fe40000004100 */
[----:B------:R-:W-:Y:S01]  /*8a40*/  HADD2.F32 R49, -RZ, R49.H0_H0 ;  /* 0x20000031ff317230 */ /* 0x000fe20000004100 */
[----:B------:R-:W-:Y:S01]  /*8a50*/  F2FP.F16.E5M2.UNPACK_B R21, R21 ;  /* 0x00000015ff15723e */ /* 0x000fe200020004ff */
[----:B------:R-:W-:Y:S01]  /*8a60*/  HADD2.F32 R50, -RZ, R50.H0_H0 ;  /* 0x20000032ff327230 */ /* 0x000fe20000004100 */
[----:B------:R-:W-:Y:S01]  /*8a70*/  F2FP.F16.E5M2.UNPACK_B R55, R55 ;  /* 0x00000037ff37723e */ /* 0x000fe200020004ff */
        /* <DEDUP_REMOVED lines=8> */
[----:B------:R-:W-:Y:S02]  /*8b00*/  F2FP.F16.E5M2.UNPACK_B R22, R22 ;  /* 0x00000016ff16723e */ /* 0x000fe400020004ff */
[----:B------:R-:W-:-:S02]  /*8b10*/  F2FP.F16.E5M2.UNPACK_B R48, R48 ;  /* 0x00000030ff30723e */ /* 0x000fc400020004ff */
[----:B------:R-:W-:Y:S01]  /*8b20*/  LOP3.LUT R54, R54, 0xff, RZ, 0xc0, !PT ;  /* 0x000000ff36367812 */ /* 0x000fe200078ec0ff */
[----:B------:R-:W-:Y:S01]  /*8b30*/  HFMA2.BF16_V2 R46, R2.H0_H0, R20, R46 ;  /* 0x00000014022e7231 */ /* 0x000fe2000020082e */
[----:B------:R-:W-:Y:S01]  /*8b40*/  SHF.R.U32.HI R52, RZ, 0x8, R52 ;  /* 0x00000008ff347819 */ /* 0x000fe20000011634 */
[----:B------:R-:W-:Y:S01]  /*8b50*/  HADD2.F32 R21, -RZ, R48.H0_H0 ;  /* 0x20000030ff157230 */ /* 0x000fe20000004100 */
[----:B------:R-:W-:Y:S01]  /*8b60*/  PRMT R20, R23, 0x7632, R20 ;  /* 0x0000763217147816 */ /* 0x000fe20000000014 */
[----:B------:R-:W-:Y:S01]  /*8b70*/  HADD2.F32 R22, -RZ, R22.H0_H0 ;  /* 0x20000016ff167230 */ /* 0x000fe20000004100 */
[----:B------:R-:W-:Y:S02]  /*8b80*/  F2FP.F16.E5M2.UNPACK_B R51, R51 ;  /* 0x00000033ff33723e */ /* 0x000fe400020004ff */
[----:B------:R-:W-:Y:S02]  /*8b90*/  F2FP.F16.E5M2.UNPACK_B R54, R54 ;  /* 0x00000036ff36723e */ /* 0x000fe400020004ff */
[----:B------:R-:W-:-:S02]  /*8ba0*/  F2FP.F16.E5M2.UNPACK_B R52, R52 ;  /* 0x00000034ff34723e */ /* 0x000fc400020004ff */
[----:B------:R-:W-:Y:S02]  /*8bb0*/  F2FP.F16.E5M2.UNPACK_B R53, R53 ;  /* 0x00000035ff35723e */ /* 0x000fe400020004ff */
[----:B------:R-:W-:Y:S01]  /*8bc0*/  LOP3.LUT R20, R20, 0xff, RZ, 0xc0, !PT ;  /* 0x000000ff14147812 */ /* 0x000fe200078ec0ff */
[----:B------:R-:W-:Y:S01]  /*8bd0*/  HADD2.F32 R51, -RZ, R51.H0_H0 ;  /* 0x20000033ff337230 */ /* 0x000fe20000004100 */
[----:B------:R-:W-:Y:S01]  /*8be0*/  F2FP.BF16.F32.PACK_AB.RZ R21, R22, R21 ;  /* 0x000000151615723e */ /* 0x000fe200000190ff */
[----:B------:R-:W-:Y:S01]  /*8bf0*/  HADD2.F32 R54, -RZ, R54.H0_H0 ;  /* 0x20000036ff367230 */ /* 0x000fe20000004100 */
[----:B------:R-:W-:Y:S01]  /*8c00*/  F2FP.F16.E5M2.UNPACK_B R20, R20 ;  /* 0x00000014ff14723e */ /* 0x000fe200020004ff */
        /* <DEDUP_REMOVED lines=8> */
[----:B------:R-:W-:-:S03]  /*8c90*/  F2FP.F16.E5M2.UNPACK_B R49, R49 ;  /* 0x00000031ff31723e */ /* 0x000fc600020004ff */
        /* <DEDUP_REMOVED lines=11> */
[----:B------:R-:W-:Y:S02]  /*8d50*/  F2FP.F16.E5M2.UNPACK_B R23, R23 ;  /* 0x00000017ff17723e */ /* 0x000fe400020004ff */
[----:B------:R-:W-:Y:S02]  /*8d60*/  F2FP.F16.E5M2.UNPACK_B R21, R21 ;  /* 0x00000015ff15723e */ /* 0x000fe400020004ff */
[----:B------:R-:W-:-:S02]  /*8d70*/  F2FP.F16.E5M2.UNPACK_B R47, R47 ;  /* 0x0000002fff2f723e */ /* 0x000fc400020004ff */
[----:B------:R-:W-:Y:S02]  /*8d80*/  F2FP.F16.E5M2.UNPACK_B R20, R20 ;  /* 0x00000014ff14723e */ /* 0x000fe400020004ff */
[----:B------:R-:W-:Y:S01]  /*8d90*/  SHF.R.U32.HI R48, RZ, 0x8, R48 ;  /* 0x00000008ff307819 */ /* 0x000fe20000011630 */
[----:B------:R-:W-:Y:S01]  /*8da0*/  HADD2.F32 R47, -RZ, R47.H0_H0 ;  /* 0x2000002fff2f7230 */ /* 0x000fe20000004100 */
[----:B------:R-:W-:Y:S01]  /*8db0*/  F2FP.BF16.F32.PACK_AB.RZ R49, R49, R24 ;  /* 0x000000183131723e */ /* 0x000fe200000190ff */
[----:B------:R-:W-:Y:S01]  /*8dc0*/  HADD2.F32 R24, -RZ, R23.H0_H0 ;  /* 0x20000017ff187230 */ /* 0x000fe20000004100 */
[----:B------:R-:W-:Y:S01]  /*8dd0*/  F2FP.F16.E5M2.UNPACK_B R48, R48 ;  /* 0x00000030ff30723e */ /* 0x000fe200020004ff */
[----:B------:R-:W-:Y:S01]  /*8de0*/  HADD2.F32 R21, -RZ, R21.H0_H0 ;  /* 0x20000015ff157230 */ /* 0x000fe20000004100 */
[----:B------:R-:W-:Y:S01]  /*8df0*/  F2FP.F16.E5M2.UNPACK_B R22, R22 ;  /* 0x00000016ff16723e */ /* 0x000fe200020004ff */
        /* <DEDUP_REMOVED lines=11> */
[----:B------:R-:W-:Y:S02]  /*8eb0*/  F2FP.F16.E5M2.UNPACK_B R35, R35 ;  /* 0x00000023ff23723e */ /* 0x000fe400020004ff */
[----:B------:R-:W-:-:S03]  /*8ec0*/  F2FP.F16.E5M2.UNPACK_B R25, R25 ;  /* 0x00000019ff19723e */ /* 0x000fc600020004ff */
        /* <DEDUP_REMOVED lines=10> */
[----:B------:R-:W-:Y:S02]  /*8f70*/  F2FP.F16.E5M2.UNPACK_B R32, R32 ;  /* 0x00000020ff20723e */ /* 0x000fe400020004ff */
[----:B------:R-:W-:Y:S01]  /*8f80*/  F2FP.F16.E5M2.UNPACK_B R34, R34 ;  /* 0x00000022ff22723e */ /* 0x000fe200020004ff */
        /* <DEDUP_REMOVED lines=10> */
[----:B------:R-:W-:-:S02]  /*9030*/  F2FP.F16.E5M2.UNPACK_B R44, R44 ;  /* 0x0000002cff2c723e */ /* 0x000fc400020004ff */
[----:B------:R-:W-:Y:S02]  /*9040*/  F2FP.F16.E5M2.UNPACK_B R33, R33 ;  /* 0x00000021ff21723e */ /* 0x000fe400020004ff */
[----:B------:R-:W-:Y:S02]  /*9050*/  F2FP.F16.E5M2.UNPACK_B R34, R34 ;  /* 0x00000022ff22723e */ /* 0x000fe400020004ff */
[----:B------:R-:W-:Y:S01]  /*9060*/  F2FP.F16.E5M2.UNPACK_B R32, R32 ;  /* 0x00000020ff20723e */ /* 0x000fe200020004ff */
        /* <DEDUP_REMOVED lines=27> */
[----:B------:R-:W-:Y:S02]  /*9220*/  F2FP.F16.E5M2.UNPACK_B R50, R50 ;  /* 0x00000032ff32723e */ /* 0x000fe400020004ff */
[----:B------:R-:W-:Y:S02]  /*9230*/  F2FP.F16.E5M2.UNPACK_B R27, R27 ;  /* 0x0000001bff1b723e */ /* 0x000fe400020004ff */
[----:B------:R-:W-:Y:S02]  /*9240*/  SHF.R.U32.HI R49, RZ, 0x18, R28 ;  /* 0x00000018ff317819 */ /* 0x000fe4000001161c */
[----:B------:R-:W-:Y:S02]  /*9250*/  LOP3.LUT R53, R53, 0xff, RZ, 0xc0, !PT ;  /* 0x000000ff35357812 */ /* 0x000fe400078ec0ff */
[----:B------:R-:W-:-:S02]  /*9260*/  SHF.R.U32.HI R52, RZ, 0x8, R52 ;  /* 0x00000008ff347819 */ /* 0x000fc40000011634 */
[----:B------:R-:W-:Y:S02]  /*9270*/  LOP3.LUT R51, R29, 0xff, RZ, 0xc0, !PT ;  /* 0x000000ff1d337812 */ /* 0x000fe400078ec0ff */
[----:B------:R-:W-:Y:S02]  /*9280*/  SHF.R.U32.HI R28, RZ, 0x18, R29 ;  /* 0x00000018ff1c7819 */ /* 0x000fe4000001161d */
[----:B------:R-:W-:Y:S01]  /*9290*/  LOP3.LUT R56, R56, 0xff, RZ, 0xc0, !PT ;  /* 0x000000ff38387812 */ /* 0x000fe200078ec0ff */
[----:B------:R-:W-:Y:S01]  /*92a0*/  HADD2.F32 R27, -RZ, R27.H0_H0 ;  /* 0x2000001bff1b7230 */ /* 0x000fe20000004100 */
[----:B------:R-:W-:Y:S01]  /*92b0*/  F2FP.F16.E5M2.UNPACK_B R49, R49 ;  /* 0x00000031ff31723e */ /* 0x000fe200020004ff */
[----:B------:R-:W-:Y:S01]  /*92c0*/  HADD2.F32 R50, -RZ, R50.H0_H0 ;  /* 0x20000032ff327230 */ /* 0x000fe20000004100 */
[----:B------:R-:W-:Y:S02]  /*92d0*/  F2FP.F16.E5M2.UNPACK_B R53, R53 ;  /* 0x00000035ff35723e */ /* 0x000fe400020004ff */
[----:B------:R-:W-:-:S02]  /*92e0*/  F2FP.F16.E5M2.UNPACK_B R52, R52 ;  /* 0x00000034ff34723e */ /* 0x000fc400020004ff */
[----:B------:R-:W-:Y:S02]  /*92f0*/  F2FP.F16.E5M2.UNPACK_B R51, R51 ;  /* 0x00000033ff33723e */ /* 0x000fe400020004ff */
[----:B------:R-:W-:Y:S02]  /*9300*/  F2FP.F16.E5M2.UNPACK_B R28, R28 ;  /* 0x0000001cff1c723e */ /* 0x000fe400020004ff */
[----:B------:R-:W-:Y:S02]  /*9310*/  F2FP.F16.E5M2.UNPACK_B R56, R56 ;  /* 0x00000038ff38723e */ /* 0x000fe400020004ff */
        /* <DEDUP_REMOVED lines=11> */
[----:B------:R-:W-:Y:S02]  /*93d0*/  F2FP.F16.E5M2.UNPACK_B R55, R55 ;  /* 0x00000037ff37723e */ /* 0x000fe400020004ff */
[----:B------:R-:W-:Y:S02]  /*93e0*/  F2FP.F16.E5M2.UNPACK_B R54, R54 ;  /* 0x00000036ff36723e */ /* 0x000fe400020004ff */
        /* <DEDUP_REMOVED lines=11> */
[----:B------:R-:W-:-:S02]  /*94a0*/  F2FP.F16.E5M2.UNPACK_B R24, R24 ;  /* 0x00000018ff18723e */ /* 0x000fc400020004ff */
[----:B------:R-:W-:Y:S01]  /*94b0*/  F2FP.F16.E5M2.UNPACK_B R57, R57 ;  /* 0x00000039ff39723e */ /* 0x000fe200020004ff */
        /* <DEDUP_REMOVED lines=10> */
[----:B------:R-:W-:Y:S02]  /*9560*/  F2FP.F16.E5M2.UNPACK_B R29, R29 ;  /* 0x0000001dff1d723e */ /* 0x000fe400020004ff */
[----:B------:R-:W-:-:S03]  /*9570*/  F2FP.F16.E5M2.UNPACK_B R30, R30 ;  /* 0x0000001eff1e723e */ /* 0x000fc600020004ff */
        /* <DEDUP_REMOVED lines=8> */
[----:B------:R-:W-:Y:S02]  /*9600*/  F2FP.F16.E5M2.UNPACK_B R47, R47 ;  /* 0x0000002fff2f723e */ /* 0x000fe400020004ff */
[----:B------:R-:W-:-:S03]  /*9610*/  F2FP.F16.E5M2.UNPACK_B R3, R3 ;  /* 0x00000003ff03723e */ /* 0x000fc600020004ff */
        /* <DEDUP_REMOVED lines=10> */
[----:B------:R-:W-:Y:S02]  /*96c0*/  F2FP.F16.E5M2.UNPACK_B R45, R45 ;  /* 0x0000002dff2d723e */ /* 0x000fe400020004ff */
[----:B------:R-:W-:Y:S02]  /*96d0*/  F2FP.F16.E5M2.UNPACK_B R20, R52 ;  /* 0x00000034ff14723e */ /* 0x000fe400020004ff */
[----:B------:R-:W-:Y:S02]  /*96e0*/  SHF.R.U32.HI R31, RZ, 0x8, R31 ;  /* 0x00000008ff1f7819 */ /* 0x000fe4000001161f */
[----:B------:R-:W-:-:S02]  /*96f0*/  F2FP.F16.E5M2.UNPACK_B R52, R53 ;  /* 0x00000035ff34723e */ /* 0x000fc400020004ff */
[C---:B------:R-:W-:Y:S02]  /*9700*/  LOP3.LUT R47, R21.reuse, 0xff, RZ, 0xc0, !PT ;  /* 0x000000ff152f7812 */ /* 0x040fe400078ec0ff */
[--C-:B------:R-:W-:Y:S01]  /*9710*/  SHF.R.U32.HI R53, RZ, 0x18, R21.reuse ;  /* 0x00000018ff357819 */ /* 0x100fe20000011615 */
[----:B------:R-:W-:Y:S01]  /*9720*/  HADD2.F32 R45, -RZ, R45.H0_H0 ;  /* 0x2000002dff2d7230 */ /* 0x000fe20000004100 */
[----:B------:R-:W-:Y:S01]  /*9730*/  PRMT R21, R21, 0x7632, R21 ;  /* 0x0000763215157816 */ /* 0x000fe20000000015 */
[----:B------:R-:W-:Y:S01]  /*9740*/  HADD2.F32 R20, -RZ, R20.H0_H0 ;  /* 0x20000014ff147230 */ /* 0x000fe20000004100 */
[----:B------:R-:W-:Y:S02]  /*9750*/  F2FP.F16.E5M2.UNPACK_B R31, R31 ;  /* 0x0000001fff1f723e */ /* 0x000fe400020004ff */
[----:B------:R-:W-:Y:S02]  /*9760*/  F2FP.F16.E5M2.UNPACK_B R30, R30 ;  /* 0x0000001eff1e723e */ /* 0x000fe400020004ff */
[----:B------:R-:W-:-:S02]  /*9770*/  LOP3.LUT R21, R21, 0xff, RZ, 0xc0, !PT ;  /* 0x000000ff15157812 */ /* 0x000fc400078ec0ff */
[----:B------:R-:W-:Y:S01]  /*9780*/  F2FP.F16.E5M2.UNPACK_B R47, R47 ;  /* 0x0000002fff2f723e */ /* 0x000fe200020004ff */
[----:B------:R-:W-:Y:S01]  /*9790*/  HADD2.F32 R30, -RZ, R30.H0_H0 ;  /* 0x2000001eff1e7230 */ /* 0x000fe20000004100 */
[----:B------:R-:W-:Y:S01]  /*97a0*/  F2FP.BF16.F32.PACK_AB.RZ R20, R45, R20 ;  /* 0x000000142d14723e */ /* 0x000fe200000190ff */
[----:B------:R-:W-:Y:S01]  /*97b0*/  HADD2.F32 R31, -RZ, R31.H0_H0 ;  /* 0x2000001fff1f7230 */ /* 0x000fe20000004100 */
[----:B------:R-:W-:Y:S02]  /*97c0*/  F2FP.F16.E5M2.UNPACK_B R53, R53 ;  /* 0x00000035ff35723e */ /* 0x000fe400020004ff */
[----:B------:R-:W-:Y:S01]  /*97d0*/  F2FP.F16.E5M2.UNPACK_B R21, R21 ;  /* 0x00000015ff15723e */ /* 0x000fe200020004ff */
        /* <DEDUP_REMOVED lines=9> */
[----:B------:R-:W-:Y:S01]  /*9870*/  F2FP.F16.E5M2.UNPACK_B R20, R20 ;  /* 0x00000014ff14723e */ /* 0x000fe200020004ff */
        /* <DEDUP_REMOVED lines=9> */
[----:B------:R-:W-:Y:S02]  /*9910*/  F2FP.F16.E5M2.UNPACK_B R30, R30 ;  /* 0x0000001eff1e723e */ /* 0x000fe400020004ff */
[----:B------:R-:W-:Y:S02]  /*9920*/  LOP3.LUT R31, R31, 0xff, RZ, 0xc0, !PT ;  /* 0x000000ff1f1f7812 */ /* 0x000fe400078ec0ff */
[----:B------:R-:W-:-:S02]  /*9930*/  F2FP.F16.E5M2.UNPACK_B R20, R20 ;  /* 0x00000014ff14723e */ /* 0x000fc400020004ff */
[----:B------:R-:W-:Y:S01]  /*9940*/  F2FP.F16.E5M2.UNPACK_B R48, R48 ;  /* 0x00000030ff30723e */ /* 0x000fe200020004ff */
[----:B------:R-:W-:Y:S01]  /*9950*/  HADD2.F32 R30, -RZ, R30.H0_H0 ;  /* 0x2000001eff1e7230 */ /* 0x000fe20000004100 */
[----:B------:R-:W-:Y:S01]  /*9960*/  F2FP.F16.E5M2.UNPACK_B R28, R28 ;  /* 0x0000001cff1c723e */ /* 0x000fe200020004ff */
[----:B------:R-:W-:Y:S01]  /*9970*/  HADD2.F32 R20, -RZ, R20.H0_H0 ;  /* 0x20000014ff147230 */ /* 0x000fe20000004100 */
[----:B------:R-:W-:Y:S01]  /*9980*/  F2FP.F16.E5M2.UNPACK_B R31, R31 ;  /* 0x0000001fff1f723e */ /* 0x000fe200020004ff */
        /* <DEDUP_REMOVED lines=26> */
[----:B------:R-:W-:Y:S02]  /*9b30*/  F2FP.F16.E5M2.UNPACK_B R54, R54 ;  /* 0x00000036ff36723e */ /* 0x000fe400020004ff */
[----:B------:R-:W-:Y:S02]  /*9b40*/  F2FP.F16.E5M2.UNPACK_B R51, R51 ;  /* 0x00000033ff33723e */ /* 0x000fe400020004ff */
        /* <DEDUP_REMOVED lines=9> */
[----:B------:R-:W-:Y:S02]  /*9be0*/  F2FP.F16.E5M2.UNPACK_B R22, R22 ;  /* 0x00000016ff16723e */ /* 0x000fe400020004ff */
[----:B------:R-:W-:Y:S02]  /*9bf0*/  F2FP.F16.E5M2.UNPACK_B R28, R28 ;  /* 0x0000001cff1c723e */ /* 0x000fe400020004ff */
        /* <DEDUP_REMOVED lines=8> */
[----:B------:R-:W-:Y:S01]  /*9c80*/  F2FP.F16.E5M2.UNPACK_B R52, R52 ;  /* 0x00000034ff34723e */ /* 0x000fe200020004ff */
[C---:B------:R-:W-:Y:S01]  /*9c90*/  HFMA2.BF16_V2 R21, R2.reuse.H0_H0, R54, R21 ;  /* 0x0000003602157231 */ /* 0x040fe20000200815 */
[----:B------:R-:W-:Y:S01]  /*9ca0*/  F2FP.F16.E5M2.UNPACK_B R53, R53 ;  /* 0x00000035ff35723e */ /* 0x000fe200020004ff */
[----:B0-----:R-:W-:Y:S01]  /*9cb0*/  IMAD.MOV R54, RZ, RZ, -R23 ;  /* 0x000000ffff367224 */ /* 0x001fe200078e0a17 */
[----:B------:R-:W-:Y:S01]  /*9cc0*/  LOP3.LUT R48, R34, 0xffff, RZ, 0xc0, !PT ;  /* 0x0000ffff22307812 */ /* 0x000fe200078ec0ff */
[----:B------:R-:W-:Y:S01]  /*9cd0*/  HFMA2.BF16_V2 R45, R2.H0_H0, R45, R49 ;  /* 0x0000002d022d7231 */ /* 0x000fe20000200831 */
[----:B------:R-:W-:-:S02]  /*9ce0*/  F2FP.F16.E5M2.UNPACK_B R32, R32 ;  /* 0x00000020ff20723e */ /* 0x000fc400020004ff */
[----:B------:R-:W-:Y:S01]  /*9cf0*/  F2FP.F16.E5M2.UNPACK_B R33, R33 ;  /* 0x00000021ff21723e */ /* 0x000fe200020004ff */
        /* <DEDUP_REMOVED lines=12> */
[----:B------:R-:W-:Y:S01]  /*9dc0*/  F2FP.F16.E5M2.UNPACK_B R48, R48 ;  /* 0x00000030ff30723e */ /* 0x000fe200020004ff */
[----:B------:R-:W-:Y:S01]  /*9dd0*/  IMAD.HI.U32 R28, R23, R28, R22 ;  /* 0x0000001c171c7227 */ /* 0x000fe200078e0016 */
[----:B------:R-:W-:-:S03]  /*9de0*/  F2FP.F16.E5M2.UNPACK_B R49, R49 ;  /* 0x00000031ff31723e */ /* 0x000fc600020004ff */
        /* <DEDUP_REMOVED lines=9> */
[----:B------:R-:W-:Y:S01]  /*9e80*/  F2FP.F16.E5M2.UNPACK_B R34, R34 ;  /* 0x00000022ff22723e */ /* 0x000fe200020004ff */
[----:B------:R-:W-:Y:S01]  /*9e90*/  IMAD.SHL.U32 R45, R0, 0x2, RZ ;  /* 0x00000002002d7824 */ /* 0x000fe200078e00ff */
[----:B------:R-:W-:-:S02]  /*9ea0*/  F2FP.F16.E5M2.UNPACK_B R47, R47 ;  /* 0x0000002fff2f723e */ /* 0x000fc400020004ff */
[----:B------:R-:W-:Y:S01]  /*9eb0*/  F2FP.F16.E5M2.UNPACK_B R50, R50 ;  /* 0x00000032ff32723e */ /* 0x000fe200020004ff */
[----:B------:R-:W-:Y:S01]  /*9ec0*/  HADD2.F32 R34, -RZ, R34.H0_H0 ;  /* 0x20000022ff227230 */ /* 0x000fe20000004100 */
[----:B------:R-:W-:Y:S02]  /*9ed0*/  F2FP.F16.E5M2.UNPACK_B R51, R51 ;  /* 0x00000033ff33723e */ /* 0x000fe400020004ff */
        /* <DEDUP_REMOVED lines=14> */
[----:B------:R-:W-:Y:S02]  /*9fc0*/  F2FP.F16.E5M2.UNPACK_B R52, R52 ;  /* 0x00000034ff34723e */ /* 0x000fe400020004ff */
[----:B------:R-:W-:-:S03]  /*9fd0*/  F2FP.F16.E5M2.UNPACK_B R49, R49 ;  /* 0x00000031ff31723e */ /* 0x000fc600020004ff */
        /* <DEDUP_REMOVED lines=8> */
[----:B------:R-:W-:Y:S01]  /*a060*/  F2FP.F16.E5M2.UNPACK_B R54, R54 ;  /* 0x00000036ff36723e */ /* 0x000fe200020004ff */
        /* <DEDUP_REMOVED lines=35> */
[----:B------:R-:W-:Y:S01]  /*a2a0*/  F2FP.F16.E5M2.UNPACK_B R31, R31 ;  /* 0x0000001fff1f723e */ /* 0x000fe200020004ff */
[C---:B------:R-:W-:Y:S01]  /*a2b0*/  HFMA2.BF16_V2 R33, R2.reuse.H0_H0, R33, R46 ;  /* 0x0000002102217231 */ /* 0x040fe2000020082e */
[----:B------:R-:W-:Y:S02]  /*a2c0*/  SHF.R.U32.HI R35, RZ, 0x18, R25 ;  /* 0x00000018ff237819 */ /* 0x000fe40000011619 */
[----:B------:R-:W-:Y:S02]  /*a2d0*/  SEL R28, R59, R28, !P1 ;  /* 0x0000001c3b1c7207 */ /* 0x000fe40004800000 */
[----:B------:R-:W-:Y:S01]  /*a2e0*/  LOP3.LUT R48, R48, 0xff, RZ, 0xc0, !PT ;  /* 0x000000ff30307812 */ /* 0x000fe200078ec0ff */
[----:B------:R-:W-:Y:S01]  /*a2f0*/  HADD2.F32 R31, -RZ, R31.H0_H0 ;  /* 0x2000001fff1f7230 */ /* 0x000fe20000004100 */
[----:B------:R-:W-:Y:S01]  /*a300*/  LOP3.LUT R46, R26, 0xffff, RZ, 0xc0, !PT ;  /* 0x0000ffff1a2e7812 */ /* 0x000fe200078ec0ff */
[----:B------:R-:W-:Y:S01]  /*a310*/  IMAD.MOV R3, RZ, RZ, -R28 ;  /* 0x000000ffff037224 */ /* 0x000fe200078e0a1c */
[----:B------:R-:W-:Y:S01]  /*a320*/  F2FP.F16.E5M2.UNPACK_B R35, R35 ;  /* 0x00000023ff23723e */ /* 0x000fe200020004ff */
[----:B------:R-:W-:Y:S01]  /*a330*/  HFMA2.BF16_V2 R44, R2.H0_H0, R49, R44 ;  /* 0x00000031022c7231 */ /* 0x000fe2000020082c */
[----:B------:R-:W-:Y:S01]  /*a340*/  F2FP.F16.E5M2.UNPACK_B R48, R48 ;  /* 0x00000030ff30723e */ /* 0x000fe200020004ff */
[----:B------:R-:W0:Y:S01]  /*a350*/  LDC.64 R58, c[0x0][0x3b8] ;  /* 0x0000ee00ff3a7b82 */ /* 0x000e220000000a00 */
[----:B------:R-:W-:-:S02]  /*a360*/  SHF.R.U32.HI R46, RZ, 0x8, R46 ;  /* 0x00000008ff2e7819 */ /* 0x000fc4000001162e */
[C---:B------:R-:W-:Y:S02]  /*a370*/  LOP3.LUT R47, R26.reuse, 0xff, RZ, 0xc0, !PT ;  /* 0x000000ff1a2f7812 */ /* 0x040fe400078ec0ff */
[----:B------:R-:W-:Y:S01]  /*a380*/  PRMT R49, R26, 0x7632, R49 ;  /* 0x000076321a317816 */ /* 0x000fe20000000031 */
[----:B------:R-:W-:Y:S01]  /*a390*/  IMAD R3, R20, R3, R34 ;  /* 0x0000000314037224 */ /* 0x000fe200078e0222 */
[----:B------:R-:W-:Y:S01]  /*a3a0*/  F2FP.BF16.F32.PACK_AB.RZ R31, RZ, R31 ;  /* 0x0000001fff1f723e */ /* 0x000fe200000190ff */
[----:B------:R-:W-:Y:S01]  /*a3b0*/  HADD2.F32 R48, -RZ, R48.H0_H0 ;  /* 0x20000030ff307230 */ /* 0x000fe20000004100 */
[----:B------:R-:W-:Y:S01]  /*a3c0*/  F2FP.F16.E5M2.UNPACK_B R46, R46 ;  /* 0x0000002eff2e723e */ /* 0x000fe200020004ff */
[----:B------:R-:W-:Y:S01]  /*a3d0*/  HADD2.F32 R20, -RZ, R35.H0_H0 ;  /* 0x20000023ff147230 */ /* 0x000fe20000004100 */
[----:B------:R-:W-:Y:S02]  /*a3e0*/  SHF.R.U32.HI R25, RZ, 0x18, R26 ;  /* 0x00000018ff197819 */ /* 0x000fe4000001161a */
[----:B------:R-:W-:-:S02]  /*a3f0*/  F2FP.F16.E5M2.UNPACK_B R47, R47 ;  /* 0x0000002fff2f723e */ /* 0x000fc400020004ff */
[----:B------:R-:W-:Y:S02]  /*a400*/  LOP3.LUT R49, R49, 0xff, RZ, 0xc0, !PT ;  /* 0x000000ff31317812 */ /* 0x000fe400078ec0ff */
[C---:B------:R-:W-:Y:S02]  /*a410*/  LOP3.LUT R51, R24.reuse, 0xffff, RZ, 0xc0, !PT ;  /* 0x0000ffff18337812 */ /* 0x040fe400078ec0ff */
[C---:B------:R-:W-:Y:S02]  /*a420*/  LOP3.LUT R50, R24.reuse, 0xff, RZ, 0xc0, !PT ;  /* 0x000000ff18327812 */ /* 0x040fe400078ec0ff */
[--C-:B------:R-:W-:Y:S01]  /*a430*/  SHF.R.U32.HI R26, RZ, 0x18, R24.reuse ;  /* 0x00000018ff1a7819 */ /* 0x100fe20000011618 */
[----:B------:R-:W-:Y:S01]  /*a440*/  HFMA2.BF16_V2 R22, R2.H0_H0, R31.H0_H0, R22.H1_H1 ;  /* 0x2000001f02167231 */ /* 0x000fe20000260816 */
[----:B------:R-:W-:Y:S01]  /*a450*/  PRMT R24, R24, 0x7632, R24 ;  /* 0x0000763218187816 */ /* 0x000fe20000000018 */
[----:B------:R-:W-:Y:S01]  /*a460*/  HADD2.F32 R31, -RZ, R47.H0_H0 ;  /* 0x2000002fff1f7230 */ /* 0x000fe20000004100 */
[----:B------:R-:W-:Y:S01]  /*a470*/  F2FP.F16.E5M2.UNPACK_B R25, R25 ;  /* 0x00000019ff19723e */ /* 0x000fe200020004ff */
[----:B------:R-:W-:Y:S01]  /*a480*/  HADD2.F32 R46, -RZ, R46.H0_H0 ;  /* 0x2000002eff2e7230 */ /* 0x000fe20000004100 */
[----:B------:R-:W-:-:S02]  /*a490*/  F2FP.F16.E5M2.UNPACK_B R49, R49 ;  /* 0x00000031ff31723e */ /* 0x000fc400020004ff */
        /* <DEDUP_REMOVED lines=8> */
[----:B------:R-:W-:Y:S02]  /*a520*/  F2FP.F16.E5M2.UNPACK_B R51, R51 ;  /* 0x00000033ff33723e */ /* 0x000fe400020004ff */
[----:B------:R-:W-:Y:S02]  /*a530*/  F2FP.F16.E5M2.UNPACK_B R50, R50 ;  /* 0x00000032ff32723e */ /* 0x000fe400020004ff */
[----:B------:R-:W-:Y:S02]  /*a540*/  F2FP.BF16.F32.PACK_AB.RZ R31, RZ, R31 ;  /* 0x0000001fff1f723e */ /* 0x000fe400000190ff */
[----:B------:R-:W-:Y:S02]  /*a550*/  F2FP.BF16.F32.PACK_AB.RZ R33, RZ, R46 ;  /* 0x0000002eff21723e */ /* 0x000fe400000190ff */
[----:B------:R-:W-:Y:S02]  /*a560*/  F2FP.F16.E5M2.UNPACK_B R26, R26 ;  /* 0x0000001aff1a723e */ /* 0x000fe400020004ff */
[----:B------:R-:W-:-:S02]  /*a570*/  F2FP.F16.E5M2.UNPACK_B R24, R24 ;  /* 0x00000018ff18723e */ /* 0x000fc400020004ff */
[----:B------:R-:W-:Y:S01]  /*a580*/  SHF.R.U32.HI R53, RZ, 0x8, R53 ;  /* 0x00000008ff357819 */ /* 0x000fe20000011635 */
[C---:B------:R-:W-:Y:S01]  /*a590*/  HFMA2.BF16_V2 R31, R2.reuse.H0_H0, R31.H0_H0, R30.H0_H0 ;  /* 0x2000001f021f7231 */ /* 0x040fe2000024081e */
[----:B------:R-:W-:Y:S01]  /*a5a0*/  F2FP.F16.E5M2.UNPACK_B R55, R55 ;  /* 0x00000037ff37723e */ /* 0x000fe200020004ff */
[----:B------:R-:W-:Y:S01]  /*a5b0*/  HADD2.F32 R50, -RZ, R50.H0_H0 ;  /* 0x20000032ff327230 */ /* 0x000fe20000004100 */
[----:B------:R-:W-:Y:S01]  /*a5c0*/  F2FP.BF16.F32.PACK_AB.RZ R34, RZ, R25 ;  /* 0x00000019ff22723e */ /* 0x000fe200000190ff */
[----:B------:R-:W-:Y:S01]  /*a5d0*/  HADD2.F32 R51, -RZ, R51.H0_H0 ;  /* 0x20000033ff337230 */ /* 0x000fe20000004100 */
[----:B------:R-:W-:Y:S01]  /*a5e0*/  F2FP.BF16.F32.PACK_AB.RZ R49, RZ, R49 ;  /* 0x00000031ff31723e */ /* 0x000fe200000190ff */
[C---:B------:R-:W-:Y:S01]  /*a5f0*/  HFMA2.BF16_V2 R25, R2.reuse.H0_H0, R33.H0_H0, R30.H1_H1 ;  /* 0x2000002102197231 */ /* 0x040fe2000026081e */
[----:B------:R-:W-:Y:S01]  /*a600*/  F2FP.F16.E5M2.UNPACK_B R54, R54 ;  /* 0x00000036ff36723e */ /* 0x000fe200020004ff */
[----:B------:R-:W-:Y:S01]  /*a610*/  HADD2.F32 R30, -RZ, R26.H0_H0 ;  /* 0x2000001aff1e7230 */ /* 0x000fe20000004100 */
[----:B------:R-:W-:Y:S01]  /*a620*/  F2FP.F16.E5M2.UNPACK_B R53, R53 ;  /* 0x00000035ff35723e */ /* 0x000fe200020004ff */
[----:B------:R-:W-:Y:S01]  /*a630*/  HADD2.F32 R35, -RZ, R24.H0_H0 ;  /* 0x20000018ff237230 */ /* 0x000fe20000004100 */
[----:B------:R-:W-:Y:S01]  /*a640*/  F2FP.F16.E5M2.UNPACK_B R52, R52 ;  /* 0x00000034ff34723e */ /* 0x000fe200020004ff */
        /* <DEDUP_REMOVED lines=41> */
.L_x_211:
[----:B------:R-:W-:Y:S05]  /*a8e0*/  BSYNC.RECONVERGENT B0 ;  /* 0x0000000000007941 */ /* 0x000fea0003800200 */
.L_x_210:
[----:B------:R-:W-:Y:S05]  /*a8f0*/  @!P0 EXIT ;  /* 0x000000000000894d */ /* 0x000fea0003800000 */
[----:B-1--4-:R-:W2:Y:S04]  /*a900*/  LDL.LU.64 R20, [R1+0xd0] ;  /* 0x0000d00001147983 */ /* 0x012ea80000300a00 */
[----:B------:R-:W2:Y:S04]  /*a910*/  LDL.LU R3, [R1+0x30] ;  /* 0x0000300001037983 */ /* 0x000ea80000300800 */
[----:B--2---:R-:W-:Y:S01]  /*a920*/  ST.E desc[UR36][R20.64+-0x80], R3 ;  /* 0xffff800314007985 */ /* 0x004fe2000c101924 */
[----:B------:R-:W-:Y:S05]  /*a930*/  EXIT ;  /* 0x000000000000794d */ /* 0x000fea0003800000 */
.L_x_213:
        /* <DEDUP_REMOVED lines=12> */
.L_x_949:


//--------------------- .text._Z46userbuffers_fp16_sum_inplace_gpu_rr_rs_oop_fp8ILi16E13__nv_fp8_e5m2EviiiiiiiiiPPviS1_Pfm --------------------------
	.section	.text._Z46userbuffers_fp16_sum_inplace_gpu_rr_rs_oop_fp8ILi16E13__nv_fp8_e5m2EviiiiiiiiiPPviS1_Pfm,"ax",@progbits
	.align	128
        .global         _Z46userbuffers_fp16_sum_inplace_gpu_rr_rs_oop_fp8ILi16E13__nv_fp8_e5m2EviiiiiiiiiPPviS1_Pfm
        .type           _Z46userbuffers_fp16_sum_inplace_gpu_rr_rs_oop_fp8ILi16E13__nv_fp8_e5m2EviiiiiiiiiPPviS1_Pfm,@function
        .size           _Z46userbuffers_fp16_sum_inplace_gpu_rr_rs_oop_fp8ILi16E13__nv_fp8_e5m2EviiiiiiiiiPPviS1_Pfm,(.L_x_950 - _Z46userbuffers_fp16_sum_inplace_gpu_rr_rs_oop_fp8ILi16E13__nv_fp8_e5m2EviiiiiiiiiPPviS1_Pfm)
        .other          _Z46userbuffers_fp16_sum_inplace_gpu_rr_rs_oop_fp8ILi16E13__nv_fp8_e5m2EviiiiiiiiiPPviS1_Pfm,@"STO_CUDA_ENTRY STV_DEFAULT"
_Z46userbuffers_fp16_sum_inplace_gpu_rr_rs_oop_fp8ILi16E13__nv_fp8_e5m2EviiiiiiiiiPPviS1_Pfm:
.text._Z46userbuffers_fp16_sum_inplace_gpu_rr_rs_oop_fp8ILi16E13__nv_fp8_e5m2EviiiiiiiiiPPviS1_Pfm:
        /* <DEDUP_REMOVED lines=47> */
.L_x_215:
        /* <DEDUP_REMOVED lines=33> */
.L_x_214:
        /* <DEDUP_REMOVED lines=17> */
.L_x_217:
[----:B------:R-:W-:Y:S05]  /*0610*/  BSYNC.RECONVERGENT B0 ;  /* 0x0000000000007941 */ /* 0x000fea0003800200 */
.L_x_216:
        /* <DEDUP_REMOVED lines=75> */
.L_x_220:
        /* <DEDUP_REMOVED lines=67> */
[----:B------:R-:W-:Y:S02]  /*0f00*/  F2FP.F16.E5M2.UNPACK_B R43, R43 ;  /* 0x0000002bff2b723e */ /* 0x000fe400020004ff */
[----:B------:R-:W-:Y:S02]  /*0f10*/  LOP3.LUT R37, R15, 0xff, RZ, 0xc0, !PT ;  /* 0x000000ff0f257812 */ /* 0x000fe400078ec0ff */
[----:B------:R-:W-:Y:S02]  /*0f20*/  SHF.R.U32.HI R42, RZ, 0x18, R15 ;  /* 0x00000018ff2a7819 */ /* 0x000fe4000001160f */
[----:B------:R-:W-:Y:S01]  /*0f30*/  F2FP.F16.E5M2.UNPACK_B R52, R38 ;  /* 0x00000026ff34723e */ /* 0x000fe200020004ff */
[----:B------:R-:W-:Y:S01]  /*0f40*/  HADD2.F32 R38, -RZ, R43.H0_H0 ;  /* 0x2000002bff267230 */ /* 0x000fe20000004100 */
[----:B------:R-:W-:-:S02]  /*0f50*/  LOP3.LUT R35, R13, 0xffff, RZ, 0xc0, !PT ;  /* 0x0000ffff0d237812 */ /* 0x000fc400078ec0ff */
[----:B------:R-:W-:Y:S02]  /*0f60*/  PRMT R36, R13, 0x7632, R36 ;  /* 0x000076320d247816 */ /* 0x000fe40000000024 */
[----:B------:R-:W-:Y:S01]  /*0f70*/  F2FP.F16.E5M2.UNPACK_B R43, R37 ;  /* 0x00000025ff2b723e */ /* 0x000fe200020004ff */
[----:B------:R-:W-:Y:S01]  /*0f80*/  HADD2.F32 R37, -RZ, R52.H0_H0 ;  /* 0x20000034ff257230 */ /* 0x000fe20000004100 */
[----:B------:R-:W-:Y:S02]  /*0f90*/  F2FP.F16.E5M2.UNPACK_B R42, R42 ;  /* 0x0000002aff2a723e */ /* 0x000fe400020004ff */
[----:B------:R-:W-:Y:S02]  /*0fa0*/  SHF.R.U32.HI R52, RZ, 0x8, R35 ;  /* 0x00000008ff347819 */ /* 0x000fe40000011623 */
[C---:B------:R-:W-:Y:S02]  /*0fb0*/  LOP3.LUT R19, R12.reuse, 0xffff, RZ, 0xc0, !PT ;  /* 0x0000ffff0c137812 */ /* 0x040fe400078ec0ff */
[----:B------:R-:W-:-:S02]  /*0fc0*/  PRMT R33, R12, 0x7632, R33 ;  /* 0x000076320c217816 */ /* 0x000fc40000000021 */
[----:B------:R-:W-:Y:S02]  /*0fd0*/  LOP3.LUT R41, R14, 0xffff, RZ, 0xc0, !PT ;  /* 0x0000ffff0e297812 */ /* 0x000fe400078ec0ff */
[----:B------:R-:W-:Y:S01]  /*0fe0*/  LOP3.LUT R53, R36, 0xff, RZ, 0xc0, !PT ;  /* 0x000000ff24357812 */ /* 0x000fe200078ec0ff */
[----:B------:R-:W-:Y:S01]  /*0ff0*/  HADD2.F32 R36, -RZ, R42.H0_H0 ;  /* 0x2000002aff247230 */ /* 0x000fe20000004100 */
[----:B------:R-:W-:Y:S01]  /*1000*/  F2FP.F16.E5M2.UNPACK_B R42, R52 ;  /* 0x00000034ff2a723e */ /* 0x000fe200020004ff */
[----:B------:R-:W-:Y:S01]  /*1010*/  HADD2.F32 R35, -RZ, R43.H0_H0 ;  /* 0x2000002bff237230 */ /* 0x000fe20000004100 */
[----:B------:R-:W-:Y:S02]  /*1020*/  PRMT R18, R14, 0x7632, R18 ;  /* 0x000076320e127816 */ /* 0x000fe40000000012 */
[----:B------:R-:W-:Y:S02]  /*1030*/  LOP3.LUT R16, R15, 0xffff, RZ, 0xc0, !PT ;  /* 0x0000ffff0f107812 */ /* 0x000fe400078ec0ff */
[----:B------:R-:W-:-:S02]  /*1040*/  SHF.R.U32.HI R43, RZ, 0x8, R19 ;  /* 0x00000008ff2b7819 */ /* 0x000fc40000011613 */
[----:B------:R-:W-:Y:S02]  /*1050*/  LOP3.LUT R33, R33, 0xff, RZ, 0xc0, !PT ;  /* 0x000000ff21217812 */ /* 0x000fe400078ec0ff */
[----:B------:R-:W-:Y:S02]  /*1060*/  SHF.R.U32.HI R19, RZ, 0x8, R41 ;  /* 0x00000008ff137819 */ /* 0x000fe40000011629 */
[----:B---3--:R-:W-:Y:S02]  /*1070*/  LOP3.LUT R41, R21, 0xffff, RZ, 0xc0, !PT ;  /* 0x0000ffff15297812 */ /* 0x008fe400078ec0ff */
[----:B------:R-:W-:Y:S01]  /*1080*/  F2FP.F16.E5M2.UNPACK_B R52, R53 ;  /* 0x00000035ff34723e */ /* 0x000fe200020004ff */
[----:B------:R-:W-:Y:S01]  /*1090*/  HADD2.F32 R53, -RZ, R42.H0_H0 ;  /* 0x2000002aff357230 */ /* 0x000fe20000004100 */
[----:B------:R-:W-:Y:S02]  /*10a0*/  LOP3.LUT R18, R18, 0xff, RZ, 0xc0, !PT ;  /* 0x000000ff12127812 */ /* 0x000fe400078ec0ff */
[----:B------:R-:W-:-:S02]  /*10b0*/  SHF.R.U32.HI R16, RZ, 0x8, R16 ;  /* 0x00000008ff107819 */ /* 0x000fc40000011610 */
[----:B------:R-:W-:Y:S02]  /*10c0*/  F2FP.F16.E5M2.UNPACK_B R42, R33 ;  /* 0x00000021ff2a723e */ /* 0x000fe400020004ff */
[----:B------:R-:W-:Y:S02]  /*10d0*/  LOP3.LUT R33, R21, 0xff, RZ, 0xc0, !PT ;  /* 0x000000ff15217812 */ /* 0x000fe400078ec0ff */
[----:B------:R-:W-:Y:S02]  /*10e0*/  SHF.R.U32.HI R41, RZ, 0x8, R41 ;  /* 0x00000008ff297819 */ /* 0x000fe40000011629 */
[----:B------:R-:W-:Y:S02]  /*10f0*/  LOP3.LUT R40, R13, 0xff, RZ, 0xc0, !PT ;  /* 0x000000ff0d287812 */ /* 0x000fe400078ec0ff */
[----:B------:R-:W-:Y:S02]  /*1100*/  PRMT R17, R15, 0x7632, R17 ;  /* 0x000076320f117816 */ /* 0x000fe40000000011 */
[----:B------:R-:W-:-:S02]  /*1110*/  LOP3.LUT R34, R12, 0xff, RZ, 0xc0, !PT ;  /* 0x000000ff0c227812 */ /* 0x000fc400078ec0ff */
[----:B------:R-:W-:Y:S02]  /*1120*/  F2FP.F16.E5M2.UNPACK_B R18, R18 ;  /* 0x00000012ff12723e */ /* 0x000fe400020004ff */
[----:B------:R-:W-:Y:S02]  /*1130*/  F2FP.F16.E5M2.UNPACK_B R16, R16 ;  /* 0x00000010ff10723e */ /* 0x000fe400020004ff */
[----:B------:R-:W-:Y:S01]  /*1140*/  SHF.R.U32.HI R39, RZ, 0x18, R13 ;  /* 0x00000018ff277819 */ /* 0x000fe2000001160d */
[----:B------:R-:W-:Y:S01]  /*1150*/  IMAD.WIDE R12, R3, 0x10, R54 ;  /* 0x00000010030c7825 */ /* 0x000fe200078e0236 */
[----:B------:R-:W-:Y:S02]  /*1160*/  F2FP.F16.E5M2.UNPACK_B R33, R33 ;  /* 0x00000021ff21723e */ /* 0x000fe400020004ff */
[----:B------:R-:W-:Y:S02]  /*1170*/  F2FP.F16.E5M2.UNPACK_B R41, R41 ;  /* 0x00000029ff29723e */ /* 0x000fe400020004ff */
[----:B------:R-:W-:-:S02]  /*1180*/  F2FP.F16.E5M2.UNPACK_B R40, R40 ;  /* 0x00000028ff28723e */ /* 0x000fc400020004ff */
[----:B------:R-:W-:Y:S01]  /*1190*/  LOP3.LUT R54, R17, 0xff, RZ, 0xc0, !PT ;  /* 0x000000ff11367812 */ /* 0x000fe200078ec0ff */
        /* <DEDUP_REMOVED lines=29> */
[----:B------:R-:W-:Y:S02]  /*1370*/  F2FP.F16.E5M2.UNPACK_B R42, R42 ;  /* 0x0000002aff2a723e */ /* 0x000fe400020004ff */
[----:B------:R-:W-:Y:S02]  /*1380*/  LOP3.LUT R43, R20, 0xffff, RZ, 0xc0, !PT ;  /* 0x0000ffff142b7812 */ /* 0x000fe400078ec0ff */
[----:B------:R-:W-:-:S02]  /*1390*/  LOP3.LUT R22, R23, 0xff, RZ, 0xc0, !PT ;  /* 0x000000ff17167812 */ /* 0x000fc400078ec0ff */
[----:B------:R-:W-:Y:S02]  /*13a0*/  F2FP.F16.E5M2.UNPACK_B R56, R56 ;  /* 0x00000038ff38723e */ /* 0x000fe400020004ff */
[----:B------:R-:W-:Y:S02]  /*13b0*/  F2FP.BF16.F32.PACK_AB.RZ R39, R39, R52 ;  /* 0x000000342727723e */ /* 0x000fe400000190ff */
[C---:B------:R-:W-:Y:S02]  /*13c0*/  PRMT R52, R20.reuse, 0x7632, R52 ;  /* 0x0000763214347816 */ /* 0x040fe40000000034 */
[----:B------:R-:W-:Y:S02]  /*13d0*/  LOP3.LUT R59, R41, 0xff, RZ, 0xc0, !PT ;  /* 0x000000ff293b7812 */ /* 0x000fe400078ec0ff */
[----:B------:R-:W-:Y:S02]  /*13e0*/  LOP3.LUT R55, R20, 0xff, RZ, 0xc0, !PT ;  /* 0x000000ff14377812 */ /* 0x000fe400078ec0ff */
[----:B------:R-:W-:Y:S01]  /*13f0*/  F2FP.F16.E5M2.UNPACK_B R41, R22 ;  /* 0x00000016ff29723e */ /* 0x000fe200020004ff */
[----:B------:R-:W-:Y:S01]  /*1400*/  HADD2.F32 R22, -RZ, R42.H0_H0 ;  /* 0x2000002aff167230 */ /* 0x000fe20000004100 */
[----:B------:R-:W-:Y:S01]  /*1410*/  SHF.R.U32.HI R43, RZ, 0x8, R43 ;  /* 0x00000008ff2b7819 */ /* 0x000fe2000001162b */
[----:B------:R-:W-:Y:S01]  /*1420*/  HADD2.F32 R42, -RZ, R56.H0_H0 ;  /* 0x20000038ff2a7230 */ /* 0x000fe20000004100 */
[----:B------:R-:W-:-:S02]  /*1430*/  F2FP.F16.E5M2.UNPACK_B R57, R57 ;  /* 0x00000039ff39723e */ /* 0x000fc400020004ff */
[----:B------:R-:W-:Y:S02]  /*1440*/  LOP3.LUT R56, R52, 0xff, RZ, 0xc0, !PT ;  /* 0x000000ff34387812 */ /* 0x000fe400078ec0ff */
[----:B------:R-:W-:Y:S02]  /*1450*/  F2FP.F16.E5M2.UNPACK_B R55, R55 ;  /* 0x00000037ff37723e */ /* 0x000fe400020004ff */
[----:B------:R-:W-:Y:S01]  /*1460*/  F2FP.F16.E5M2.UNPACK_B R52, R43 ;  /* 0x0000002bff34723e */ /* 0x000fe200020004ff */
[----:B------:R-:W-:Y:S01]  /*1470*/  HADD2.F32 R43, -RZ, R57.H0_H0 ;  /* 0x20000039ff2b7230 */ /* 0x000fe20000004100 */
[C---:B------:R-:W-:Y:S02]  /*1480*/  LOP3.LUT R20, R23.reuse, 0xffff, RZ, 0xc0, !PT ;  /* 0x0000ffff17147812 */ /* 0x040fe400078ec0ff */
[----:B------:R-:W-:Y:S01]  /*1490*/  PRMT R58, R23, 0x7632, R58 ;  /* 0x00007632173a7816 */ /* 0x000fe2000000003a */
[----:B------:R-:W-:Y:S01]  /*14a0*/  HADD2.F32 R55, -RZ, R55.H0_H0 ;  /* 0x20000037ff377230 */ /* 0x000fe20000004100 */
[----:B------:R-:W-:-:S02]  /*14b0*/  SHF.R.U32.HI R23, RZ, 0x18, R23 ;  /* 0x00000018ff177819 */ /* 0x000fc40000011617 */
[----:B------:R-:W-:Y:S02]  /*14c0*/  F2FP.F16.E5M2.UNPACK_B R56, R56 ;  /* 0x00000038ff38723e */ /* 0x000fe400020004ff */
[----:B------:R-:W-:Y:S01]  /*14d0*/  LOP3.LUT R57, R21, 0xff, RZ, 0xc0, !PT ;  /* 0x000000ff15397812 */ /* 0x000fe200078ec0ff */
[----:B------:R-:W-:Y:S01]  /*14e0*/  HADD2.F32 R21, -RZ, R52.H0_H0 ;  /* 0x20000034ff157230 */ /* 0x000fe20000004100 */
[----:B------:R-:W-:Y:S01]  /*14f0*/  F2FP.F16.E5M2.UNPACK_B R52, R23 ;  /* 0x00000017ff34723e */ /* 0x000fe200020004ff */
[----:B------:R-:W-:Y:S01]  /*1500*/  HADD2.F32 R23, -RZ, R56.H0_H0 ;  /* 0x20000038ff177230 */ /* 0x000fe20000004100 */
[----:B------:R-:W-:Y:S02]  /*1510*/  SHF.R.U32.HI R56, RZ, 0x8, R20 ;  /* 0x00000008ff387819 */ /* 0x000fe40000011614 */
[----:B------:R-:W-:Y:S02]  /*1520*/  F2FP.BF16.F32.PACK_AB.RZ R55, R21, R55 ;  /* 0x000000371537723e */ /* 0x000fe400000190ff */
[----:B------:R-:W2:Y:S01]  /*1530*/  LDL.64 R20, [R1+0x48] ;  /* 0x0000480001147983 */ /* 0x000ea20000100a00 */
[----:B------:R-:W-:-:S04]  /*1540*/  SHF.R.U32.HI R53, RZ, 0x8, R53 ;  /* 0x00000008ff357819 */ /* 0x000fc80000011635 */
[----:B------:R-:W-:Y:S01]  /*1550*/  F2FP.F16.E5M2.UNPACK_B R53, R53 ;  /* 0x00000035ff35723e */ /* 0x000fe200020004ff */
[----:B------:R-:W-:Y:S01]  /*1560*/  IMAD R5, R5, UR7, R32 ;  /* 0x0000000705057c24 */ /* 0x000fe2000f8e0220 */
[----:B------:R-:W-:Y:S01]  /*1570*/  LOP3.LUT R32, R14, 0xff, RZ, 0xc0, !PT ;  /* 0x000000ff0e207812 */ /* 0x000fe200078ec0ff */
[----:B------:R-:W-:Y:S01]  /*1580*/  HFMA2.BF16_V2 R40, R2.H0_H0, R40, RZ.H0_H0 ;  /* 0x0000002802287231 */ /* 0x000fe200002408ff */
[----:B------:R-:W-:Y:S01]  /*1590*/  LOP3.LUT R58, R58, 0xff, RZ, 0xc0, !PT ;  /* 0x000000ff3a3a7812 */ /* 0x000fe200078ec0ff */
[----:B------:R-:W-:Y:S01]  /*15a0*/  HADD2.F32 R53, -RZ, R53.H0_H0 ;  /* 0x20000035ff357230 */ /* 0x000fe20000004100 */
[----:B------:R-:W-:Y:S02]  /*15b0*/  F2FP.F16.E5M2.UNPACK_B R32, R32 ;  /* 0x00000020ff20723e */ /* 0x000fe400020004ff */
[----:B------:R-:W-:Y:S02]  /*15c0*/  F2FP.F16.E5M2.UNPACK_B R19, R19 ;  /* 0x00000013ff13723e */ /* 0x000fe400020004ff */
[----:B------:R-:W-:-:S02]  /*15d0*/  F2FP.F16.E5M2.UNPACK_B R54, R54 ;  /* 0x00000036ff36723e */ /* 0x000fc400020004ff */
[----:B------:R-:W-:Y:S02]  /*15e0*/  F2FP.F16.E5M2.UNPACK_B R59, R59 ;  /* 0x0000003bff3b723e */ /* 0x000fe400020004ff */
[----:B------:R-:W-:Y:S01]  /*15f0*/  F2FP.F16.E5M2.UNPACK_B R57, R57 ;  /* 0x00000039ff39723e */ /* 0x000fe200020004ff */
[----:B------:R-:W-:Y:S01]  /*1600*/  HADD2.F32 R52, -RZ, R52.H0_H0 ;  /* 0x20000034ff347230 */ /* 0x000fe20000004100 */
[----:B------:R-:W-:Y:S01]  /*1610*/  F2FP.BF16.F32.PACK_AB.RZ R42, R53, R42 ;  /* 0x0000002a352a723e */ /* 0x000fe200000190ff */
[C---:B------:R-:W-:Y:S01]  /*1620*/  HFMA2.BF16_V2 R53, R2.reuse.H0_H0, R38, RZ.H0_H0 ;  /* 0x0000002602357231 */ /* 0x040fe200002408ff */
[C---:B----4-:R-:W-:Y:S01]  /*1630*/  LOP3.LUT R38, R25.reuse, 0xffff, RZ, 0xc0, !PT ;  /* 0x0000ffff19267812 */ /* 0x050fe200078ec0ff */
[C---:B------:R-:W-:Y:S01]  /*1640*/  HFMA2.BF16_V2 R33, R2.reuse.H0_H0, R33, R40 ;  /* 0x0000002102217231 */ /* 0x040fe20000200828 */
[----:B------:R-:W-:Y:S01]  /*1650*/  F2FP.F16.E5M2.UNPACK_B R58, R58 ;  /* 0x0000003aff3a723e */ /* 0x000fe200020004ff */
[----:B------:R-:W-:Y:S01]  /*1660*/  HFMA2.BF16_V2 R40, R2.H0_H0, R34, RZ.H0_H0 ;  /* 0x0000002202287231 */ /* 0x000fe200002408ff */
[----:B------:R-:W-:Y:S01]  /*1670*/  F2FP.F16.E5M2.UNPACK_B R56, R56 ;  /* 0x00000038ff38723e */ /* 0x000fe200020004ff */
[----:B------:R-:W-:Y:S01]  /*1680*/  HADD2.F32 R32, -RZ, R32.H0_H0 ;  /* 0x20000020ff207230 */ /* 0x000fe20000004100 */
[----:B------:R-:W-:Y:S01]  /*1690*/  LOP3.LUT R34, R25, 0xff, RZ, 0xc0, !PT ;  /* 0x000000ff19227812 */ /* 0x000fe200078ec0ff */
[----:B------:R-:W-:Y:S01]  /*16a0*/  HADD2.F32 R19, -RZ, R19.H0_H0 ;  /* 0x20000013ff137230 */ /* 0x000fe20000004100 */
[----:B------:R-:W-:Y:S01]  /*16b0*/  SHF.R.U32.HI R38, RZ, 0x8, R38 ;  /* 0x00000008ff267819 */ /* 0x000fe20000011626 */
[----:B------:R-:W-:Y:S01]  /*16c0*/  HADD2.F32 R54, -RZ, R54.H0_H0 ;  /* 0x20000036ff367230 */ /* 0x000fe20000004100 */
[----:B------:R-:W-:Y:S01]  /*16d0*/  F2FP.BF16.F32.PACK_AB.RZ R36, R36, R18 ;  /* 0x000000122424723e */ /* 0x000fe200000190ff */
[----:B------:R-:W-:Y:S01]  /*16e0*/  HADD2.F32 R59, -RZ, R59.H0_H0 ;  /* 0x2000003bff3b7230 */ /* 0x000fe20000004100 */
[----:B------:R-:W-:Y:S01]  /*16f0*/  F2FP.F16.E5M2.UNPACK_B R34, R34 ;  /* 0x00000022ff22723e */ /* 0x000fe200020004ff */
[----:B------:R-:W-:Y:S01]  /*1700*/  HADD2.F32 R57, -RZ, R57.H0_H0 ;  /* 0x20000039ff397230 */ /* 0x000fe20000004100 */
[----:B------:R-:W-:Y:S01]  /*1710*/  F2FP.F16.E5M2.UNPACK_B R38, R38 ;  /* 0x00000026ff26723e */ /* 0x000fe200020004ff */
        /* <DEDUP_REMOVED lines=42> */
[----:B------:R-:W-:Y:S02]  /*19c0*/  F2FP.F16.E5M2.UNPACK_B R32, R32 ;  /* 0x00000020ff20723e */ /* 0x000fe400020004ff */
[----:B------:R-:W-:Y:S02]  /*19d0*/  SHF.R.U32.HI R27, RZ, 0x18, R27 ;  /* 0x00000018ff1b7819 */ /* 0x000fe4000001161b */
[----:B------:R-:W-:Y:S02]  /*19e0*/  F2FP.F16.E5M2.UNPACK_B R26, R26 ;  /* 0x0000001aff1a723e */ /* 0x000fe400020004ff */
[----:B------:R-:W-:-:S02]  /*19f0*/  F2FP.F16.E5M2.UNPACK_B R25, R25 ;  /* 0x00000019ff19723e */ /* 0x000fc400020004ff */
[----:B------:R-:W-:Y:S02]  /*1a00*/  F2FP.F16.E5M2.UNPACK_B R24, R24 ;  /* 0x00000018ff18723e */ /* 0x000fe400020004ff */
[----:B------:R-:W-:Y:S02]  /*1a10*/  LOP3.LUT R53, R53, 0xff, RZ, 0xc0, !PT ;  /* 0x000000ff35357812 */ /* 0x000fe400078ec0ff */
[----:B------:R-:W-:Y:S02]  /*1a20*/  F2FP.F16.E5M2.UNPACK_B R34, R34 ;  /* 0x00000022ff22723e */ /* 0x000fe400020004ff */
[----:B------:R-:W-:Y:S01]  /*1a30*/  F2FP.F16.E5M2.UNPACK_B R38, R38 ;  /* 0x00000026ff26723e */ /* 0x000fe200020004ff */
[----:B------:R-:W-:Y:S01]  /*1a40*/  HADD2.F32 R32, -RZ, R32.H0_H0 ;  /* 0x20000020ff207230 */ /* 0x000fe20000004100 */
        /* <DEDUP_REMOVED lines=8> */
[----:B------:R-:W-:Y:S01]  /*1ad0*/  F2FP.F16.E5M2.UNPACK_B R35, R35 ;  /* 0x00000023ff23723e */ /* 0x000fe200020004ff */
[----:B------:R-:W-:Y:S01]  /*1ae0*/  HADD2.F32 R38, -RZ, R38.H0_H0 ;  /* 0x20000026ff267230 */ /* 0x000fe20000004100 */
[----:B------:R-:W-:Y:S01]  /*1af0*/  F2FP.F16.E5M2.UNPACK_B R52, R52 ;  /* 0x00000034ff34723e */ /* 0x000fe200020004ff */
[----:B------:R-:W-:Y:S01]  /*1b00*/  HADD2.F32 R27, -RZ, R27.H0_H0 ;  /* 0x2000001bff1b7230 */ /* 0x000fe20000004100 */
[----:B------:R-:W-:Y:S01]  /*1b10*/  F2FP.F16.E5M2.UNPACK_B R56, R56 ;  /* 0x00000038ff38723e */ /* 0x000fe200020004ff */
[----:B------:R-:W-:Y:S01]  /*1b20*/  HADD2.F32 R53, -RZ, R53.H0_H0 ;  /* 0x20000035ff357230 */ /* 0x000fe20000004100 */
[----:B------:R-:W-:-:S02]  /*1b30*/  F2FP.F16.E5M2.UNPACK_B R57, R57 ;  /* 0x00000039ff39723e */ /* 0x000fc400020004ff */
        /* <DEDUP_REMOVED lines=20> */
[----:B------:R-:W-:Y:S02]  /*1c80*/  F2FP.F16.E5M2.UNPACK_B R40, R40 ;  /* 0x00000028ff28723e */ /* 0x000fe400020004ff */
[----:B------:R-:W-:Y:S01]  /*1c90*/  F2FP.F16.E5M2.UNPACK_B R41, R41 ;  /* 0x00000029ff29723e */ /* 0x000fe200020004ff */
        /* <DEDUP_REMOVED lines=17> */
[----:B------:R-:W-:Y:S02]  /*1db0*/  F2FP.F16.E5M2.UNPACK_B R39, R39 ;  /* 0x00000027ff27723e */ /* 0x000fe400020004ff */
[----:B------:R-:W-:-:S02]  /*1dc0*/  F2FP.F16.E5M2.UNPACK_B R27, R27 ;  /* 0x0000001bff1b723e */ /* 0x000fc400020004ff */
[----:B------:R-:W-:Y:S02]  /*1dd0*/  F2FP.F16.E5M2.UNPACK_B R40, R40 ;  /* 0x00000028ff28723e */ /* 0x000fe400020004ff */
[----:B------:R-:W-:Y:S02]  /*1de0*/  F2FP.F16.E5M2.UNPACK_B R28, R28 ;  /* 0x0000001cff1c723e */ /* 0x000fe400020004ff */
[----:B------:R-:W-:Y:S01]  /*1df0*/  F2FP.F16.E5M2.UNPACK_B R29, R29 ;  /* 0x0000001dff1d723e */ /* 0x000fe200020004ff */
[----:B------:R-:W-:Y:S01]  /*1e00*/  HFMA2.BF16_V2 R41, R2.H0_H0, R41, R42 ;  /* 0x0000002902297231 */ /* 0x000fe2000020082a */
[----:B------:R-:W-:Y:S02]  /*1e10*/  F2FP.F16.E5M2.UNPACK_B R55, R55 ;  /* 0x00000037ff37723e */ /* 0x000fe400020004ff */
[----:B------:R-:W-:Y:S02]  /*1e20*/  F2FP.F16.E5M2.UNPACK_B R37, R37 ;  /* 0x00000025ff25723e */ /* 0x000fe400020004ff */
[----:B------:R-:W-:-:S02]  /*1e30*/  LOP3.LUT R30, R31, 0xffff, RZ, 0xc0, !PT ;  /* 0x0000ffff1f1e7812 */ /* 0x000fc400078ec0ff */
[C---:B------:R-:W-:Y:S02]  /*1e40*/  LOP3.LUT R42, R31.reuse, 0xff, RZ, 0xc0, !PT ;  /* 0x000000ff1f2a7812 */ /* 0x040fe400078ec0ff */
[----:B------:R-:W-:Y:S02]  /*1e50*/  PRMT R36, R31, 0x7632, R36 ;  /* 0x000076321f247816 */ /* 0x000fe40000000024 */
[----:B------:R-:W-:Y:S01]  /*1e60*/  SHF.R.U32.HI R43, RZ, 0x18, R31 ;  /* 0x00000018ff2b7819 */ /* 0x000fe2000001161f */
[----:B------:R-:W-:Y:S01]  /*1e70*/  HADD2.F32 R31, -RZ, R39.H0_H0 ;  /* 0x20000027ff1f7230 */ /* 0x000fe20000004100 */
[----:B------:R-:W-:Y:S01]  /*1e80*/  F2FP.F16.E5M2.UNPACK_B R56, R56 ;  /* 0x00000038ff38723e */ /* 0x000fe200020004ff */
        /* <DEDUP_REMOVED lines=19> */
[----:B------:R-:W-:Y:S02]  /*1fc0*/  F2FP.F16.E5M2.UNPACK_B R38, R38 ;  /* 0x00000026ff26723e */ /* 0x000fe400020004ff */
[----:B------:R-:W-:Y:S02]  /*1fd0*/  F2FP.F16.E5M2.UNPACK_B R57, R57 ;  /* 0x00000039ff39723e */ /* 0x000fe400020004ff */
[----:B------:R-:W-:Y:S02]  /*1fe0*/  F2FP.F16.E5M2.UNPACK_B R31, R31 ;  /* 0x0000001fff1f723e */ /* 0x000fe400020004ff */
[----:B------:R-:W-:Y:S01]  /*1ff0*/  F2FP.F16.E5M2.UNPACK_B R56, R56 ;  /* 0x00000038ff38723e */ /* 0x000fe200020004ff */
        /* <DEDUP_REMOVED lines=10> */
[----:B------:R-:W-:Y:S02]  /*20a0*/  F2FP.F16.E5M2.UNPACK_B R58, R58 ;  /* 0x0000003aff3a723e */ /* 0x000fe400020004ff */
[----:B------:R-:W-:-:S03]  /*20b0*/  F2FP.F16.E5M2.UNPACK_B R26, R26 ;  /* 0x0000001aff1a723e */ /* 0x000fc600020004ff */
[----:B------:R-:W-:Y:S02]  /*20c0*/  HADD2.F32 R58, -RZ, R58.H0_H0 ;  /* 0x2000003aff3a7230 */ /* 0x000fe40000004100 */
[----:B------:R-:W-:-:S05]  /*20d0*/  HADD2.F32 R26, -RZ, R26.H0_H0 ;  /* 0x2000001aff1a7230 */ /* 0x000fca0000004100 */
[----:B------:R-:W-:Y:S02]  /*20e0*/  F2FP.BF16.F32.PACK_AB.RZ R58, R26, R58 ;  /* 0x0000003a1a3a723e */ /* 0x000fe400000190ff */
[----:B------:R-:W-:Y:S02]  /*20f0*/  LOP3.LUT R36, R36, 0xff, RZ, 0xc0, !PT ;  /* 0x000000ff24247812 */ /* 0x000fe400078ec0ff */
[----:B------:R-:W-:Y:S02]  /*2100*/  SHF.R.U32.HI R30, RZ, 0x8, R30 ;  /* 0x00000008ff1e7819 */ /* 0x000fe4000001161e */
[----:B------:R-:W-:Y:S02]  /*2110*/  F2FP.F16.E5M2.UNPACK_B R43, R43 ;  /* 0x0000002bff2b723e */ /* 0x000fe400020004ff */
[----:B------:R-:W-:Y:S02]  /*2120*/  F2FP.F16.E5M2.UNPACK_B R36, R36 ;  /* 0x00000024ff24723e */ /* 0x000fe400020004ff */
[----:B------:R-:W-:-:S02]  /*2130*/  F2FP.F16.E5M2.UNPACK_B R42, R42 ;  /* 0x0000002aff2a723e */ /* 0x000fc400020004ff */
[----:B------:R-:W-:Y:S01]  /*2140*/  F2FP.F16.E5M2.UNPACK_B R30, R30 ;  /* 0x0000001eff1e723e */ /* 0x000fe200020004ff */
        /* <DEDUP_REMOVED lines=15> */
[----:B------:R-:W-:Y:S02]  /*2240*/  F2FP.F16.E5M2.UNPACK_B R35, R35 ;  /* 0x00000023ff23723e */ /* 0x000fe400020004ff */
[----:B------:R-:W-:Y:S02]  /*2250*/  SHF.R.U32.HI R9, RZ, 0x18, R8 ;  /* 0x00000018ff097819 */ /* 0x000fe40000011608 */
[----:B------:R-:W-:Y:S02]  /*2260*/  F2FP.F16.E5M2.UNPACK_B R55, R55 ;  /* 0x00000037ff37723e */ /* 0x000fe400020004ff */
[----:B------:R-:W-:-:S02]  /*2270*/  LOP3.LUT R42, R42, 0xff, RZ, 0xc0, !PT ;  /* 0x000000ff2a2a7812 */ /* 0x000fc400078ec0ff */
[----:B------:R-:W-:Y:S02]  /*2280*/  F2FP.F16.E5M2.UNPACK_B R40, R40 ;  /* 0x00000028ff28723e */ /* 0x000fe400020004ff */
[----:B------:R-:W-:Y:S01]  /*2290*/  F2FP.F16.E5M2.UNPACK_B R43, R43 ;  /* 0x0000002bff2b723e */ /* 0x000fe200020004ff */
[----:B------:R-:W-:Y:S01]  /*22a0*/  HFMA2.BF16_V2 R52, R2.H0_H0, R30, R52 ;  /* 0x0000001e02347231 */ /* 0x000fe20000200834 */
[----:B------:R-:W-:Y:S01]  /*22b0*/  F2FP.F16.E5M2.UNPACK_B R9, R9 ;  /* 0x00000009ff09723e */ /* 0x000fe200020004ff */
[----:B------:R-:W-:Y:S01]  /*22c0*/  HADD2.F32 R35, -RZ, R35.H0_H0 ;  /* 0x20000023ff237230 */ /* 0x000fe20000004100 */
[----:B------:R-:W-:Y:S01]  /*22d0*/  F2FP.F16.E5M2.UNPACK_B R42, R42 ;  /* 0x0000002aff2a723e */ /* 0x000fe200020004ff */
        /* <DEDUP_REMOVED lines=23> */
[----:B------:R-:W-:Y:S02]  /*2450*/  F2FP.F16.E5M2.UNPACK_B R8, R8 ;  /* 0x00000008ff08723e */ /* 0x000fe400020004ff */
[----:B------:R-:W-:Y:S02]  /*2460*/  F2FP.F16.E5M2.UNPACK_B R13, R13 ;  /* 0x0000000dff0d723e */ /* 0x000fe400020004ff */
[----:B------:R-:W-:Y:S01]  /*2470*/  F2FP.F16.E5M2.UNPACK_B R37, R37 ;  /* 0x00000025ff25723e */ /* 0x000fe200020004ff */
[----:B------:R-:W-:-:S02]  /*2480*/  HADD2.F32 R8, -RZ, R8.H0_H0 ;  /* 0x20000008ff087230 */ /* 0x000fc40000004100 */
[----:B------:R-:W-:Y:S01]  /*2490*/  HADD2.F32 R13, -RZ, R13.H0_H0 ;  /* 0x2000000dff0d7230 */ /* 0x000fe20000004100 */
[----:B------:R-:W-:Y:S01]  /*24a0*/  F2FP.F16.E5M2.UNPACK_B R36, R36 ;  /* 0x00000024ff24723e */ /* 0x000fe200020004ff */
        /* <DEDUP_REMOVED lines=8> */
[----:B------:R-:W-:Y:S02]  /*2530*/  F2FP.F16.E5M2.UNPACK_B R55, R43 ;  /* 0x0000002bff37723e */ /* 0x000fe400020004ff */
[C---:B------:R-:W-:Y:S01]  /*2540*/  LOP3.LUT R56, R12.reuse, 0xffff, RZ, 0xc0, !PT ;  /* 0x0000ffff0c387812 */ /* 0x040fe200078ec0ff */
[----:B------:R-:W5:Y:S01]  /*2550*/  LD.E.128 R32, desc[UR36][R34.64] ;  /* 0x0000002422207980 */ /* 0x000f62000c101d00 */
[----:B------:R-:W-:Y:S02]  /*2560*/  F2FP.F16.E5M2.UNPACK_B R43, R57 ;  /* 0x00000039ff2b723e */ /* 0x000fe400020004ff */
[----:B------:R-:W-:-:S02]  /*2570*/  PRMT R57, R12, 0x7632, R57 ;  /* 0x000076320c397816 */ /* 0x000fc40000000039 */
[----:B------:R-:W-:Y:S02]  /*2580*/  SHF.R.U32.HI R56, RZ, 0x8, R56 ;  /* 0x00000008ff387819 */ /* 0x000fe40000011638 */
[----:B------:R-:W-:Y:S02]  /*2590*/  LOP3.LUT R57, R57, 0xff, RZ, 0xc0, !PT ;  /* 0x000000ff39397812 */ /* 0x000fe400078ec0ff */
[----:B------:R-:W-:Y:S02]  /*25a0*/  F2FP.F16.E5M2.UNPACK_B R56, R56 ;  /* 0x00000038ff38723e */ /* 0x000fe400020004ff */
[----:B------:R-:W-:-:S03]  /*25b0*/  F2FP.F16.E5M2.UNPACK_B R57, R57 ;  /* 0x00000039ff39723e */ /* 0x000fc600020004ff */
        /* <DEDUP_REMOVED lines=17> */
[----:B------:R-:W-:Y:S02]  /*26d0*/  F2FP.F16.E5M2.UNPACK_B R55, R55 ;  /* 0x00000037ff37723e */ /* 0x000fe400020004ff */
[----:B------:R-:W-:Y:S02]  /*26e0*/  F2FP.F16.E5M2.UNPACK_B R12, R12 ;  /* 0x0000000cff0c723e */ /* 0x000fe400020004ff */
[C---:B------:R-:W-:Y:S02]  /*26f0*/  LOP3.LUT R56, R17.reuse, 0xff, RZ, 0xc0, !PT ;  /* 0x000000ff11387812 */ /* 0x040fe400078ec0ff */
[----:B------:R-:W-:Y:S02]  /*2700*/  SHF.R.U32.HI R57, RZ, 0x8, R57 ;  /* 0x00000008ff397819 */ /* 0x000fe40000011639 */
[----:B------:R-:W-:Y:S01]  /*2710*/  PRMT R58, R17, 0x7632, R58 ;  /* 0x00007632113a7816 */ /* 0x000fe2000000003a */
[C---:B------:R-:W-:Y:S01]  /*2720*/  HFMA2.BF16_V2 R8, R2.reuse.H0_H0, R37, R39 ;  /* 0x0000002502087231 */ /* 0x040fe20000200827 */
[----:B------:R-:W-:Y:S01]  /*2730*/  LOP3.LUT R16, R16, 0xff, RZ, 0xc0, !PT ;  /* 0x000000ff10107812 */ /* 0x000fe200078ec0ff */
[----:B------:R-:W-:Y:S01]  /*2740*/  HFMA2.BF16_V2 R9, R2.H0_H0, R36, R42 ;  /* 0x0000002402097231 */ /* 0x000fe2000020082a */
[----:B------:R-:W-:Y:S01]  /*2750*/  F2FP.F16.E5M2.UNPACK_B R56, R56 ;  /* 0x00000038ff38723e */ /* 0x000fe200020004ff */
[----:B------:R-:W-:Y:S01]  /*2760*/  IMAD.WIDE R36, R3, 0x10, R50 ;  /* 0x0000001003247825 */ /* 0x000fe200078e0232 */
[----:B------:R-:W-:-:S02]  /*2770*/  F2FP.F16.E5M2.UNPACK_B R57, R57 ;  /* 0x00000039ff39723e */ /* 0x000fc400020004ff */
[----:B------:R-:W-:Y:S01]  /*2780*/  SHF.R.U32.HI R42, RZ, 0x18, R17 ;  /* 0x00000018ff2a7819 */ /* 0x000fe20000011611 */
[----:B------:R-:W-:Y:S01]  /*2790*/  HADD2.F32 R55, -RZ, R55.H0_H0 ;  /* 0x20000037ff377230 */ /* 0x000fe20000004100 */
        /* <DEDUP_REMOVED lines=19> */
[----:B------:R-:W-:Y:S02]  /*28d0*/  F2FP.F16.E5M2.UNPACK_B R55, R10 ;  /* 0x0000000aff37723e */ /* 0x000fe400020004ff */
[----:B------:R-:W-:Y:S02]  /*28e0*/  F2FP.BF16.F32.PACK_AB.RZ R10, R17, R16 ;  /* 0x00000010110a723e */ /* 0x000fe400000190ff */
[----:B------:R-:W-:Y:S02]  /*28f0*/  F2FP.F16.E5M2.UNPACK_B R43, R43 ;  /* 0x0000002bff2b723e */ /* 0x000fe400020004ff */
[----:B------:R-:W-:Y:S02]  /*2900*/  F2FP.F16.E5M2.UNPACK_B R59, R59 ;  /* 0x0000003bff3b723e */ /* 0x000fe400020004ff */
[----:B--2---:R-:W-:-:S02]  /*2910*/  SHF.R.U32.HI R16, RZ, 0x18, R21 ;  /* 0x00000018ff107819 */ /* 0x004fc40000011615 */
[----:B------:R-:W-:Y:S01]  /*2920*/  F2FP.BF16.F32.PACK_AB.RZ R42, R42, R58 ;  /* 0x0000003a2a2a723e */ /* 0x000fe200000190ff */
[----:B------:R-:W-:Y:S01]  /*2930*/  HADD2.F32 R43, -RZ, R43.H0_H0 ;  /* 0x2000002bff2b7230 */ /* 0x000fe20000004100 */
[----:B------:R-:W-:Y:S01]  /*2940*/  F2FP.F16.E5M2.UNPACK_B R16, R16 ;  /* 0x00000010ff10723e */ /* 0x000fe200020004ff */
        /* <DEDUP_REMOVED lines=13> */
[----:B------:R-:W-:Y:S02]  /*2a20*/  F2FP.F16.E5M2.UNPACK_B R21, R42 ;  /* 0x0000002aff15723e */ /* 0x000fe400020004ff */
[----:B------:R-:W-:-:S02]  /*2a30*/  LOP3.LUT R43, R20, 0xffff, RZ, 0xc0, !PT ;  /* 0x0000ffff142b7812 */ /* 0x000fc400078ec0ff */
[C---:B------:R-:W-:Y:S02]  /*2a40*/  PRMT R42, R20.reuse, 0x7632, R42 ;  /* 0x00007632142a7816 */ /* 0x040fe4000000002a */
[----:B------:R-:W-:Y:S02]  /*2a50*/  LOP3.LUT R17, R20, 0xff, RZ, 0xc0, !PT ;  /* 0x000000ff14117812 */ /* 0x000fe400078ec0ff */
[----:B------:R-:W-:Y:S02]  /*2a60*/  SHF.R.U32.HI R57, RZ, 0x18, R20 ;  /* 0x00000018ff397819 */ /* 0x000fe40000011614 */
[----:B------:R-:W-:Y:S02]  /*2a70*/  F2FP.F16.E5M2.UNPACK_B R41, R41 ;  /* 0x00000029ff29723e */ /* 0x000fe400020004ff */
[----:B------:R-:W-:Y:S02]  /*2a80*/  F2FP.F16.E5M2.UNPACK_B R20, R16 ;  /* 0x00000010ff14723e */ /* 0x000fe400020004ff */
[----:B------:R-:W-:-:S02]  /*2a90*/  SHF.R.U32.HI R43, RZ, 0x8, R43 ;  /* 0x00000008ff2b7819 */ /* 0x000fc4000001162b */
[----:B------:R-:W-:Y:S01]  /*2aa0*/  LOP3.LUT R42, R42, 0xff, RZ, 0xc0, !PT ;  /* 0x000000ff2a2a7812 */ /* 0x000fe200078ec0ff */
[----:B------:R-:W-:Y:S01]  /*2ab0*/  HADD2.F32 R41, -RZ, R41.H0_H0 ;  /* 0x20000029ff297230 */ /* 0x000fe20000004100 */
[----:B------:R-:W-:Y:S01]  /*2ac0*/  F2FP.F16.E5M2.UNPACK_B R17, R17 ;  /* 0x00000011ff11723e */ /* 0x000fe200020004ff */
[----:B------:R-:W-:Y:S01]  /*2ad0*/  HADD2.F32 R21, -RZ, R21.H0_H0 ;  /* 0x20000015ff157230 */ /* 0x000fe20000004100 */
[----:B------:R-:W-:Y:S01]  /*2ae0*/  F2FP.F16.E5M2.UNPACK_B R16, R57 ;  /* 0x00000039ff10723e */ /* 0x000fe200020004ff */
[----:B------:R-:W-:Y:S01]  /*2af0*/  HADD2.F32 R20, -RZ, R20.H0_H0 ;  /* 0x20000014ff147230 */ /* 0x000fe20000004100 */
[----:B------:R-:W-:Y:S02]  /*2b00*/  F2FP.F16.E5M2.UNPACK_B R43, R43 ;  /* 0x0000002bff2b723e */ /* 0x000fe400020004ff */
[----:B------:R-:W-:Y:S01]  /*2b10*/  F2FP.F16.E5M2.UNPACK_B R42, R42 ;  /* 0x0000002aff2a723e */ /* 0x000fe200020004ff */
        /* <DEDUP_REMOVED lines=13> */
[----:B------:R-:W-:Y:S02]  /*2bf0*/  F2FP.F16.E5M2.UNPACK_B R56, R56 ;  /* 0x00000038ff38723e */ /* 0x000fe400020004ff */
[----:B------:R-:W-:Y:S02]  /*2c00*/  F2FP.F16.E5M2.UNPACK_B R57, R57 ;  /* 0x00000039ff39723e */ /* 0x000fe400020004ff */
[----:B------:R-:W-:Y:S01]  /*2c10*/  F2FP.F16.E5M2.UNPACK_B R58, R58 ;  /* 0x0000003aff3a723e */ /* 0x000fe200020004ff */
        /* <DEDUP_REMOVED lines=21> */
[----:B------:R-:W-:Y:S02]  /*2d70*/  F2FP.F16.E5M2.UNPACK_B R55, R55 ;  /* 0x00000037ff37723e */ /* 0x000fe400020004ff */
[----:B------:R-:W-:Y:S02]  /*2d80*/  F2FP.F16.E5M2.UNPACK_B R11, R11 ;  /* 0x0000000bff0b723e */ /* 0x000fe400020004ff */
[----:B------:R-:W-:Y:S02]  /*2d90*/  LOP3.LUT R15, R15, 0xff, RZ, 0xc0, !PT ;  /* 0x000000ff0f0f7812 */ /* 0x000fe400078ec0ff */
        /* <DEDUP_REMOVED lines=25> */
[----:B------:R-:W-:Y:S02]  /*2f30*/  F2FP.F16.E5M2.UNPACK_B R11, R54 ;  /* 0x00000036ff0b723e */ /* 0x000fe400020004ff */
[----:B------:R-:W-:Y:S02]  /*2f40*/  LOP3.LUT R14, R18, 0xffff, RZ, 0xc0, !PT ;  /* 0x0000ffff120e7812 */ /* 0x000fe400078ec0ff */
[----:B------:R-:W-:Y:S02]  /*2f50*/  LOP3.LUT R60, R60, 0xff, RZ, 0xc0, !PT ;  /* 0x000000ff3c3c7812 */ /* 0x000fe400078ec0ff */
[----:B------:R-:W-:Y:S02]  /*2f60*/  PRMT R18, R18, 0x7632, R18 ;  /* 0x0000763212127816 */ /* 0x000fe40000000012 */
[----:B------:R-:W-:Y:S02]  /*2f70*/  LOP3.LUT R54, R19, 0xffff, RZ, 0xc0, !PT ;  /* 0x0000ffff13367812 */ /* 0x000fe400078ec0ff */
[----:B------:R-:W-:-:S02]  /*2f80*/  SHF.R.U32.HI R14, RZ, 0x8, R14 ;  /* 0x00000008ff0e7819 */ /* 0x000fc4000001160e */
[----:B------:R-:W-:Y:S02]  /*2f90*/  F2FP.F16.E5M2.UNPACK_B R61, R61 ;  /* 0x0000003dff3d723e */ /* 0x000fe400020004ff */
[----:B------:R-:W-:Y:S02]  /*2fa0*/  F2FP.F16.E5M2.UNPACK_B R60, R60 ;  /* 0x0000003cff3c723e */ /* 0x000fe400020004ff */
[----:B------:R-:W-:Y:S02]  /*2fb0*/  LOP3.LUT R18, R18, 0xff, RZ, 0xc0, !PT ;  /* 0x000000ff12127812 */ /* 0x000fe400078ec0ff */
[----:B------:R-:W-:Y:S02]  /*2fc0*/  SHF.R.U32.HI R54, RZ, 0x8, R54 ;  /* 0x00000008ff367819 */ /* 0x000fe40000011636 */
[----:B------:R-:W-:Y:S02]  /*2fd0*/  F2FP.F16.E5M2.UNPACK_B R57, R57 ;  /* 0x00000039ff39723e */ /* 0x000fe400020004ff */
[----:B------:R-:W-:-:S02]  /*2fe0*/  SHF.R.U32.HI R55, RZ, 0x18, R19 ;  /* 0x00000018ff377819 */ /* 0x000fc40000011613 */
[----:B------:R-:W-:Y:S01]  /*2ff0*/  F2FP.F16.E5M2.UNPACK_B R14, R14 ;  /* 0x0000000eff0e723e */ /* 0x000fe200020004ff */
[----:B------:R-:W-:Y:S01]  /*3000*/  HADD2.F32 R61, -RZ, R61.H0_H0 ;  /* 0x2000003dff3d7230 */ /* 0x000fe20000004100 */
[----:B------:R-:W-:Y:S01]  /*3010*/  F2FP.F16.E5M2.UNPACK_B R15, R15 ;  /* 0x0000000fff0f723e */ /* 0x000fe200020004ff */
[----:B------:R-:W-:Y:S01]  /*3020*/  HADD2.F32 R60, -RZ, R60.H0_H0 ;  /* 0x2000003cff3c7230 */ /* 0x000fe20000004100 */
[----:B------:R-:W-:Y:S02]  /*3030*/  PRMT R19, R19, 0x7632, R19 ;  /* 0x0000763213137816 */ /* 0x000fe40000000013 */
[----:B------:R-:W-:Y:S02]  /*3040*/  F2FP.F16.E5M2.UNPACK_B R18, R18 ;  /* 0x00000012ff12723e */ /* 0x000fe400020004ff */
[----:B------:R-:W-:Y:S01]  /*3050*/  F2FP.F16.E5M2.UNPACK_B R54, R54 ;  /* 0x00000036ff36723e */ /* 0x000fe200020004ff */
        /* <DEDUP_REMOVED lines=8> */
[----:B------:R-:W-:Y:S02]  /*30e0*/  F2FP.F16.E5M2.UNPACK_B R55, R55 ;  /* 0x00000037ff37723e */ /* 0x000fe400020004ff */
[----:B------:R-:W-:Y:S02]  /*30f0*/  F2FP.F16.E5M2.UNPACK_B R19, R19 ;  /* 0x00000013ff13723e */ /* 0x000fe400020004ff */
        /* <DEDUP_REMOVED lines=9> */
[----:B------:R-:W-:-:S02]  /*3190*/  F2FP.F16.E5M2.UNPACK_B R11, R11 ;  /* 0x0000000bff0b723e */ /* 0x000fc400020004ff */
        /* <DEDUP_REMOVED lines=10> */
[----:B------:R-:W-:-:S02]  /*3240*/  F2FP.F16.E5M2.UNPACK_B R15, R13 ;  /* 0x0000000dff0f723e */ /* 0x000fc400020004ff */
[----:B------:R-:W-:Y:S02]  /*3250*/  F2FP.F16.E5M2.UNPACK_B R13, R16 ;  /* 0x00000010ff0d723e */ /* 0x000fe400020004ff */
[C---:B------:R-:W-:Y:S02]  /*3260*/  PRMT R20, R24.reuse, 0x7632, R20 ;  /* 0x0000763218147816 */ /* 0x040fe40000000014 */
[----:B------:R-:W-:Y:S02]  /*3270*/  LOP3.LUT R16, R24, 0xffff, RZ, 0xc0, !PT ;  /* 0x0000ffff18107812 */ /* 0x000fe400078ec0ff */
[----:B------:R-:W-:Y:S02]  /*3280*/  LOP3.LUT R11, R11, 0xff, RZ, 0xc0, !PT ;  /* 0x000000ff0b0b7812 */ /* 0x000fe400078ec0ff */
[----:B------:R-:W-:Y:S02]  /*3290*/  SHF.R.U32.HI R53, RZ, 0x18, R24 ;  /* 0x00000018ff357819 */ /* 0x000fe40000011618 */
[----:B------:R-:W-:-:S02]  /*32a0*/  LOP3.LUT R20, R20, 0xff, RZ, 0xc0, !PT ;  /* 0x000000ff14147812 */ /* 0x000fc400078ec0ff */
[----:B------:R-:W-:Y:S02]  /*32b0*/  LOP3.LUT R57, R24, 0xff, RZ, 0xc0, !PT ;  /* 0x000000ff18397812 */ /* 0x000fe400078ec0ff */
[----:B------:R-:W-:Y:S02]  /*32c0*/  SHF.R.U32.HI R16, RZ, 0x8, R16 ;  /* 0x00000008ff107819 */ /* 0x000fe40000011610 */
[----:B------:R-:W-:Y:S01]  /*32d0*/  F2FP.F16.E5M2.UNPACK_B R11, R11 ;  /* 0x0000000bff0b723e */ /* 0x000fe200020004ff */
        /* <DEDUP_REMOVED lines=12> */
[----:B------:R-:W-:Y:S01]  /*33a0*/  F2FP.BF16.F32.PACK_AB.RZ R25, R25, R11 ;  /* 0x0000000b1919723e */ /* 0x000fe200000190ff */
[----:B------:R-:W-:Y:S01]  /*33b0*/  HADD2.F32 R16, -RZ, R16.H0_H0 ;  /* 0x20000010ff107230 */ /* 0x000fe20000004100 */
[----:B------:R-:W-:-:S02]  /*33c0*/  F2FP.F16.E5M2.UNPACK_B R58, R58 ;  /* 0x0000003aff3a723e */ /* 0x000fc400020004ff */
        /* <DEDUP_REMOVED lines=11> */
[----:B------:R-:W-:Y:S02]  /*3480*/  F2FP.F16.E5M2.UNPACK_B R8, R8 ;  /* 0x00000008ff08723e */ /* 0x000fe400020004ff */
[----:B------:R-:W-:Y:S02]  /*3490*/  F2FP.F16.E5M2.UNPACK_B R57, R9 ;  /* 0x00000009ff39723e */ /* 0x000fe400020004ff */
[----:B------:R-:W-:Y:S02]  /*34a0*/  SHF.R.U32.HI R9, RZ, 0x18, R28 ;  /* 0x00000018ff097819 */ /* 0x000fe4000001161c */
[C---:B------:R-:W-:Y:S02]  /*34b0*/  LOP3.LUT R15, R22.reuse, 0xff, RZ, 0xc0, !PT ;  /* 0x000000ff160f7812 */ /* 0x040fe400078ec0ff */
[C---:B------:R-:W-:Y:S02]  /*34c0*/  LOP3.LUT R55, R22.reuse, 0xffff, RZ, 0xc0, !PT ;  /* 0x0000ffff16377812 */ /* 0x040fe400078ec0ff */
[----:B------:R-:W-:Y:S01]  /*34d0*/  PRMT R54, R22, 0x7632, R54 ;  /* 0x0000763216367816 */ /* 0x000fe20000000036 */
[----:B------:R-:W-:Y:S01]  /*34e0*/  HFMA2.BF16_V2 R22, R2.H0_H0, R20, R10 ;  /* 0x0000001402167231 */ /* 0x000fe2000020080a */
[----:B------:R-:W-:Y:S01]  /*34f0*/  LOP3.LUT R29, R29, 0xff, RZ, 0xc0, !PT ;  /* 0x000000ff1d1d7812 */ /* 0x000fe200078ec0ff */
[----:B------:R-:W-:Y:S01]  /*3500*/  HADD2.F32 R10, -RZ, R8.H0_H0 ;  /* 0x20000008ff0a7230 */ /* 0x000fe20000004100 */
[----:B------:R-:W-:-:S02]  /*3510*/  F2FP.F16.E5M2.UNPACK_B R8, R9 ;  /* 0x00000009ff08723e */ /* 0x000fc400020004ff */
[C---:B------:R-:W-:Y:S02]  /*3520*/  LOP3.LUT R9, R28.reuse, 0xffff, RZ, 0xc0, !PT ;  /* 0x0000ffff1c097812 */ /* 0x040fe400078ec0ff */
[----:B------:R-:W-:Y:S02]  /*3530*/  SHF.R.U32.HI R58, RZ, 0x8, R58 ;  /* 0x00000008ff3a7819 */ /* 0x000fe4000001163a */
[----:B------:R-:W-:Y:S02]  /*3540*/  PRMT R20, R28, 0x7632, R20 ;  /* 0x000076321c147816 */ /* 0x000fe40000000014 */
[----:B------:R-:W-:Y:S02]  /*3550*/  F2FP.F16.E5M2.UNPACK_B R29, R29 ;  /* 0x0000001dff1d723e */ /* 0x000fe400020004ff */
[----:B------:R-:W-:Y:S02]  /*3560*/  F2FP.F16.E5M2.UNPACK_B R56, R56 ;  /* 0x00000038ff38723e */ /* 0x000fe400020004ff */
[----:B------:R-:W-:Y:S01]  /*3570*/  SHF.R.U32.HI R9, RZ, 0x8, R9 ;  /* 0x00000008ff097819 */ /* 0x000fe20000011609 */
[----:B------:R-:W-:Y:S01]  /*3580*/  HADD2.F32 R29, -RZ, R29.H0_H0 ;  /* 0x2000001dff1d7230 */ /* 0x000fe20000004100 */
[----:B------:R-:W-:-:S02]  /*3590*/  F2FP.F16.E5M2.UNPACK_B R58, R58 ;  /* 0x0000003aff3a723e */ /* 0x000fc400020004ff */
[----:B------:R-:W-:Y:S01]  /*35a0*/  LOP3.LUT R20, R20, 0xff, RZ, 0xc0, !PT ;  /* 0x000000ff14147812 */ /* 0x000fe200078ec0ff */
[----:B------:R-:W-:Y:S01]  /*35b0*/  HADD2.F32 R28, -RZ, R8.H0_H0 ;  /* 0x20000008ff1c7230 */ /* 0x000fe20000004100 */
[----:B------:R-:W-:Y:S01]  /*35c0*/  F2FP.F16.E5M2.UNPACK_B R9, R9 ;  /* 0x00000009ff09723e */ /* 0x000fe200020004ff */
[----:B------:R-:W-:Y:S01]  /*35d0*/  HADD2.F32 R56, -RZ, R56.H0_H0 ;  /* 0x20000038ff387230 */ /* 0x000fe20000004100 */
[----:B------:R-:W-:Y:S01]  /*35e0*/  F2FP.F16.E5M2.UNPACK_B R8, R20 ;  /* 0x00000014ff08723e */ /* 0x000fe200020004ff */
[----:B------:R-:W-:Y:S01]  /*35f0*/  HADD2.F32 R58, -RZ, R58.H0_H0 ;  /* 0x2000003aff3a7230 */ /* 0x000fe20000004100 */
[----:B------:R-:W-:Y:S02]  /*3600*/  LOP3.LUT R11, R23, 0xff, RZ, 0xc0, !PT ;  /* 0x000000ff170b7812 */ /* 0x000fe400078ec0ff */
[----:B------:R-:W-:Y:S02]  /*3610*/  F2FP.BF16.F32.PACK_AB.RZ R10, R10, R29 ;  /* 0x0000001d0a0a723e */ /* 0x000fe400000190ff */
[C---:B-----5:R-:W-:Y:S01]  /*3620*/  LOP3.LUT R29, R33.reuse, 0xffff, RZ, 0xc0, !PT ;  /* 0x0000ffff211d7812 */ /* 0x060fe200078ec0ff */
[----:B------:R-:W-:Y:S01]  /*3630*/  HADD2.F32 R57, -RZ, R57.H0_H0 ;  /* 0x20000039ff397230 */ /* 0x000fe20000004100 */
[----:B------:R-:W-:Y:S01]  /*3640*/  F2FP.F16.E5M2.UNPACK_B R20, R11 ;  /* 0x0000000bff14723e */ /* 0x000fe200020004ff */
        /* <DEDUP_REMOVED lines=8> */
[----:B------:R-:W-:Y:S02]  /*36d0*/  F2FP.F16.E5M2.UNPACK_B R56, R56 ;  /* 0x00000038ff38723e */ /* 0x000fe400020004ff */
[----:B------:R-:W-:Y:S01]  /*36e0*/  F2FP.F16.E5M2.UNPACK_B R29, R29 ;  /* 0x0000001dff1d723e */ /* 0x000fe200020004ff */
        /* <DEDUP_REMOVED lines=10> */
[----:B------:R-:W-:Y:S02]  /*3790*/  F2FP.F16.E5M2.UNPACK_B R28, R59 ;  /* 0x0000003bff1c723e */ /* 0x000fe400020004ff */
[----:B------:R-:W-:Y:S02]  /*37a0*/  F2FP.F16.E5M2.UNPACK_B R58, R58 ;  /* 0x0000003aff3a723e */ /* 0x000fe400020004ff */
[----:B------:R-:W-:Y:S02]  /*37b0*/  F2FP.F16.E5M2.UNPACK_B R23, R23 ;  /* 0x00000017ff17723e */ /* 0x000fe400020004ff */
        /* <DEDUP_REMOVED lines=8> */
[----:B------:R-:W-:-:S02]  /*3840*/  F2FP.F16.E5M2.UNPACK_B R59, R59 ;  /* 0x0000003bff3b723e */ /* 0x000fc400020004ff */
[----:B------:R-:W-:Y:S01]  /*3850*/  F2FP.F16.E5M2.UNPACK_B R56, R22 ;  /* 0x00000016ff38723e */ /* 0x000fe200020004ff */
[----:B------:R-:W-:Y:S01]  /*3860*/  HADD2.F32 R22, -RZ, R23.H0_H0 ;  /* 0x20000017ff167230 */ /* 0x000fe20000004100 */
[----:B------:R-:W-:Y:S02]  /*3870*/  F2FP.F16.E5M2.UNPACK_B R23, R57 ;  /* 0x00000039ff17723e */ /* 0x000fe400020004ff */
[----:B------:R-:W-:Y:S01]  /*3880*/  LOP3.LUT R57, R32, 0xff, RZ, 0xc0, !PT ;  /* 0x000000ff20397812 */ /* 0x000fe200078ec0ff */
[----:B------:R-:W-:Y:S01]  /*3890*/  IMAD.WIDE R8, R3, 0x10, R6 ;  /* 0x0000001003087825 */ /* 0x000fe200078e0206 */
[----:B------:R-:W-:-:S03]  /*38a0*/  F2FP.BF16.F32.PACK_AB.RZ R32, R28, R58 ;  /* 0x0000003a1c20723e */ /* 0x000fc600000190ff */
[----:B------:R-:W-:Y:S02]  /*38b0*/  HADD2.F32 R59, -RZ, R59.H0_H0 ;  /* 0x2000003bff3b7230 */ /* 0x000fe40000004100 */
[----:B------:R-:W-:Y:S01]  /*38c0*/  HADD2.F32 R28, -RZ, R56.H0_H0 ;  /* 0x20000038ff1c7230 */ /* 0x000fe20000004100 */
[----:B------:R-:W-:Y:S01]  /*38d0*/  F2FP.F16.E5M2.UNPACK_B R57, R57 ;  /* 0x00000039ff39723e */ /* 0x000fe200020004ff */
        /* <DEDUP_REMOVED lines=9> */
[----:B------:R-:W-:Y:S01]  /*3970*/  F2FP.F16.E5M2.UNPACK_B R57, R24 ;  /* 0x00000018ff39723e */ /* 0x000fe200020004ff */
[C---:B------:R-:W-:Y:S01]  /*3980*/  HFMA2.BF16_V2 R24, R2.reuse.H0_H0, R14, R12 ;  /* 0x0000000e02187231 */ /* 0x040fe2000020080c */
[----:B------:R-:W-:Y:S02]  /*3990*/  F2FP.BF16.F32.PACK_AB.RZ R14, R56, R58 ;  /* 0x0000003a380e723e */ /* 0x000fe400000190ff */
[----:B------:R-:W-:Y:S01]  /*39a0*/  LOP3.LUT R58, R36, 0xff, RZ, 0xc0, !PT ;  /* 0x000000ff243a7812 */ /* 0x000fe200078ec0ff */
[----:B------:R-:W-:Y:S02]  /*39b0*/  HADD2.F32 R12, -RZ, R57.H0_H0 ;  /* 0x20000039ff0c7230 */ /* 0x000fe40000004100 */
[C---:B------:R-:W-:Y:S01]  /*39c0*/  HFMA2.BF16_V2 R17, R2.reuse.H0_H0, R54, R17 ;  /* 0x0000003602117231 */ /* 0x040fe20000200811 */
[----:B------:R-:W-:Y:S01]  /*39d0*/  PRMT R54, R37, 0x7632, R54 ;  /* 0x0000763225367816 */ /* 0x000fe20000000036 */
[----:B------:R-:W-:Y:S01]  /*39e0*/  HFMA2.BF16_V2 R25, R2.H0_H0, R32, R25 ;  /* 0x0000002002197231 */ /* 0x000fe20000200819 */
[----:B------:R-:W-:-:S02]  /*39f0*/  F2FP.F16.E5M2.UNPACK_B R57, R58 ;  /* 0x0000003aff39723e */ /* 0x000fc400020004ff */
[----:B------:R-:W-:Y:S02]  /*3a00*/  SHF.R.U32.HI R58, RZ, 0x18, R36 ;  /* 0x00000018ff3a7819 */ /* 0x000fe40000011624 */
[----:B------:R-:W-:Y:S01]  /*3a10*/  LOP3.LUT R32, R37, 0xffff, RZ, 0xc0, !PT ;  /* 0x0000ffff25207812 */ /* 0x000fe200078ec0ff */
[----:B------:R-:W-:Y:S01]  /*3a20*/  HFMA2.BF16_V2 R53, R2.H0_H0, R55, R53 ;  /* 0x0000003702357231 */ /* 0x000fe20000200835 */
[----:B------:R-:W-:Y:S02]  /*3a30*/  SHF.R.U32.HI R59, RZ, 0x18, R37 ;  /* 0x00000018ff3b7819 */ /* 0x000fe40000011625 */
[----:B------:R-:W-:Y:S02]  /*3a40*/  F2FP.F16.E5M2.UNPACK_B R58, R58 ;  /* 0x0000003aff3a723e */ /* 0x000fe400020004ff */
[----:B------:R-:W-:Y:S02]  /*3a50*/  LOP3.LUT R54, R54, 0xff, RZ, 0xc0, !PT ;  /* 0x000000ff36367812 */ /* 0x000fe400078ec0ff */
[----:B------:R-:W-:-:S02]  /*3a60*/  SHF.R.U32.HI R55, RZ, 0x8, R32 ;  /* 0x00000008ff377819 */ /* 0x000fc40000011620 */
[C---:B------:R-:W-:Y:S02]  /*3a70*/  PRMT R32, R36.reuse, 0x7632, R32 ;  /* 0x0000763224207816 */ /* 0x040fe40000000020 */
[----:B------:R-:W-:Y:S02]  /*3a80*/  F2FP.F16.E5M2.UNPACK_B R59, R59 ;  /* 0x0000003bff3b723e */ /* 0x000fe400020004ff */
[----:B------:R-:W-:Y:S01]  /*3a90*/  LOP3.LUT R37, R36, 0xffff, RZ, 0xc0, !PT ;  /* 0x0000ffff24257812 */ /* 0x000fe200078ec0ff */
[----:B------:R-:W-:Y:S01]  /*3aa0*/  HADD2.F32 R36, -RZ, R58.H0_H0 ;  /* 0x2000003aff247230 */ /* 0x000fe20000004100 */
[----:B------:R-:W-:Y:S02]  /*3ab0*/  F2FP.F16.E5M2.UNPACK_B R54, R54 ;  /* 0x00000036ff36723e */ /* 0x000fe400020004ff */
[----:B------:R-:W-:Y:S02]  /*3ac0*/  F2FP.F16.E5M2.UNPACK_B R55, R55 ;  /* 0x00000037ff37723e */ /* 0x000fe400020004ff */
[----:B------:R-:W-:-:S02]  /*3ad0*/  F2FP.F16.E5M2.UNPACK_B R15, R15 ;  /* 0x0000000fff0f723e */ /* 0x000fc400020004ff */
[----:B------:R-:W-:Y:S02]  /*3ae0*/  F2FP.F16.E5M2.UNPACK_B R29, R29 ;  /* 0x0000001dff1d723e */ /* 0x000fe400020004ff */
[----:B------:R-:W-:Y:S02]  /*3af0*/  LOP3.LUT R32, R32, 0xff, RZ, 0xc0, !PT ;  /* 0x000000ff20207812 */ /* 0x000fe400078ec0ff */
        /* <DEDUP_REMOVED lines=20> */
[----:B------:R-:W-:Y:S01]  /*3c40*/  F2FP.F16.E5M2.UNPACK_B R37, R37 ;  /* 0x00000025ff25723e */ /* 0x000fe200020004ff */
        /* <DEDUP_REMOVED lines=25> */
[----:B------:R-:W-:Y:S02]  /*3de0*/  F2FP.F16.E5M2.UNPACK_B R53, R52 ;  /* 0x00000034ff35723e */ /* 0x000fe400020004ff */
[----:B------:R-:W-:Y:S02]  /*3df0*/  F2FP.F16.E5M2.UNPACK_B R52, R26 ;  /* 0x0000001aff34723e */ /* 0x000fe400020004ff */
[----:B------:R-:W-:Y:S01]  /*3e00*/  F2FP.F16.E5M2.UNPACK_B R56, R27 ;  /* 0x0000001bff38723e */ /* 0x000fe200020004ff */
        /* <DEDUP_REMOVED lines=11> */
[----:B------:R-:W-:Y:S02]  /*3ec0*/  F2FP.F16.E5M2.UNPACK_B R55, R55 ;  /* 0x00000037ff37723e */ /* 0x000fe400020004ff */
[----:B------:R-:W-:Y:S02]  /*3ed0*/  F2FP.F16.E5M2.UNPACK_B R17, R17 ;  /* 0x00000011ff11723e */ /* 0x000fe400020004ff */
[----:B------:R-:W-:Y:S02]  /*3ee0*/  F2FP.F16.E5M2.UNPACK_B R41, R41 ;  /* 0x00000029ff29723e */ /* 0x000fe400020004ff */
[----:B------:R-:W-:Y:S02]  /*3ef0*/  SHF.R.U32.HI R57, RZ, 0x18, R40 ;  /* 0x00000018ff397819 */ /* 0x000fe40000011628 */
[----:B------:R-:W-:Y:S01]  /*3f00*/  LOP3.LUT R58, R58, 0xff, RZ, 0xc0, !PT ;  /* 0x000000ff3a3a7812 */ /* 0x000fe200078ec0ff */
[----:B------:R-:W-:Y:S01]  /*3f10*/  HADD2.F32 R55, -RZ, R55.H0_H0 ;  /* 0x20000037ff377230 */ /* 0x000fe20000004100 */
[----:B------:R-:W-:Y:S01]  /*3f20*/  F2FP.F16.E5M2.UNPACK_B R57, R57 ;  /* 0x00000039ff39723e */ /* 0x000fe200020004ff */
[----:B------:R-:W-:Y:S01]  /*3f30*/  HADD2.F32 R17, -RZ, R17.H0_H0 ;  /* 0x20000011ff117230 */ /* 0x000fe20000004100 */
[----:B------:R-:W-:Y:S01]  /*3f40*/  F2FP.F16.E5M2.UNPACK_B R58, R58 ;  /* 0x0000003aff3a723e */ /* 0x000fe200020004ff */
        /* <DEDUP_REMOVED lines=13> */
[----:B------:R-:W-:Y:S02]  /*4020*/  F2FP.F16.E5M2.UNPACK_B R32, R32 ;  /* 0x00000020ff20723e */ /* 0x000fe400020004ff */
[----:B------:R-:W-:Y:S01]  /*4030*/  F2FP.F16.E5M2.UNPACK_B R52, R52 ;  /* 0x00000034ff34723e */ /* 0x000fe200020004ff */
[----:B------:R-:W-:-:S02]  /*4040*/  HFMA2.BF16_V2 R25, R2.H0_H0, R54, R25 ;  /* 0x0000003602197231 */ /* 0x000fc40000200819 */
[----:B------:R-:W-:Y:S02]  /*4050*/  HADD2.F32 R32, -RZ, R32.H0_H0 ;  /* 0x20000020ff207230 */ /* 0x000fe40000004100 */
[----:B------:R-:W-:Y:S01]  /*4060*/  HADD2.F32 R40, -RZ, R52.H0_H0 ;  /* 0x20000034ff287230 */ /* 0x000fe20000004100 */
[----:B------:R-:W-:Y:S01]  /*4070*/  PRMT R54, R31, 0x7632, R54 ;  /* 0x000076321f367816 */ /* 0x000fe20000000036 */
[----:B------:R-:W-:Y:S01]  /*4080*/  HADD2.F32 R33, -RZ, R53.H0_H0 ;  /* 0x20000035ff217230 */ /* 0x000fe20000004100 */
[----:B------:R-:W-:Y:S02]  /*4090*/  LOP3.LUT R24, R24, 0xff, RZ, 0xc0, !PT ;  /* 0x000000ff18187812 */ /* 0x000fe400078ec0ff */
[----:B------:R-:W-:Y:S02]  /*40a0*/  F2FP.F16.E5M2.UNPACK_B R29, R29 ;  /* 0x0000001dff1d723e */ /* 0x000fe400020004ff */
[----:B------:R-:W-:Y:S02]  /*40b0*/  LOP3.LUT R41, R30, 0xffff, RZ, 0xc0, !PT ;  /* 0x0000ffff1e297812 */ /* 0x000fe400078ec0ff */
[----:B------:R-:W-:-:S02]  /*40c0*/  F2FP.F16.E5M2.UNPACK_B R3, R59 ;  /* 0x0000003bff03723e */ /* 0x000fc400020004ff */
[----:B------:R-:W-:Y:S02]  /*40d0*/  F2FP.BF16.F32.PACK_AB.RZ R32, R32, R40 ;  /* 0x000000282020723e */ /* 0x000fe400000190ff */
[C---:B------:R-:W-:Y:S02]  /*40e0*/  LOP3.LUT R52, R31.reuse, 0xffff, RZ, 0xc0, !PT ;  /* 0x0000ffff1f347812 */ /* 0x040fe400078ec0ff */
[----:B------:R-:W-:Y:S02]  /*40f0*/  LOP3.LUT R53, R31, 0xff, RZ, 0xc0, !PT ;  /* 0x000000ff1f357812 */ /* 0x000fe400078ec0ff */
[----:B------:R-:W-:Y:S02]  /*4100*/  F2FP.F16.E5M2.UNPACK_B R40, R28 ;  /* 0x0000001cff28723e */ /* 0x000fe400020004ff */
[----:B------:R-:W-:Y:S02]  /*4110*/  F2FP.F16.E5M2.UNPACK_B R36, R36 ;  /* 0x00000024ff24723e */ /* 0x000fe400020004ff */
[----:B------:R-:W-:-:S02]  /*4120*/  SHF.R.U32.HI R31, RZ, 0x18, R31 ;  /* 0x00000018ff1f7819 */ /* 0x000fc4000001161f */
[----:B------:R-:W-:Y:S02]  /*4130*/  F2FP.F16.E5M2.UNPACK_B R24, R24 ;  /* 0x00000018ff18723e */ /* 0x000fe400020004ff */
        /* <DEDUP_REMOVED lines=9> */
[----:B------:R-:W-:-:S02]  /*41d0*/  F2FP.F16.E5M2.UNPACK_B R31, R31 ;  /* 0x0000001fff1f723e */ /* 0x000fc400020004ff */
[----:B------:R-:W-:Y:S02]  /*41e0*/  F2FP.F16.E5M2.UNPACK_B R54, R54 ;  /* 0x00000036ff36723e */ /* 0x000fe400020004ff */
[----:B------:R-:W-:Y:S02]  /*41f0*/  F2FP.F16.E5M2.UNPACK_B R58, R58 ;  /* 0x0000003aff3a723e */ /* 0x000fe400020004ff */
[----:B------:R-:W-:Y:S02]  /*4200*/  F2FP.F16.E5M2.UNPACK_B R37, R37 ;  /* 0x00000025ff25723e */ /* 0x000fe400020004ff */
[----:B------:R-:W-:Y:S01]  /*4210*/  F2FP.F16.E5M2.UNPACK_B R41, R41 ;  /* 0x00000029ff29723e */ /* 0x000fe200020004ff */
        /* <DEDUP_REMOVED lines=8> */
[----:B------:R-:W-:Y:S01]  /*42a0*/  F2FP.F16.E5M2.UNPACK_B R30, R30 ;  /* 0x0000001eff1e723e */ /* 0x000fe200020004ff */
[----:B------:R-:W-:Y:S01]  /*42b0*/  HADD2.F32 R37, -RZ, R37.H0_H0 ;  /* 0x20000025ff257230 */ /* 0x000fe20000004100 */
[----:B------:R-:W-:Y:S01]  /*42c0*/  SHF.R.U32.HI R52, RZ, 0x8, R52 ;  /* 0x00000008ff347819 */ /* 0x000fe20000011634 */
[----:B------:R-:W-:Y:S01]  /*42d0*/  HADD2.F32 R41, -RZ, R41.H0_H0 ;  /* 0x20000029ff297230 */ /* 0x000fe20000004100 */
[----:B------:R-:W-:Y:S01]  /*42e0*/  F2FP.F16.E5M2.UNPACK_B R33, R33 ;  /* 0x00000021ff21723e */ /* 0x000fe200020004ff */
[C---:B------:R-:W-:Y:S01]  /*42f0*/  HFMA2.BF16_V2 R3, R2.reuse.H0_H0, R3, R21 ;  /* 0x0000000302037231 */ /* 0x040fe20000200815 */
[----:B------:R-:W-:Y:S01]  /*4300*/  F2FP.BF16.F32.PACK_AB.RZ R21, R31, R54 ;  /* 0x000000361f15723e */ /* 0x000fe200000190ff */
[C---:B------:R-:W-:Y:S01]  /*4310*/  HFMA2.BF16_V2 R24, R2.reuse.H0_H0, R24, R22 ;  /* 0x0000001802187231 */ /* 0x040fe20000200816 */
[----:B------:R-:W-:Y:S01]  /*4320*/  F2FP.F16.E5M2.UNPACK_B R53, R53 ;  /* 0x00000035ff35723e */ /* 0x000fe200020004ff */
[----:B------:R-:W-:Y:S01]  /*4330*/  HADD2.F32 R30, -RZ, R30.H0_H0 ;  /* 0x2000001eff1e7230 */ /* 0x000fe20000004100 */
[----:B------:R-:W-:Y:S01]  /*4340*/  F2FP.F16.E5M2.UNPACK_B R52, R52 ;  /* 0x00000034ff34723e */ /* 0x000fe200020004ff */
        /* <DEDUP_REMOVED lines=23> */
[----:B------:R-:W-:Y:S02]  /*44c0*/  F2FP.F16.E5M2.UNPACK_B R35, R30 ;  /* 0x0000001eff23723e */ /* 0x000fe400020004ff */
[----:B------:R-:W-:Y:S02]  /*44d0*/  LOP3.LUT R28, R28, 0xff, RZ, 0xc0, !PT ;  /* 0x000000ff1c1c7812 */ /* 0x000fe400078ec0ff */
[----:B------:R-:W-:-:S02]  /*44e0*/  F2FP.F16.E5M2.UNPACK_B R36, R36 ;  /* 0x00000024ff24723e */ /* 0x000fc400020004ff */
[C---:B------:R-:W-:Y:S02]  /*44f0*/  PRMT R30, R38.reuse, 0x7632, R30 ;  /* 0x00007632261e7816 */ /* 0x040fe4000000001e */
[----:B------:R-:W-:Y:S01]  /*4500*/  F2FP.F16.E5M2.UNPACK_B R24, R24 ;  /* 0x00000018ff18723e */ /* 0x000fe200020004ff */
[C---:B------:R-:W-:Y:S01]  /*4510*/  HFMA2.BF16_V2 R20, R2.reuse.H0_H0, R20, R3 ;  /* 0x0000001402147231 */ /* 0x040fe20000200803 */
[----:B------:R-:W-:Y:S01]  /*4520*/  F2FP.F16.E5M2.UNPACK_B R37, R37 ;  /* 0x00000025ff25723e */ /* 0x000fe200020004ff */
[----:B------:R-:W-:Y:S01]  /*4530*/  HFMA2.BF16_V2 R3, R2.H0_H0, R52, R40 ;  /* 0x0000003402037231 */ /* 0x000fe20000200828 */
[----:B------:R-:W-:Y:S02]  /*4540*/  LOP3.LUT R31, R38, 0xff, RZ, 0xc0, !PT ;  /* 0x000000ff261f7812 */ /* 0x000fe400078ec0ff */
[----:B------:R-:W-:Y:S02]  /*4550*/  F2FP.F16.E5M2.UNPACK_B R23, R23 ;  /* 0x00000017ff17723e */ /* 0x000fe400020004ff */
[----:B------:R-:W-:-:S02]  /*4560*/  F2FP.F16.E5M2.UNPACK_B R29, R29 ;  /* 0x0000001dff1d723e */ /* 0x000fc400020004ff */
[----:B------:R-:W-:Y:S02]  /*4570*/  SHF.R.U32.HI R33, RZ, 0x8, R33 ;  /* 0x00000008ff217819 */ /* 0x000fe40000011621 */
[----:B------:R-:W-:Y:S02]  /*4580*/  F2FP.F16.E5M2.UNPACK_B R34, R34 ;  /* 0x00000022ff22723e */ /* 0x000fe400020004ff */
[----:B------:R-:W-:Y:S01]  /*4590*/  F2FP.F16.E5M2.UNPACK_B R28, R28 ;  /* 0x0000001cff1c723e */ /* 0x000fe200020004ff */
[----:B------:R-:W-:Y:S01]  /*45a0*/  HADD2.F32 R36, -RZ, R36.H0_H0 ;  /* 0x20000024ff247230 */ /* 0x000fe20000004100 */
[----:B------:R-:W-:Y:S01]  /*45b0*/  SHF.R.U32.HI R40, RZ, 0x18, R38 ;  /* 0x00000018ff287819 */ /* 0x000fe20000011626 */
[----:B------:R-:W-:Y:S01]  /*45c0*/  HADD2.F32 R24, -RZ, R24.H0_H0 ;  /* 0x20000018ff187230 */ /* 0x000fe20000004100 */
        /* <DEDUP_REMOVED lines=37> */
[----:B------:R-:W-:Y:S02]  /*4820*/  F2FP.F16.E5M2.UNPACK_B R38, R38 ;  /* 0x00000026ff26723e */ /* 0x000fe400020004ff */
[----:B------:R-:W-:Y:S02]  /*4830*/  F2FP.F16.E5M2.UNPACK_B R52, R52 ;  /* 0x00000034ff34723e */ /* 0x000fe400020004ff */
[----:B------:R-:W-:Y:S02]  /*4840*/  LOP3.LUT R31, R43, 0xff, RZ, 0xc0, !PT ;  /* 0x000000ff2b1f7812 */ /* 0x000fe400078ec0ff */
[----:B------:R-:W-:Y:S02]  /*4850*/  SHF.R.U32.HI R29, RZ, 0x8, R29 ;  /* 0x00000008ff1d7819 */ /* 0x000fe4000001161d */
[----:B------:R-:W-:-:S02]  /*4860*/  SHF.R.U32.HI R39, RZ, 0x18, R39 ;  /* 0x00000018ff277819 */ /* 0x000fc40000011627 */
[----:B------:R-:W-:Y:S02]  /*4870*/  LOP3.LUT R41, R41, 0xff, RZ, 0xc0, !PT ;  /* 0x000000ff29297812 */ /* 0x000fe400078ec0ff */
[----:B------:R-:W-:Y:S02]  /*4880*/  F2FP.F16.E5M2.UNPACK_B R28, R28 ;  /* 0x0000001cff1c723e */ /* 0x000fe400020004ff */
[----:B------:R-:W-:Y:S02]  /*4890*/  PRMT R30, R43, 0x7632, R30 ;  /* 0x000076322b1e7816 */ /* 0x000fe4000000001e */
[----:B------:R-:W-:Y:S02]  /*48a0*/  F2FP.F16.E5M2.UNPACK_B R24, R24 ;  /* 0x00000018ff18723e */ /* 0x000fe400020004ff */
[----:B------:R-:W-:Y:S01]  /*48b0*/  LOP3.LUT R42, R42, 0xff, RZ, 0xc0, !PT ;  /* 0x000000ff2a2a7812 */ /* 0x000fe200078ec0ff */
[----:B------:R-:W-:Y:S01]  /*48c0*/  HADD2.F32 R38, -RZ, R38.H0_H0 ;  /* 0x20000026ff267230 */ /* 0x000fe20000004100 */
[----:B------:R-:W-:Y:S01]  /*48d0*/  F2FP.F16.E5M2.UNPACK_B R31, R31 ;  /* 0x0000001fff1f723e */ /* 0x000fe200020004ff */
[----:B------:R-:W-:Y:S01]  /*48e0*/  HADD2.F32 R52, -RZ, R52.H0_H0 ;  /* 0x20000034ff347230 */ /* 0x000fe20000004100 */
[----:B------:R-:W-:Y:S01]  /*48f0*/  F2FP.F16.E5M2.UNPACK_B R29, R29 ;  /* 0x0000001dff1d723e */ /* 0x000fe200020004ff */
[C---:B------:R-:W-:Y:S01]  /*4900*/  HFMA2.BF16_V2 R25, R2.reuse.H0_H0, R32, R25 ;  /* 0x0000002002197231 */ /* 0x040fe20000200819 */
[----:B---3--:R-:W-:Y:S01]  /*4910*/  PRMT R33, R9, 0x7632, R33 ;  /* 0x0000763209217816 */ /* 0x008fe20000000021 */
[----:B------:R-:W-:Y:S01]  /*4920*/  HADD2.F32 R28, -RZ, R28.H0_H0 ;  /* 0x2000001cff1c7230 */ /* 0x000fe20000004100 */
[----:B------:R-:W-:Y:S01]  /*4930*/  F2FP.F16.E5M2.UNPACK_B R39, R39 ;  /* 0x00000027ff27723e */ /* 0x000fe200020004ff */
[----:B------:R-:W-:Y:S01]  /*4940*/  HADD2.F32 R24, -RZ, R24.H0_H0 ;  /* 0x20000018ff187230 */ /* 0x000fe20000004100 */
[----:B------:R-:W-:Y:S01]  /*4950*/  F2FP.F16.E5M2.UNPACK_B R41, R41 ;  /* 0x00000029ff29723e */ /* 0x000fe200020004ff */
[----:B------:R-:W-:Y:S01]  /*4960*/  HFMA2.BF16_V2 R55, R2.H0_H0, R55, R27 ;  /* 0x0000003702377231 */ /* 0x000fe2000020081b */
[----:B------:R-:W-:-:S02]  /*4970*/  F2FP.F16.E5M2.UNPACK_B R23, R23 ;  /* 0x00000017ff17723e */ /* 0x000fc400020004ff */
[----:B------:R-:W-:Y:S02]  /*4980*/  SHF.R.U32.HI R43, RZ, 0x18, R43 ;  /* 0x00000018ff2b7819 */ /* 0x000fe4000001162b */
[----:B------:R-:W-:Y:S02]  /*4990*/  F2FP.F16.E5M2.UNPACK_B R42, R42 ;  /* 0x0000002aff2a723e */ /* 0x000fe400020004ff */
        /* <DEDUP_REMOVED lines=10> */
[----:B------:R-:W-:Y:S01]  /*4a40*/  F2FP.F16.E5M2.UNPACK_B R43, R43 ;  /* 0x0000002bff2b723e */ /* 0x000fe200020004ff */
[----:B------:R-:W-:Y:S01]  /*4a50*/  HADD2.F32 R23, -RZ, R23.H0_H0 ;  /* 0x20000017ff177230 */ /* 0x000fe20000004100 */
[----:B------:R-:W-:Y:S01]  /*4a60*/  F2FP.F16.E5M2.UNPACK_B R30, R30 ;  /* 0x0000001eff1e723e */ /* 0x000fe200020004ff */
[----:B------:R-:W-:Y:S01]  /*4a70*/  HADD2.F32 R42, -RZ, R42.H0_H0 ;  /* 0x2000002aff2a7230 */ /* 0x000fe20000004100 */
[----:B------:R-:W-:Y:S02]  /*4a80*/  SHF.R.U32.HI R32, RZ, 0x8, R32 ;  /* 0x00000008ff207819 */ /* 0x000fe40000011620 */
[----:B------:R-:W-:-:S02]  /*4a90*/  F2FP.BF16.F32.PACK_AB.RZ R24, R24, R28 ;  /* 0x0000001c1818723e */ /* 0x000fc400000190ff */
[----:B------:R-:W-:Y:S02]  /*4aa0*/  F2FP.F16.E5M2.UNPACK_B R9, R9 ;  /* 0x00000009ff09723e */ /* 0x000fe400020004ff */
[----:B------:R-:W-:Y:S01]  /*4ab0*/  F2FP.F16.E5M2.UNPACK_B R33, R33 ;  /* 0x00000021ff21723e */ /* 0x000fe200020004ff */
[C---:B------:R-:W-:Y:S01]  /*4ac0*/  HFMA2.BF16_V2 R3, R2.reuse.H0_H0, R38, R3 ;  /* 0x0000002602037231 */ /* 0x040fe20000200803 */
[----:B------:R-:W-:Y:S01]  /*4ad0*/  F2FP.BF16.F32.PACK_AB.RZ R29, R29, R31 ;  /* 0x0000001f1d1d723e */ /* 0x000fe200000190ff */
[----:B------:R-:W-:Y:S01]  /*4ae0*/  HADD2.F32 R43, -RZ, R43.H0_H0 ;  /* 0x2000002bff2b7230 */ /* 0x000fe20000004100 */
[----:B------:R-:W-:Y:S01]  /*4af0*/  F2FP.F16.E5M2.UNPACK_B R27, R27 ;  /* 0x0000001bff1b723e */ /* 0x000fe200020004ff */
[----:B------:R-:W-:Y:S01]  /*4b00*/  HADD2.F32 R30, -RZ, R30.H0_H0 ;  /* 0x2000001eff1e7230 */ /* 0x000fe20000004100 */
[----:B------:R-:W-:Y:S01]  /*4b10*/  F2FP.F16.E5M2.UNPACK_B R32, R32 ;  /* 0x00000020ff20723e */ /* 0x000fe200020004ff */
        /* <DEDUP_REMOVED lines=13> */
[----:B------:R-:W-:Y:S02]  /*4bf0*/  F2FP.F16.E5M2.UNPACK_B R23, R24 ;  /* 0x00000018ff17723e */ /* 0x000fe400020004ff */
        /* <DEDUP_REMOVED lines=14> */
[----:B------:R-:W-:Y:S02]  /*4ce0*/  F2FP.F16.E5M2.UNPACK_B R8, R8 ;  /* 0x00000008ff08723e */ /* 0x000fe400020004ff */
[----:B------:R-:W-:Y:S02]  /*4cf0*/  LOP3.LUT R33, R33, 0xff, RZ, 0xc0, !PT ;  /* 0x000000ff21217812 */ /* 0x000fe400078ec0ff */
[----:B------:R-:W-:Y:S02]  /*4d00*/  F2FP.F16.E5M2.UNPACK_B R29, R29 ;  /* 0x0000001dff1d723e */ /* 0x000fe400020004ff */
[----:B------:R-:W-:Y:S01]  /*4d10*/  SHF.R.U32.HI R34, RZ, 0x8, R34 ;  /* 0x00000008ff227819 */ /* 0x000fe20000011622 */
[----:B------:R-:W-:Y:S01]  /*4d20*/  HADD2.F32 R8, -RZ, R8.H0_H0 ;  /* 0x20000008ff087230 */ /* 0x000fe20000004100 */
[----:B------:R-:W-:Y:S01]  /*4d30*/  F2FP.F16.E5M2.UNPACK_B R11, R11 ;  /* 0x0000000bff0b723e */ /* 0x000fe200020004ff */
[----:B------:R-:W-:Y:S01]  /*4d40*/  HADD2.F32 R29, -RZ, R29.H0_H0 ;  /* 0x2000001dff1d7230 */ /* 0x000fe20000004100 */
[----:B------:R-:W-:-:S02]  /*4d50*/  F2FP.F16.E5M2.UNPACK_B R33, R33 ;  /* 0x00000021ff21723e */ /* 0x000fc400020004ff */
[----:B------:R-:W-:Y:S02]  /*4d60*/  F2FP.F16.E5M2.UNPACK_B R10, R10 ;  /* 0x0000000aff0a723e */ /* 0x000fe400020004ff */
[----:B------:R-:W-:Y:S02]  /*4d70*/  LOP3.LUT R31, R31, 0xff, RZ, 0xc0, !PT ;  /* 0x000000ff1f1f7812 */ /* 0x000fe400078ec0ff */
[----:B------:R-:W-:Y:S02]  /*4d80*/  F2FP.F16.E5M2.UNPACK_B R34, R34 ;  /* 0x00000022ff22723e */ /* 0x000fe400020004ff */
        /* <DEDUP_REMOVED lines=19> */
[----:B------:R-:W-:Y:S01]  /*4ec0*/  F2FP.F16.E5M2.UNPACK_B R32, R32 ;  /* 0x00000020ff20723e */ /* 0x000fe200020004ff */
[C---:B------:R-:W-:Y:S01]  /*4ed0*/  HFMA2.BF16_V2 R26, R2.reuse.H0_H0, R57, R26 ;  /* 0x00000039021a7231 */ /* 0x040fe2000020081a */
[----:B------:R-:W-:Y:S01]  /*4ee0*/  F2FP.F16.E5M2.UNPACK_B R30, R30 ;  /* 0x0000001eff1e723e */ /* 0x000fe200020004ff */
[----:B------:R-:W-:Y:S01]  /*4ef0*/  HFMA2.BF16_V2 R3, R2.H0_H0, R10, R3 ;  /* 0x0000000a02037231 */ /* 0x000fe20000200803 */
[----:B------:R-:W-:Y:S02]  /*4f00*/  F2FP.BF16.F32.PACK_AB.RZ R23, R23, R31 ;  /* 0x0000001f1717723e */ /* 0x000fe400000190ff */
[----:B------:R-:W-:Y:S02]  /*4f10*/  F2FP.BF16.F32.PACK_AB.RZ R24, R24, R28 ;  /* 0x0000001c1818723e */ /* 0x000fe400000190ff */
[----:B------:R-:W-:-:S02]  /*4f20*/  F2FP.F16.E5M2.UNPACK_B R21, R22 ;  /* 0x00000016ff15723e */ /* 0x000fc400020004ff */
        /* <DEDUP_REMOVED lines=14> */
[----:B------:R-:W-:Y:S02]  /*5010*/  F2FP.F16.E5M2.UNPACK_B R13, R13 ;  /* 0x0000000dff0d723e */ /* 0x000fe400020004ff */
[----:B------:R-:W-:Y:S01]  /*5020*/  LOP3.LUT R12, R12, 0xff, RZ, 0xc0, !PT ;  /* 0x000000ff0c0c7812 */ /* 0x000fe200078ec0ff */
[----:B------:R-:W-:Y:S01]  /*5030*/  HFMA2.BF16_V2 R20, R2.H0_H0, R30, R20 ;  /* 0x0000001e02147231 */ /* 0x000fe20000200814 */
[C---:B------:R-:W-:Y:S01]  /*5040*/  LOP3.LUT R30, R14.reuse, 0xffff, RZ, 0xc0, !PT ;  /* 0x0000ffff0e1e7812 */ /* 0x040fe200078ec0ff */
[----:B------:R-:W-:Y:S01]  /*5050*/  HADD2.F32 R35, -RZ, R13.H0_H0 ;  /* 0x2000000dff237230 */ /* 0x000fe20000004100 */
[----:B------:R-:W-:Y:S02]  /*5060*/  LOP3.LUT R29, R14, 0xff, RZ, 0xc0, !PT ;  /* 0x000000ff0e1d7812 */ /* 0x000fe400078ec0ff */
[----:B------:R-:W-:Y:S02]  /*5070*/  SHF.R.U32.HI R32, RZ, 0x18, R14 ;  /* 0x00000018ff207819 */ /* 0x000fe4000001160e */
[----:B------:R-:W-:-:S02]  /*5080*/  F2FP.F16.E5M2.UNPACK_B R36, R12 ;  /* 0x0000000cff24723e */ /* 0x000fc400020004ff */
        /* <DEDUP_REMOVED lines=8> */
[----:B------:R-:W-:Y:S02]  /*5110*/  F2FP.F16.E5M2.UNPACK_B R28, R28 ;  /* 0x0000001cff1c723e */ /* 0x000fe400020004ff */
[----:B------:R-:W-:Y:S02]  /*5120*/  SHF.R.U32.HI R10, RZ, 0x8, R10 ;  /* 0x00000008ff0a7819 */ /* 0x000fe4000001160a */
[----:B------:R-:W-:Y:S02]  /*5130*/  F2FP.F16.E5M2.UNPACK_B R22, R22 ;  /* 0x00000016ff16723e */ /* 0x000fe400020004ff */
[----:B------:R-:W-:Y:S02]  /*5140*/  F2FP.F16.E5M2.UNPACK_B R31, R31 ;  /* 0x0000001fff1f723e */ /* 0x000fe400020004ff */
[----:B------:R-:W-:-:S02]  /*5150*/  F2FP.F16.E5M2.UNPACK_B R26, R26 ;  /* 0x0000001aff1a723e */ /* 0x000fc400020004ff */
[----:B------:R-:W-:Y:S02]  /*5160*/  F2FP.F16.E5M2.UNPACK_B R15, R15 ;  /* 0x0000000fff0f723e */ /* 0x000fe400020004ff */
[----:B------:R-:W-:Y:S01]  /*5170*/  F2FP.F16.E5M2.UNPACK_B R14, R14 ;  /* 0x0000000eff0e723e */ /* 0x000fe200020004ff */
[----:B------:R-:W-:Y:S01]  /*5180*/  HADD2.F32 R28, -RZ, R28.H0_H0 ;  /* 0x2000001cff1c7230 */ /* 0x000fe20000004100 */
[----:B------:R-:W-:Y:S01]  /*5190*/  F2FP.F16.E5M2.UNPACK_B R10, R10 ;  /* 0x0000000aff0a723e */ /* 0x000fe200020004ff */
[----:B------:R-:W-:Y:S01]  /*51a0*/  HADD2.F32 R22, -RZ, R22.H0_H0 ;  /* 0x20000016ff167230 */ /* 0x000fe20000004100 */
[----:B------:R-:W-:Y:S01]  /*51b0*/  F2FP.F16.E5M2.UNPACK_B R25, R25 ;  /* 0x00000019ff19723e */ /* 0x000fe200020004ff */
        /* <DEDUP_REMOVED lines=18> */
[----:B------:R-:W-:-:S02]  /*52e0*/  F2FP.F16.E5M2.UNPACK_B R29, R29 ;  /* 0x0000001dff1d723e */ /* 0x000fc400020004ff */
[----:B------:R-:W-:Y:S02]  /*52f0*/  F2FP.F16.E5M2.UNPACK_B R32, R32 ;  /* 0x00000020ff20723e */ /* 0x000fe400020004ff */
[----:B------:R-:W-:Y:S02]  /*5300*/  F2FP.F16.E5M2.UNPACK_B R30, R30 ;  /* 0x0000001eff1e723e */ /* 0x000fe400020004ff */
[----:B------:R-:W-:Y:S01]  /*5310*/  SHF.R.U32.HI R22, RZ, 0x18, R16 ;  /* 0x00000018ff167819 */ /* 0x000fe20000011610 */
[----:B0-----:R-:W-:Y:S01]  /*5320*/  IMAD.WIDE R14, R4, 0x10, R12 ;  /* 0x00000010040e7825 */ /* 0x001fe200078e020c */
[----:B------:R-:W-:-:S03]  /*5330*/  PRMT R26, R17, 0x7632, R26 ;  /* 0x00007632111a7816 */ /* 0x000fc6000000001a */
[----:B------:R-:W-:Y:S01]  /*5340*/  HFMA2.BF16_V2 R24, R2.H0_H0, R25, R24 ;  /* 0x0000001902187231 */ /* 0x000fe20000200818 */
[----:B------:R-:W-:Y:S01]  /*5350*/  F2FP.F16.E5M2.UNPACK_B R4, R21 ;  /* 0x00000015ff04723e */ /* 0x000fe200020004ff */
[----:B------:R-:W-:Y:S01]  /*5360*/  HADD2.F32 R29, -RZ, R29.H0_H0 ;  /* 0x2000001dff1d7230 */ /* 0x000fe20000004100 */
[----:B------:R-:W-:Y:S01]  /*5370*/  F2FP.F16.E5M2.UNPACK_B R21, R22 ;  /* 0x00000016ff15723e */ /* 0x000fe200020004ff */
        /* <DEDUP_REMOVED lines=8> */
[----:B------:R-:W-:-:S03]  /*5400*/  F2FP.F16.E5M2.UNPACK_B R26, R26 ;  /* 0x0000001aff1a723e */ /* 0x000fc600020004ff */
[C---:B------:R-:W-:Y:S01]  /*5410*/  HFMA2.BF16_V2 R27, R2.reuse.H0_H0, R27, R56 ;  /* 0x0000001b021b7231 */ /* 0x040fe20000200838 */
[----:B------:R-:W-:Y:S02]  /*5420*/  F2FP.BF16.F32.PACK_AB.RZ R29, R30, R29 ;  /* 0x0000001d1e1d723e */ /* 0x000fe400000190ff */
[----:B------:R-:W-:Y:S02]  /*5430*/  F2FP.BF16.F32.PACK_AB.RZ R32, R32, R36 ;  /* 0x000000242020723e */ /* 0x000fe400000190ff */
[C---:B------:R-:W-:Y:S02]  /*5440*/  LOP3.LUT R5, R16.reuse, 0xffff, RZ, 0xc0, !PT ;  /* 0x0000ffff10057812 */ /* 0x040fe400078ec0ff */
[----:B------:R-:W-:Y:S02]  /*5450*/  F2FP.F16.E5M2.UNPACK_B R17, R17 ;  /* 0x00000011ff11723e */ /* 0x000fe400020004ff */
        /* <DEDUP_REMOVED lines=18> */
[----:B------:R-:W-:Y:S02]  /*5580*/  F2FP.F16.E5M2.UNPACK_B R25, R25 ;  /* 0x00000019ff19723e */ /* 0x000fe400020004ff */
[----:B------:R-:W-:Y:S02]  /*5590*/  LOP3.LUT R30, R30, 0xff, RZ, 0xc0, !PT ;  /* 0x000000ff1e1e7812 */ /* 0x000fe400078ec0ff */
[----:B------:R-:W-:-:S02]  /*55a0*/  F2FP.F16.E5M2.UNPACK_B R5, R5 ;  /* 0x00000005ff05723e */ /* 0x000fc400020004ff */
[----:B------:R-:W-:Y:S02]  /*55b0*/  F2FP.F16.E5M2.UNPACK_B R16, R16 ;  /* 0x00000010ff10723e */ /* 0x000fe400020004ff */
[----:B------:R-:W-:Y:S02]  /*55c0*/  F2FP.F16.E5M2.UNPACK_B R22, R22 ;  /* 0x00000016ff16723e */ /* 0x000fe400020004ff */
[----:B------:R-:W-:Y:S02]  /*55d0*/  SHF.R.U32.HI R28, RZ, 0x8, R28 ;  /* 0x00000008ff1c7819 */ /* 0x000fe4000001161c */
[----:B------:R-:W-:Y:S02]  /*55e0*/  F2FP.BF16.F32.PACK_AB.RZ R26, RZ, R26 ;  /* 0x0000001aff1a723e */ /* 0x000fe400000190ff */
[----:B------:R-:W-:Y:S02]  /*55f0*/  F2FP.BF16.F32.PACK_AB.RZ R17, RZ, R17 ;  /* 0x00000011ff11723e */ /* 0x000fe400000190ff */
[----:B------:R-:W-:-:S02]  /*5600*/  F2FP.F16.E5M2.UNPACK_B R33, R33 ;  /* 0x00000021ff21723e */ /* 0x000fc400020004ff */
[----:B------:R-:W-:Y:S02]  /*5610*/  F2FP.F16.E5M2.UNPACK_B R34, R34 ;  /* 0x00000022ff22723e */ /* 0x000fe400020004ff */
[----:B------:R-:W-:Y:S02]  /*5620*/  LOP3.LUT R27, R27, 0xff, RZ, 0xc0, !PT ;  /* 0x000000ff1b1b7812 */ /* 0x000fe400078ec0ff */
[----:B------:R-:W-:Y:S01]  /*5630*/  SHF.R.U32.HI R31, RZ, 0x8, R31 ;  /* 0x00000008ff1f7819 */ /* 0x000fe2000001161f */
[----:B------:R-:W-:Y:S01]  /*5640*/  HADD2.F32 R25, -RZ, R25.H0_H0 ;  /* 0x20000019ff197230 */ /* 0x000fe20000004100 */
[----:B------:R-:W-:Y:S02]  /*5650*/  F2FP.F16.E5M2.UNPACK_B R19, R19 ;  /* 0x00000013ff13723e */ /* 0x000fe400020004ff */
[----:B------:R-:W-:Y:S01]  /*5660*/  F2FP.F16.E5M2.UNPACK_B R30, R30 ;  /* 0x0000001eff1e723e */ /* 0x000fe200020004ff */
[----:B------:R-:W-:Y:S01]  /*5670*/  HADD2.F32 R4, -RZ, R4.H0_H0 ;  /* 0x20000004ff047230 */ /* 0x000fe20000004100 */
[----:B------:R-:W-:Y:S01]  /*5680*/  F2FP.F16.E5M2.UNPACK_B R29, R29 ;  /* 0x0000001dff1d723e */ /* 0x000fe200020004ff */
[----:B------:R-:W-:Y:S01]  /*5690*/  HADD2.F32 R21, -RZ, R21.H0_H0 ;  /* 0x20000015ff157230 */ /* 0x000fe20000004100 */
[----:B------:R-:W-:Y:S01]  /*56a0*/  F2FP.F16.E5M2.UNPACK_B R28, R28 ;  /* 0x0000001cff1c723e */ /* 0x000fe200020004ff */
[----:B------:R-:W-:-:S02]  /*56b0*/  HADD2.F32 R5, -RZ, R5.H0_H0 ;  /* 0x20000005ff057230 */ /* 0x000fc40000004100 */
[C-C-:B------:R-:W-:Y:S02]  /*56c0*/  HFMA2.BF16_V2 R26, R2.reuse.H0_H0, R26.H0_H0, R9.reuse.H0_H0 ;  /* 0x2000001a021a7231 */ /* 0x140fe40000240809 */
[----:B------:R-:W-:Y:S01]  /*56d0*/  HADD2.F32 R16, -RZ, R16.H0_H0 ;  /* 0x20000010ff107230 */ /* 0x000fe20000004100 */
[----:B------:R-:W-:Y:S01]  /*56e0*/  F2FP.F16.E5M2.UNPACK_B R32, R32 ;  /* 0x00000020ff20723e */ /* 0x000fe200020004ff */
[----:B------:R-:W-:Y:S01]  /*56f0*/  HADD2.F32 R22, -RZ, R22.H0_H0 ;  /* 0x20000016ff167230 */ /* 0x000fe20000004100 */
[----:B------:R-:W-:Y:S01]  /*5700*/  F2FP.F16.E5M2.UNPACK_B R18, R18 ;  /* 0x00000012ff12723e */ /* 0x000fe200020004ff */
[----:B------:R-:W-:Y:S01]  /*5710*/  HFMA2.BF16_V2 R9, R2.H0_H0, R17.H0_H0, R9.H1_H1 ;  /* 0x2000001102097231 */ /* 0x000fe20000260809 */
[----:B------:R-:W-:Y:S01]  /*5720*/  F2FP.F16.E5M2.UNPACK_B R27, R27 ;  /* 0x0000001bff1b723e */ /* 0x000fe200020004ff */
[----:B------:R-:W0:Y:S01]  /*5730*/  LDCU UR4, c[0x0][0x360] ;  /* 0x00006c00ff0477ac */ /* 0x000e220008000800 */
[----:B------:R-:W-:Y:S01]  /*5740*/  F2FP.F16.E5M2.UNPACK_B R31, R31 ;  /* 0x0000001fff1f723e */ /* 0x000fe200020004ff */
        /* <DEDUP_REMOVED lines=54> */
.L_x_219:
[----:B------:R-:W-:Y:S05]  /*5ab0*/  BSYNC.RECONVERGENT B0 ;  /* 0x0000000000007941 */ /* 0x000fea0003800200 */
.L_x_218:
[----:B------:R-:W-:Y:S05]  /*5ac0*/  @!P0 EXIT ;  /* 0x000000000000894d */ /* 0x000fea0003800000 */
[----:B------:R-:W2:Y:S04]  /*5ad0*/  LDL.LU.64 R4, [R1+0x88] ;  /* 0x0000880001047983 */ /* 0x000ea80000300a00 */
[----:B----4-:R-:W2:Y:S04]  /*5ae0*/  LDL.LU R3, [R1+0x30] ;  /* 0x0000300001037983 */ /* 0x010ea80000300800 */
[----:B--2---:R-:W-:Y:S01]  /*5af0*/  ST.E desc[UR36][R4.64+-0x80], R3 ;  /* 0xffff800304007985 */ /* 0x004fe2000c101924 */
[----:B------:R-:W-:Y:S05]  /*5b00*/  EXIT ;  /* 0x000000000000794d */ /* 0x000fea0003800000 */
.L_x_221:
        /* <DEDUP_REMOVED lines=15> */
.L_x_950:


//--------------------- .text._Z46userbuffers_fp16_sum_inplace_gpu_rr_rs_oop_fp8ILi8E13__nv_fp8_e5m2EviiiiiiiiiPPviS1_Pfm --------------------------
	.section	.text._Z46userbuffers_fp16_sum_inplace_gpu_rr_rs_oop_fp8ILi8E13__nv_fp8_e5m2EviiiiiiiiiPPviS1_Pfm,"ax",@progbits
	.align	128
        .global         _Z46userbuffers_fp16_sum_inplace_gpu_rr_rs_oop_fp8ILi8E13__nv_fp8_e5m2EviiiiiiiiiPPviS1_Pfm
        .type           _Z46userbuffers_fp16_sum_inplace_gpu_rr_rs_oop_fp8ILi8E13__nv_fp8_e5m2EviiiiiiiiiPPviS1_Pfm,@function
        .size           _Z46userbuffers_fp16_sum_inplace_gpu_rr_rs_oop_fp8ILi8E13__nv_fp8_e5m2EviiiiiiiiiPPviS1_Pfm,(.L_x_951 - _Z46userbuffers_fp16_sum_inplace_gpu_rr_rs_oop_fp8ILi8E13__nv_fp8_e5m2EviiiiiiiiiPPviS1_Pfm)
        .other          _Z46userbuffers_fp16_sum_inplace_gpu_rr_rs_oop_fp8ILi8E13__nv_fp8_e5m2EviiiiiiiiiPPviS1_Pfm,@"STO_CUDA_ENTRY STV_DEFAULT"
_Z46userbuffers_fp16_sum_inplace_gpu_rr_rs_oop_fp8ILi8E13__nv_fp8_e5m2EviiiiiiiiiPPviS1_Pfm:
.text._Z46userbuffers_fp16_sum_inplace_gpu_rr_rs_oop_fp8ILi8E13__nv_fp8_e5m2EviiiiiiiiiPPviS1_Pfm:
        /* <DEDUP_REMOVED lines=45> */
.L_x_223:
        /* <DEDUP_REMOVED lines=32> */
.L_x_222:
        /* <DEDUP_REMOVED lines=15> */
.L_x_225:
[----:B------:R-:W-:Y:S05]  /*05c0*/  BSYNC.RECONVERGENT B0 ;  /* 0x0000000000007941 */ /* 0x000fea0003800200 */
.L_x_224:
        /* <DEDUP_REMOVED lines=40> */
.L_x_228:
        /* <DEDUP_REMOVED lines=61> */
[----:B------:R-:W-:Y:S02]  /*0c20*/  F2FP.F16.E5M2.UNPACK_B R35, R32 ;  /* 0x00000020ff23723e */ /* 0x000fe400020004ff */
[----:B------:R-:W-:Y:S02]  /*0c30*/  F2FP.F16.E5M2.UNPACK_B R32, R33 ;  /* 0x00000021ff20723e */ /* 0x000fe400020004ff */
[----:B------:R-:W-:-:S02]  /*0c40*/  SHF.R.U32.HI R37, RZ, 0x8, R37 ;  /* 0x00000008ff257819 */ /* 0x000fc40000011625 */
[--C-:B------:R-:W-:Y:S02]  /*0c50*/  SHF.R.U32.HI R33, RZ, 0x8, R34.reuse ;  /* 0x00000008ff217819 */ /* 0x100fe40000011622 */
[----:B------:R-:W-:Y:S02]  /*0c60*/  PRMT R34, R5, 0x7632, R34 ;  /* 0x0000763205227816 */ /* 0x000fe40000000022 */
[----:B------:R-:W-:Y:S02]  /*0c70*/  F2FP.F16.E5M2.UNPACK_B R40, R37 ;  /* 0x00000025ff28723e */ /* 0x000fe400020004ff */
[----:B------:R-:W-:Y:S02]  /*0c80*/  F2FP.F16.E5M2.UNPACK_B R5, R33 ;  /* 0x00000021ff05723e */ /* 0x000fe400020004ff */
[----:B------:R-:W-:Y:S01]  /*0c90*/  LOP3.LUT R37, R9, 0xff, RZ, 0xc0, !PT ;  /* 0x000000ff09257812 */ /* 0x000fe200078ec0ff */
[----:B------:R-:W-:Y:S01]  /*0ca0*/  HADD2.F32 R35, -RZ, R35.H0_H0 ;  /* 0x20000023ff237230 */ /* 0x000fe20000004100 */
[----:B------:R-:W-:Y:S01]  /*0cb0*/  LOP3.LUT R36, R4, 0xffff, RZ, 0xc0, !PT ;  /* 0x0000ffff04247812 */ /* 0x000fe200078ec0ff */
[----:B------:R-:W-:Y:S01]  /*0cc0*/  HADD2.F32 R38, -RZ, R5.H0_H0 ;  /* 0x20000005ff267230 */ /* 0x000fe20000004100 */
[----:B------:R-:W-:-:S02]  /*0cd0*/  F2FP.F16.E5M2.UNPACK_B R37, R37 ;  /* 0x00000025ff25723e */ /* 0x000fc400020004ff */
        /* <DEDUP_REMOVED lines=11> */
[----:B------:R-:W-:Y:S02]  /*0d90*/  F2FP.F16.E5M2.UNPACK_B R33, R33 ;  /* 0x00000021ff21723e */ /* 0x000fe400020004ff */
[----:B------:R-:W-:Y:S01]  /*0da0*/  F2FP.F16.E5M2.UNPACK_B R34, R34 ;  /* 0x00000022ff22723e */ /* 0x000fe200020004ff */
[----:B------:R-:W-:Y:S01]  /*0db0*/  HFMA2.BF16_V2 R4, R22.H0_H0, R39, R4 ;  /* 0x0000002716047231 */ /* 0x000fe20000200804 */
[C---:B------:R-:W-:Y:S01]  /*0dc0*/  LOP3.LUT R40, R8.reuse, 0xffff, RZ, 0xc0, !PT ;  /* 0x0000ffff08287812 */ /* 0x040fe200078ec0ff */
[----:B------:R-:W-:Y:S01]  /*0dd0*/  HADD2.F32 R39, -RZ, R32.H0_H0 ;  /* 0x20000020ff277230 */ /* 0x000fe20000004100 */
[----:B------:R-:W-:Y:S01]  /*0de0*/  F2FP.F16.E5M2.UNPACK_B R36, R36 ;  /* 0x00000024ff24723e */ /* 0x000fe200020004ff */
[----:B------:R-:W-:Y:S01]  /*0df0*/  HADD2.F32 R32, -RZ, R33.H0_H0 ;  /* 0x20000021ff207230 */ /* 0x000fe20000004100 */
[----:B------:R-:W-:Y:S01]  /*0e00*/  SHF.R.U32.HI R37, RZ, 0x18, R9 ;  /* 0x00000018ff257819 */ /* 0x000fe20000011609 */
[----:B------:R-:W-:Y:S01]  /*0e10*/  HADD2.F32 R33, -RZ, R34.H0_H0 ;  /* 0x20000022ff217230 */ /* 0x000fe20000004100 */
[----:B------:R-:W-:-:S02]  /*0e20*/  LOP3.LUT R38, R8, 0xff, RZ, 0xc0, !PT ;  /* 0x000000ff08267812 */ /* 0x000fc400078ec0ff */
[----:B------:R-:W-:Y:S02]  /*0e30*/  SHF.R.U32.HI R34, RZ, 0x8, R40 ;  /* 0x00000008ff227819 */ /* 0x000fe40000011628 */
[----:B------:R-:W-:Y:S01]  /*0e40*/  PRMT R9, R9, 0x7632, R9 ;  /* 0x0000763209097816 */ /* 0x000fe20000000009 */
[----:B------:R-:W-:Y:S01]  /*0e50*/  HADD2.F32 R36, -RZ, R36.H0_H0 ;  /* 0x20000024ff247230 */ /* 0x000fe20000004100 */
[----:B------:R-:W-:Y:S02]  /*0e60*/  F2FP.F16.E5M2.UNPACK_B R38, R38 ;  /* 0x00000026ff26723e */ /* 0x000fe400020004ff */
[----:B------:R-:W-:Y:S02]  /*0e70*/  F2FP.F16.E5M2.UNPACK_B R34, R34 ;  /* 0x00000022ff22723e */ /* 0x000fe400020004ff */
[----:B------:R-:W-:Y:S01]  /*0e80*/  LOP3.LUT R9, R9, 0xff, RZ, 0xc0, !PT ;  /* 0x000000ff09097812 */ /* 0x000fe200078ec0ff */
[----:B------:R-:W-:Y:S01]  /*0e90*/  HADD2.F32 R38, -RZ, R38.H0_H0 ;  /* 0x20000026ff267230 */ /* 0x000fe20000004100 */
[----:B------:R-:W-:-:S02]  /*0ea0*/  F2FP.F16.E5M2.UNPACK_B R37, R37 ;  /* 0x00000025ff25723e */ /* 0x000fc400020004ff */
[----:B------:R-:W-:Y:S01]  /*0eb0*/  F2FP.BF16.F32.PACK_AB.RZ R36, R33, R36 ;  /* 0x000000242124723e */ /* 0x000fe200000190ff */
[----:B------:R-:W-:Y:S01]  /*0ec0*/  HADD2.F32 R33, -RZ, R34.H0_H0 ;  /* 0x20000022ff217230 */ /* 0x000fe20000004100 */
[----:B------:R-:W-:Y:S01]  /*0ed0*/  F2FP.F16.E5M2.UNPACK_B R9, R9 ;  /* 0x00000009ff09723e */ /* 0x000fe200020004ff */
[----:B------:R-:W-:Y:S01]  /*0ee0*/  HADD2.F32 R40, -RZ, R37.H0_H0 ;  /* 0x20000025ff287230 */ /* 0x000fe20000004100 */
[----:B------:R-:W-:Y:S02]  /*0ef0*/  F2FP.F16.E5M2.UNPACK_B R5, R5 ;  /* 0x00000005ff05723e */ /* 0x000fe400020004ff */
[----:B------:R-:W-:Y:S01]  /*0f00*/  F2FP.BF16.F32.PACK_AB.RZ R38, R33, R38 ;  /* 0x000000262126723e */ /* 0x000fe200000190ff */
[----:B------:R-:W-:Y:S01]  /*0f10*/  HADD2.F32 R37, -RZ, R9.H0_H0 ;  /* 0x20000009ff257230 */ /* 0x000fe20000004100 */
[----:B------:R-:W-:Y:S02]  /*0f20*/  SHF.R.U32.HI R9, RZ, 0x18, R8 ;  /* 0x00000018ff097819 */ /* 0x000fe40000011608 */
[----:B------:R-:W-:Y:S01]  /*0f30*/  PRMT R33, R8, 0x7632, R33 ;  /* 0x0000763208217816 */ /* 0x000fe20000000021 */
[----:B------:R-:W-:Y:S01]  /*0f40*/  HFMA2.BF16_V2 R8, R22.H0_H0, R36, RZ.H0_H0 ;  /* 0x0000002416087231 */ /* 0x000fe200002408ff */
[----:B---3--:R-:W-:-:S02]  /*0f50*/  LOP3.LUT R36, R13, 0xffff, RZ, 0xc0, !PT ;  /* 0x0000ffff0d247812 */ /* 0x008fc400078ec0ff */
[----:B------:R-:W-:Y:S01]  /*0f60*/  F2FP.F16.E5M2.UNPACK_B R35, R35 ;  /* 0x00000023ff23723e */ /* 0x000fe200020004ff */
[----:B------:R-:W-:Y:S01]  /*0f70*/  HADD2.F32 R34, -RZ, R5.H0_H0 ;  /* 0x20000005ff227230 */ /* 0x000fe20000004100 */
[----:B------:R-:W-:Y:S02]  /*0f80*/  LOP3.LUT R33, R33, 0xff, RZ, 0xc0, !PT ;  /* 0x000000ff21217812 */ /* 0x000fe400078ec0ff */
[----:B------:R-:W-:Y:S02]  /*0f90*/  SHF.R.U32.HI R36, RZ, 0x8, R36 ;  /* 0x00000008ff247819 */ /* 0x000fe40000011624 */
[----:B------:R-:W-:Y:S01]  /*0fa0*/  LOP3.LUT R5, R13, 0xff, RZ, 0xc0, !PT ;  /* 0x000000ff0d057812 */ /* 0x000fe200078ec0ff */
[----:B------:R-:W-:Y:S01]  /*0fb0*/  HADD2.F32 R35, -RZ, R35.H0_H0 ;  /* 0x20000023ff237230 */ /* 0x000fe20000004100 */
[----:B------:R-:W-:Y:S02]  /*0fc0*/  F2FP.F16.E5M2.UNPACK_B R9, R9 ;  /* 0x00000009ff09723e */ /* 0x000fe400020004ff */
[----:B------:R-:W-:-:S02]  /*0fd0*/  F2FP.F16.E5M2.UNPACK_B R33, R33 ;  /* 0x00000021ff21723e */ /* 0x000fc400020004ff */
[----:B------:R-:W-:Y:S02]  /*0fe0*/  F2FP.F16.E5M2.UNPACK_B R5, R5 ;  /* 0x00000005ff05723e */ /* 0x000fe400020004ff */
[----:B------:R-:W-:Y:S01]  /*0ff0*/  F2FP.F16.E5M2.UNPACK_B R36, R36 ;  /* 0x00000024ff24723e */ /* 0x000fe200020004ff */
        /* <DEDUP_REMOVED lines=14> */
[----:B------:R-:W-:-:S02]  /*10e0*/  F2FP.F16.E5M2.UNPACK_B R36, R13 ;  /* 0x0000000dff24723e */ /* 0x000fc400020004ff */
[----:B------:R-:W-:Y:S02]  /*10f0*/  F2FP.F16.E5M2.UNPACK_B R35, R9 ;  /* 0x00000009ff23723e */ /* 0x000fe400020004ff */
[C---:B------:R-:W-:Y:S02]  /*1100*/  LOP3.LUT R9, R12.reuse, 0xff, RZ, 0xc0, !PT ;  /* 0x000000ff0c097812 */ /* 0x040fe400078ec0ff */
[----:B------:R-:W-:Y:S02]  /*1110*/  SHF.R.U32.HI R33, RZ, 0x18, R12 ;  /* 0x00000018ff217819 */ /* 0x000fe4000001160c */
[----:B------:R-:W-:Y:S02]  /*1120*/  PRMT R13, R12, 0x7632, R13 ;  /* 0x000076320c0d7816 */ /* 0x000fe4000000000d */
[----:B------:R-:W-:Y:S02]  /*1130*/  SHF.R.U32.HI R12, RZ, 0x8, R34 ;  /* 0x00000008ff0c7819 */ /* 0x000fe40000011622 */
[----:B------:R-:W-:Y:S01]  /*1140*/  F2FP.BF16.F32.PACK_AB.RZ R32, R39, R32 ;  /* 0x000000202720723e */ /* 0x000fe200000190ff */
[----:B------:R-:W-:Y:S01]  /*1150*/  HADD2.F32 R36, -RZ, R36.H0_H0 ;  /* 0x20000024ff247230 */ /* 0x000fe20000004100 */
[----:B------:R-:W-:Y:S01]  /*1160*/  F2FP.F16.E5M2.UNPACK_B R9, R9 ;  /* 0x00000009ff09723e */ /* 0x000fe200020004ff */
[----:B------:R-:W-:Y:S01]  /*1170*/  HADD2.F32 R35, -RZ, R35.H0_H0 ;  /* 0x20000023ff237230 */ /* 0x000fe20000004100 */
[----:B------:R-:W-:Y:S01]  /*1180*/  F2FP.F16.E5M2.UNPACK_B R12, R12 ;  /* 0x0000000cff0c723e */ /* 0x000fe200020004ff */
[----:B------:R-:W-:Y:S01]  /*1190*/  HFMA2.BF16_V2 R32, R22.H0_H0, R32, RZ.H0_H0 ;  /* 0x0000002016207231 */ /* 0x000fe200002408ff */
[----:B------:R-:W-:-:S02]  /*11a0*/  F2FP.BF16.F32.PACK_AB.RZ R37, R40, R37 ;  /* 0x000000252825723e */ /* 0x000fc400000190ff */
[----:B------:R-:W-:Y:S01]  /*11b0*/  LOP3.LUT R13, R13, 0xff, RZ, 0xc0, !PT ;  /* 0x000000ff0d0d7812 */ /* 0x000fe200078ec0ff */
[----:B------:R-:W-:Y:S01]  /*11c0*/  HADD2.F32 R9, -RZ, R9.H0_H0 ;  /* 0x20000009ff097230 */ /* 0x000fe20000004100 */
[----:B------:R-:W-:Y:S01]  /*11d0*/  F2FP.F16.E5M2.UNPACK_B R33, R33 ;  /* 0x00000021ff21723e */ /* 0x000fe200020004ff */
[----:B------:R-:W-:Y:S01]  /*11e0*/  HADD2.F32 R12, -RZ, R12.H0_H0 ;  /* 0x2000000cff0c7230 */ /* 0x000fe20000004100 */
[----:B------:R-:W-:Y:S01]  /*11f0*/  F2FP.BF16.F32.PACK_AB.RZ R35, R36, R35 ;  /* 0x000000232423723e */ /* 0x000fe200000190ff */
[C---:B------:R-:W-:Y:S01]  /*1200*/  HFMA2.BF16_V2 R32, R22.reuse.H0_H0, R37, R32 ;  /* 0x0000002516207231 */ /* 0x040fe20000200820 */
[----:B------:R-:W-:Y:S01]  /*1210*/  F2FP.F16.E5M2.UNPACK_B R13, R13 ;  /* 0x0000000dff0d723e */ /* 0x000fe200020004ff */
        /* <DEDUP_REMOVED lines=14> */
[----:B------:R-:W-:Y:S02]  /*1300*/  F2FP.F16.E5M2.UNPACK_B R40, R5 ;  /* 0x00000005ff28723e */ /* 0x000fe400020004ff */
[----:B------:R-:W-:Y:S02]  /*1310*/  F2FP.F16.E5M2.UNPACK_B R5, R13 ;  /* 0x0000000dff05723e */ /* 0x000fe400020004ff */
[----:B------:R-:W-:Y:S02]  /*1320*/  LOP3.LUT R13, R25, 0xff, RZ, 0xc0, !PT ;  /* 0x000000ff190d7812 */ /* 0x000fe400078ec0ff */
[C---:B------:R-:W-:Y:S02]  /*1330*/  LOP3.LUT R37, R24.reuse, 0xffff, RZ, 0xc0, !PT ;  /* 0x0000ffff18257812 */ /* 0x040fe400078ec0ff */
        /* <DEDUP_REMOVED lines=8> */
[----:B------:R-:W-:Y:S02]  /*13c0*/  F2FP.F16.E5M2.UNPACK_B R25, R39 ;  /* 0x00000027ff19723e */ /* 0x000fe400020004ff */
[----:B------:R-:W-:Y:S01]  /*13d0*/  F2FP.F16.E5M2.UNPACK_B R24, R24 ;  /* 0x00000018ff18723e */ /* 0x000fe200020004ff */
[----:B------:R-:W-:Y:S01]  /*13e0*/  HADD2.F32 R39, -RZ, R36.H0_H0 ;  /* 0x20000024ff277230 */ /* 0x000fe20000004100 */
[----:B------:R-:W-:Y:S01]  /*13f0*/  SHF.R.U32.HI R37, RZ, 0x8, R37 ;  /* 0x00000008ff257819 */ /* 0x000fe20000011625 */
[----:B------:R-:W-:Y:S02]  /*1400*/  HADD2.F32 R36, -RZ, R5.H0_H0 ;  /* 0x20000005ff247230 */ /* 0x000fe40000004100 */
[----:B------:R-:W-:Y:S01]  /*1410*/  HADD2.F32 R13, -RZ, R13.H0_H0 ;  /* 0x2000000dff0d7230 */ /* 0x000fe20000004100 */
[----:B------:R-:W-:Y:S01]  /*1420*/  F2FP.F16.E5M2.UNPACK_B R37, R37 ;  /* 0x00000025ff25723e */ /* 0x000fe200020004ff */
        /* <DEDUP_REMOVED lines=13> */
[----:B------:R-:W-:Y:S02]  /*1500*/  F2FP.F16.E5M2.UNPACK_B R37, R25 ;  /* 0x00000019ff25723e */ /* 0x000fe400020004ff */
[----:B------:R-:W-:Y:S02]  /*1510*/  F2FP.F16.E5M2.UNPACK_B R25, R13 ;  /* 0x0000000dff19723e */ /* 0x000fe400020004ff */
[----:B------:R-:W-:Y:S02]  /*1520*/  PRMT R29, R29, 0x7632, R29 ;  /* 0x000076321d1d7816 */ /* 0x000fe4000000001d */
[----:B------:R-:W-:Y:S01]  /*1530*/  LOP3.LUT R13, R28, 0xffff, RZ, 0xc0, !PT ;  /* 0x0000ffff1c0d7812 */ /* 0x000fe200078ec0ff */
[----:B------:R-:W-:Y:S01]  /*1540*/  HADD2.F32 R40, -RZ, R40.H0_H0 ;  /* 0x20000028ff287230 */ /* 0x000fe20000004100 */
[----:B------:R-:W-:-:S02]  /*1550*/  F2FP.F16.E5M2.UNPACK_B R24, R12 ;  /* 0x0000000cff18723e */ /* 0x000fc400020004ff */
[----:B------:R-:W-:Y:S02]  /*1560*/  LOP3.LUT R12, R28, 0xff, RZ, 0xc0, !PT ;  /* 0x000000ff1c0c7812 */ /* 0x000fe400078ec0ff */
[----:B------:R-:W-:Y:S02]  /*1570*/  LOP3.LUT R29, R29, 0xff, RZ, 0xc0, !PT ;  /* 0x000000ff1d1d7812 */ /* 0x000fe400078ec0ff */
[----:B------:R-:W-:Y:S02]  /*1580*/  SHF.R.U32.HI R13, RZ, 0x8, R13 ;  /* 0x00000008ff0d7819 */ /* 0x000fe4000001160d */
[----:B------:R-:W-:Y:S02]  /*1590*/  F2FP.F16.E5M2.UNPACK_B R12, R12 ;  /* 0x0000000cff0c723e */ /* 0x000fe400020004ff */
[----:B------:R-:W-:Y:S01]  /*15a0*/  F2FP.BF16.F32.PACK_AB.RZ R40, R39, R40 ;  /* 0x000000282728723e */ /* 0x000fe200000190ff */
[----:B------:R-:W-:Y:S01]  /*15b0*/  HADD2.F32 R39, -RZ, R37.H0_H0 ;  /* 0x20000025ff277230 */ /* 0x000fe20000004100 */
[----:B------:R-:W-:Y:S01]  /*15c0*/  F2FP.F16.E5M2.UNPACK_B R29, R29 ;  /* 0x0000001dff1d723e */ /* 0x000fe200020004ff */
[----:B------:R-:W-:Y:S01]  /*15d0*/  HADD2.F32 R36, -RZ, R24.H0_H0 ;  /* 0x20000018ff247230 */ /* 0x000fe20000004100 */
[----:B------:R-:W-:Y:S01]  /*15e0*/  F2FP.F16.E5M2.UNPACK_B R13, R13 ;  /* 0x0000000dff0d723e */ /* 0x000fe200020004ff */
        /* <DEDUP_REMOVED lines=25> */
[----:B--2---:R-:W-:-:S04]  /*1780*/  LOP3.LUT R5, R33, 0xffff, RZ, 0xc0, !PT ;  /* 0x0000ffff21057812 */ /* 0x004fc800078ec0ff */
[----:B------:R-:W-:-:S04]  /*1790*/  SHF.R.U32.HI R5, RZ, 0x8, R5 ;  /* 0x00000008ff057819 */ /* 0x000fc80000011605 */
[----:B------:R-:W-:Y:S02]  /*17a0*/  F2FP.F16.E5M2.UNPACK_B R24, R5 ;  /* 0x00000005ff18723e */ /* 0x000fe400020004ff */
[----:B------:R-:W-:-:S04]  /*17b0*/  LOP3.LUT R5, R33, 0xff, RZ, 0xc0, !PT ;  /* 0x000000ff21057812 */ /* 0x000fc800078ec0ff */
[----:B------:R-:W-:Y:S01]  /*17c0*/  F2FP.F16.E5M2.UNPACK_B R5, R5 ;  /* 0x00000005ff05723e */ /* 0x000fe200020004ff */
[----:B------:R-:W-:-:S04]  /*17d0*/  HADD2.F32 R24, -RZ, R24.H0_H0 ;  /* 0x20000018ff187230 */ /* 0x000fc80000004100 */
[----:B------:R-:W-:-:S05]  /*17e0*/  HADD2.F32 R5, -RZ, R5.H0_H0 ;  /* 0x20000005ff057230 */ /* 0x000fca0000004100 */
[----:B------:R-:W-:Y:S02]  /*17f0*/  F2FP.BF16.F32.PACK_AB.RZ R24, R24, R5 ;  /* 0x000000051818723e */ /* 0x000fe400000190ff */
[----:B------:R-:W-:-:S04]  /*1800*/  LOP3.LUT R5, R32, 0xffff, RZ, 0xc0, !PT ;  /* 0x0000ffff20057812 */ /* 0x000fc800078ec0ff */
[----:B------:R-:W-:Y:S02]  /*1810*/  SHF.R.U32.HI R5, RZ, 0x8, R5 ;  /* 0x00000008ff057819 */ /* 0x000fe40000011605 */
[----:B------:R-:W-:Y:S02]  /*1820*/  SHF.R.U32.HI R13, RZ, 0x18, R33 ;  /* 0x00000018ff0d7819 */ /* 0x000fe40000011621 */
[----:B------:R-:W-:Y:S01]  /*1830*/  F2FP.F16.E5M2.UNPACK_B R25, R5 ;  /* 0x00000005ff19723e */ /* 0x000fe200020004ff */
[----:B------:R-:W-:Y:S01]  /*1840*/  HFMA2.BF16_V2 R5, R22.H0_H0, R24, R4 ;  /* 0x0000001816057231 */ /* 0x000fe20000200804 */
[----:B------:R-:W-:Y:S02]  /*1850*/  LOP3.LUT R4, R32, 0xff, RZ, 0xc0, !PT ;  /* 0x000000ff20047812 */ /* 0x000fe400078ec0ff */
[----:B------:R-:W-:Y:S02]  /*1860*/  F2FP.F16.E5M2.UNPACK_B R13, R13 ;  /* 0x0000000dff0d723e */ /* 0x000fe400020004ff */
[----:B------:R-:W-:-:S02]  /*1870*/  F2FP.F16.E5M2.UNPACK_B R24, R4 ;  /* 0x00000004ff18723e */ /* 0x000fc400020004ff */
        /* <DEDUP_REMOVED lines=9> */
[----:B------:R-:W-:Y:S02]  /*1910*/  F2FP.F16.E5M2.UNPACK_B R33, R33 ;  /* 0x00000021ff21723e */ /* 0x000fe400020004ff */
[----:B------:R-:W-:Y:S02]  /*1920*/  F2FP.F16.E5M2.UNPACK_B R4, R4 ;  /* 0x00000004ff04723e */ /* 0x000fe400020004ff */
[----:B------:R-:W-:Y:S01]  /*1930*/  F2FP.F16.E5M2.UNPACK_B R32, R32 ;  /* 0x00000020ff20723e */ /* 0x000fe200020004ff */
        /* <DEDUP_REMOVED lines=12> */
[----:B------:R-:W-:Y:S02]  /*1a00*/  F2FP.F16.E5M2.UNPACK_B R29, R9 ;  /* 0x00000009ff1d723e */ /* 0x000fe400020004ff */
[----:B------:R-:W-:-:S02]  /*1a10*/  LOP3.LUT R37, R37, 0xff, RZ, 0xc0, !PT ;  /* 0x000000ff25257812 */ /* 0x000fc400078ec0ff */
[C---:B------:R-:W-:Y:S02]  /*1a20*/  LOP3.LUT R9, R36.reuse, 0xffff, RZ, 0xc0, !PT ;  /* 0x0000ffff24097812 */ /* 0x040fe400078ec0ff */
[C---:B------:R-:W-:Y:S02]  /*1a30*/  LOP3.LUT R25, R36.reuse, 0xff, RZ, 0xc0, !PT ;  /* 0x000000ff24197812 */ /* 0x040fe400078ec0ff */
[--C-:B------:R-:W-:Y:S02]  /*1a40*/  SHF.R.U32.HI R13, RZ, 0x18, R36.reuse ;  /* 0x00000018ff0d7819 */ /* 0x100fe40000011624 */
[----:B------:R-:W-:Y:S02]  /*1a50*/  PRMT R36, R36, 0x7632, R36 ;  /* 0x0000763224247816 */ /* 0x000fe40000000024 */
[----:B------:R-:W-:Y:S02]  /*1a60*/  F2FP.F16.E5M2.UNPACK_B R12, R12 ;  /* 0x0000000cff0c723e */ /* 0x000fe400020004ff */
[----:B------:R-:W-:-:S02]  /*1a70*/  F2FP.F16.E5M2.UNPACK_B R37, R37 ;  /* 0x00000025ff25723e */ /* 0x000fc400020004ff */
[----:B------:R-:W-:Y:S02]  /*1a80*/  SHF.R.U32.HI R9, RZ, 0x8, R9 ;  /* 0x00000008ff097819 */ /* 0x000fe40000011609 */
        /* <DEDUP_REMOVED lines=16> */
[----:B------:R-:W-:Y:S01]  /*1b90*/  F2FP.F16.E5M2.UNPACK_B R28, R28 ;  /* 0x0000001cff1c723e */ /* 0x000fe200020004ff */
        /* <DEDUP_REMOVED lines=16> */
[----:B------:R-:W-:-:S02]  /*1ca0*/  F2FP.F16.E5M2.UNPACK_B R37, R37 ;  /* 0x00000025ff25723e */ /* 0x000fc400020004ff */
[----:B------:R-:W-:Y:S02]  /*1cb0*/  F2FP.F16.E5M2.UNPACK_B R23, R3 ;  /* 0x00000003ff17723e */ /* 0x000fe400020004ff */
        /* <DEDUP_REMOVED lines=8> */
[----:B------:R-:W-:Y:S02]  /*1d40*/  F2FP.F16.E5M2.UNPACK_B R40, R40 ;  /* 0x00000028ff28723e */ /* 0x000fe400020004ff */
[----:B------:R-:W-:Y:S01]  /*1d50*/  F2FP.F16.E5M2.UNPACK_B R37, R37 ;  /* 0x00000025ff25723e */ /* 0x000fe200020004ff */
[----:B------:R-:W-:Y:S01]  /*1d60*/  HADD2.F32 R23, -RZ, R23.H0_H0 ;  /* 0x20000017ff177230 */ /* 0x000fe20000004100 */
[----:B------:R-:W-:Y:S01]  /*1d70*/  F2FP.F16.E5M2.UNPACK_B R3, R3 ;  /* 0x00000003ff03723e */ /* 0x000fe200020004ff */
[----:B------:R-:W-:Y:S01]  /*1d80*/  HADD2.F32 R40, -RZ, R40.H0_H0 ;  /* 0x20000028ff287230 */ /* 0x000fe20000004100 */
[----:B------:R-:W-:Y:S01]  /*1d90*/  SHF.R.U32.HI R33, RZ, 0x8, R33 ;  /* 0x00000008ff217819 */ /* 0x000fe20000011621 */
[----:B------:R-:W-:Y:S01]  /*1da0*/  HADD2.F32 R37, -RZ, R37.H0_H0 ;  /* 0x20000025ff257230 */ /* 0x000fe20000004100 */
[----:B------:R-:W-:Y:S01]  /*1db0*/  F2FP.F16.E5M2.UNPACK_B R32, R32 ;  /* 0x00000020ff20723e */ /* 0x000fe200020004ff */
[----:B------:R-:W-:Y:S01]  /*1dc0*/  HADD2.F32 R56, -RZ, R3.H0_H0 ;  /* 0x20000003ff387230 */ /* 0x000fe20000004100 */
[----:B------:R-:W-:-:S02]  /*1dd0*/  F2FP.BF16.F32.PACK_AB.RZ R23, RZ, R23 ;  /* 0x00000017ff17723e */ /* 0x000fc400000190ff */
[----:B------:R-:W-:Y:S02]  /*1de0*/  F2FP.BF16.F32.PACK_AB.RZ R41, RZ, R41 ;  /* 0x00000029ff29723e */ /* 0x000fe400000190ff */
[----:B------:R-:W-:Y:S02]  /*1df0*/  F2FP.F16.E5M2.UNPACK_B R29, R29 ;  /* 0x0000001dff1d723e */ /* 0x000fe400020004ff */
[----:B------:R-:W-:Y:S02]  /*1e00*/  F2FP.F16.E5M2.UNPACK_B R33, R33 ;  /* 0x00000021ff21723e */ /* 0x000fe400020004ff */
        /* <DEDUP_REMOVED lines=12> */
[----:B------:R-:W-:Y:S02]  /*1ed0*/  F2FP.F16.E5M2.UNPACK_B R40, R40 ;  /* 0x00000028ff28723e */ /* 0x000fe400020004ff */
[----:B------:R-:W-:Y:S01]  /*1ee0*/  F2FP.F16.E5M2.UNPACK_B R41, R33 ;  /* 0x00000021ff29723e */ /* 0x000fe200020004ff */
        /* <DEDUP_REMOVED lines=10> */
[----:B------:R-:W-:Y:S02]  /*1f90*/  F2FP.F16.E5M2.UNPACK_B R56, R56 ;  /* 0x00000038ff38723e */ /* 0x000fe400020004ff */
[----:B------:R-:W-:Y:S02]  /*1fa0*/  F2FP.F16.E5M2.UNPACK_B R41, R41 ;  /* 0x00000029ff29723e */ /* 0x000fe400020004ff */
[----:B------:R-:W-:Y:S01]  /*1fb0*/  LOP3.LUT R10, R4, 0xff, RZ, 0xc0, !PT ;  /* 0x000000ff040a7812 */ /* 0x000fe200078ec0ff */
[C---:B------:R-:W-:Y:S01]  /*1fc0*/  HFMA2.BF16_V2 R6, R22.reuse.H0_H0, R37, RZ.H0_H0 ;  /* 0x0000002516067231 */ /* 0x040fe200002408ff */
[----:B------:R-:W-:Y:S01]  /*1fd0*/  F2FP.F16.E5M2.UNPACK_B R58, R57 ;  /* 0x00000039ff3a723e */ /* 0x000fe200020004ff */
[----:B------:R-:W-:Y:S01]  /*1fe0*/  HADD2.F32 R37, -RZ, R56.H0_H0 ;  /* 0x20000038ff257230 */ /* 0x000fe20000004100 */
[----:B------:R-:W-:Y:S01]  /*1ff0*/  F2FP.F16.E5M2.UNPACK_B R57, R10 ;  /* 0x0000000aff39723e */ /* 0x000fe200020004ff */
[----:B------:R-:W-:Y:S02]  /*2000*/  HADD2.F32 R10, -RZ, R41.H0_H0 ;  /* 0x20000029ff0a7230 */ /* 0x000fe40000004100 */
[----:B------:R-:W-:Y:S01]  /*2010*/  HFMA2.BF16_V2 R6, R22.H0_H0, R40, R6 ;  /* 0x0000002816067231 */ /* 0x000fe20000200806 */
[----:B------:R-:W-:-:S02]  /*2020*/  LOP3.LUT R40, R7, 0xffff, RZ, 0xc0, !PT ;  /* 0x0000ffff07287812 */ /* 0x000fc400078ec0ff */
[----:B------:R-:W-:Y:S02]  /*2030*/  F2FP.BF16.F32.PACK_AB.RZ R10, R37, R10 ;  /* 0x0000000a250a723e */ /* 0x000fe400000190ff */
[----:B------:R-:W-:Y:S02]  /*2040*/  SHF.R.U32.HI R40, RZ, 0x8, R40 ;  /* 0x00000008ff287819 */ /* 0x000fe40000011628 */
[----:B------:R-:W-:Y:S02]  /*2050*/  LOP3.LUT R37, R7, 0xff, RZ, 0xc0, !PT ;  /* 0x000000ff07257812 */ /* 0x000fe400078ec0ff */
[----:B------:R-:W-:Y:S02]  /*2060*/  F2FP.F16.E5M2.UNPACK_B R40, R40 ;  /* 0x00000028ff28723e */ /* 0x000fe400020004ff */
[----:B------:R-:W-:-:S03]  /*2070*/  F2FP.F16.E5M2.UNPACK_B R37, R37 ;  /* 0x00000025ff25723e */ /* 0x000fc600020004ff */
[----:B------:R-:W-:Y:S02]  /*2080*/  HADD2.F32 R40, -RZ, R40.H0_H0 ;  /* 0x20000028ff287230 */ /* 0x000fe40000004100 */
[----:B------:R-:W-:Y:S01]  /*2090*/  HADD2.F32 R37, -RZ, R37.H0_H0 ;  /* 0x20000025ff257230 */ /* 0x000fe20000004100 */
[----:B------:R-:W-:-:S04]  /*20a0*/  LOP3.LUT R41, R11, 0xffff, RZ, 0xc0, !PT ;  /* 0x0000ffff0b297812 */ /* 0x000fc800078ec0ff */
[----:B------:R-:W-:Y:S02]  /*20b0*/  F2FP.BF16.F32.PACK_AB.RZ R37, R40, R37 ;  /* 0x000000252825723e */ /* 0x000fe400000190ff */
[----:B------:R-:W-:Y:S02]  /*20c0*/  SHF.R.U32.HI R41, RZ, 0x8, R41 ;  /* 0x00000008ff297819 */ /* 0x000fe40000011629 */
[----:B------:R-:W-:Y:S02]  /*20d0*/  LOP3.LUT R40, R11, 0xff, RZ, 0xc0, !PT ;  /* 0x000000ff0b287812 */ /* 0x000fe400078ec0ff */
[----:B------:R-:W-:Y:S02]  /*20e0*/  F2FP.F16.E5M2.UNPACK_B R41, R41 ;  /* 0x00000029ff29723e */ /* 0x000fe400020004ff */
[----:B------:R-:W-:Y:S01]  /*20f0*/  F2FP.F16.E5M2.UNPACK_B R40, R40 ;  /* 0x00000028ff28723e */ /* 0x000fe200020004ff */
        /* <DEDUP_REMOVED lines=14> */
[----:B------:R-:W-:Y:S02]  /*21e0*/  F2FP.F16.E5M2.UNPACK_B R7, R7 ;  /* 0x00000007ff07723e */ /* 0x000fe400020004ff */
[----:B------:R-:W-:Y:S02]  /*21f0*/  F2FP.F16.E5M2.UNPACK_B R41, R41 ;  /* 0x00000029ff29723e */ /* 0x000fe400020004ff */
[----:B------:R-:W-:Y:S01]  /*2200*/  LOP3.LUT R56, R4, 0xff, RZ, 0xc0, !PT ;  /* 0x000000ff04387812 */ /* 0x000fe200078ec0ff */
[----:B------:R-:W-:Y:S02]  /*2210*/  HFMA2.BF16_V2 R11, R22.H0_H0, R40, R11 ;  /* 0x00000028160b7231 */ /* 0x000fe4000020080b */
[----:B------:R-:W-:Y:S01]  /*2220*/  HADD2.F32 R7, -RZ, R7.H0_H0 ;  /* 0x20000007ff077230 */ /* 0x000fe20000004100 */
[----:B------:R-:W-:Y:S01]  /*2230*/  F2FP.F16.E5M2.UNPACK_B R57, R57 ;  /* 0x00000039ff39723e */ /* 0x000fe200020004ff */
[----:B------:R-:W-:Y:S01]  /*2240*/  HADD2.F32 R40, -RZ, R41.H0_H0 ;  /* 0x20000029ff287230 */ /* 0x000fe20000004100 */
[----:B------:R-:W-:-:S02]  /*2250*/  F2FP.F16.E5M2.UNPACK_B R56, R56 ;  /* 0x00000038ff38723e */ /* 0x000fc400020004ff */
[C---:B------:R-:W-:Y:S02]  /*2260*/  LOP3.LUT R41, R14.reuse, 0xff, RZ, 0xc0, !PT ;  /* 0x000000ff0e297812 */ /* 0x040fe400078ec0ff */
[C---:B------:R-:W-:Y:S01]  /*2270*/  PRMT R4, R14.reuse, 0x7632, R4 ;  /* 0x000076320e047816 */ /* 0x040fe20000000004 */
[----:B------:R-:W-:Y:S01]  /*2280*/  HADD2.F32 R37, -RZ, R56.H0_H0 ;  /* 0x20000038ff257230 */ /* 0x000fe20000004100 */
[----:B------:R-:W-:Y:S01]  /*2290*/  F2FP.BF16.F32.PACK_AB.RZ R40, R7, R40 ;  /* 0x000000280728723e */ /* 0x000fe200000190ff */
[----:B------:R-:W-:Y:S01]  /*22a0*/  HADD2.F32 R58, -RZ, R57.H0_H0 ;  /* 0x20000039ff3a7230 */ /* 0x000fe20000004100 */
[----:B------:R-:W-:Y:S02]  /*22b0*/  LOP3.LUT R7, R14, 0xffff, RZ, 0xc0, !PT ;  /* 0x0000ffff0e077812 */ /* 0x000fe400078ec0ff */
[----:B------:R-:W-:Y:S02]  /*22c0*/  SHF.R.U32.HI R56, RZ, 0x18, R14 ;  /* 0x00000018ff387819 */ /* 0x000fe4000001160e */
[----:B------:R-:W-:-:S02]  /*22d0*/  F2FP.F16.E5M2.UNPACK_B R41, R41 ;  /* 0x00000029ff29723e */ /* 0x000fc400020004ff */
[----:B------:R-:W-:Y:S02]  /*22e0*/  LOP3.LUT R14, R4, 0xff, RZ, 0xc0, !PT ;  /* 0x000000ff040e7812 */ /* 0x000fe400078ec0ff */
[----:B------:R-:W-:Y:S01]  /*22f0*/  F2FP.F16.E5M2.UNPACK_B R57, R56 ;  /* 0x00000038ff39723e */ /* 0x000fe200020004ff */
[C---:B------:R-:W-:Y:S01]  /*2300*/  HFMA2.BF16_V2 R40, R22.reuse.H0_H0, R40, RZ.H0_H0 ;  /* 0x0000002816287231 */ /* 0x040fe200002408ff */
[----:B------:R-:W-:Y:S02]  /*2310*/  F2FP.BF16.F32.PACK_AB.RZ R37, R58, R37 ;  /* 0x000000253a25723e */ /* 0x000fe400000190ff */
[----:B------:R-:W-:Y:S01]  /*2320*/  F2FP.F16.E5M2.UNPACK_B R56, R14 ;  /* 0x0000000eff38723e */ /* 0x000fe200020004ff */
[----:B------:R-:W-:Y:S01]  /*2330*/  HADD2.F32 R14, -RZ, R41.H0_H0 ;  /* 0x20000029ff0e7230 */ /* 0x000fe20000004100 */
[C---:B------:R-:W-:Y:S01]  /*2340*/  LOP3.LUT R41, R15.reuse, 0xffff, RZ, 0xc0, !PT ;  /* 0x0000ffff0f297812 */ /* 0x040fe200078ec0ff */
[----:B------:R-:W-:Y:S01]  /*2350*/  HFMA2.BF16_V2 R37, R22.H0_H0, R37, R40 ;  /* 0x0000002516257231 */ /* 0x000fe20000200828 */
[----:B------:R-:W-:-:S02]  /*2360*/  LOP3.LUT R40, R15, 0xff, RZ, 0xc0, !PT ;  /* 0x000000ff0f287812 */ /* 0x000fc400078ec0ff */
[----:B------:R-:W-:Y:S02]  /*2370*/  SHF.R.U32.HI R41, RZ, 0x8, R41 ;  /* 0x00000008ff297819 */ /* 0x000fe40000011629 */
[----:B------:R-:W-:Y:S02]  /*2380*/  F2FP.F16.E5M2.UNPACK_B R40, R40 ;  /* 0x00000028ff28723e */ /* 0x000fe400020004ff */
[----:B------:R-:W-:Y:S02]  /*2390*/  F2FP.F16.E5M2.UNPACK_B R41, R41 ;  /* 0x00000029ff29723e */ /* 0x000fe400020004ff */
[----:B------:R-:W-:Y:S01]  /*23a0*/  SHF.R.U32.HI R7, RZ, 0x8, R7 ;  /* 0x00000008ff077819 */ /* 0x000fe20000011607 */
[----:B------:R-:W-:Y:S02]  /*23b0*/  HADD2.F32 R40, -RZ, R40.H0_H0 ;  /* 0x20000028ff287230 */ /* 0x000fe40000004100 */
[----:B------:R-:W-:Y:S01]  /*23c0*/  HADD2.F32 R41, -RZ, R41.H0_H0 ;  /* 0x20000029ff297230 */ /* 0x000fe20000004100 */
[----:B------:R-:W-:-:S02]  /*23d0*/  PRMT R4, R15, 0x7632, R4 ;  /* 0x000076320f047816 */ /* 0x000fc40000000004 */
[----:B------:R-:W-:Y:S02]  /*23e0*/  F2FP.F16.E5M2.UNPACK_B R7, R7 ;  /* 0x00000007ff07723e */ /* 0x000fe400020004ff */
[----:B------:R-:W-:Y:S02]  /*23f0*/  F2FP.BF16.F32.PACK_AB.RZ R40, R41, R40 ;  /* 0x000000282928723e */ /* 0x000fe400000190ff */
[----:B------:R-:W-:Y:S02]  /*2400*/  SHF.R.U32.HI R41, RZ, 0x18, R15 ;  /* 0x00000018ff297819 */ /* 0x000fe4000001160f */
[----:B------:R-:W-:Y:S01]  /*2410*/  LOP3.LUT R15, R4, 0xff, RZ, 0xc0, !PT ;  /* 0x000000ff040f7812 */ /* 0x000fe200078ec0ff */
        /* <DEDUP_REMOVED lines=19> */
[----:B------:R-:W-:Y:S02]  /*2550*/  F2FP.F16.E5M2.UNPACK_B R6, R6 ;  /* 0x00000006ff06723e */ /* 0x000fe400020004ff */
[----:B------:R-:W-:Y:S02]  /*2560*/  LOP3.LUT R37, R26, 0xff, RZ, 0xc0, !PT ;  /* 0x000000ff1a257812 */ /* 0x000fe400078ec0ff */
[----:B------:R-:W-:Y:S02]  /*2570*/  LOP3.LUT R56, R27, 0xffff, RZ, 0xc0, !PT ;  /* 0x0000ffff1b387812 */ /* 0x000fe400078ec0ff */
[----:B------:R-:W-:Y:S01]  /*2580*/  F2FP.F16.E5M2.UNPACK_B R26, R7 ;  /* 0x00000007ff1a723e */ /* 0x000fe200020004ff */
[----:B------:R-:W-:Y:S01]  /*2590*/  HADD2.F32 R57, -RZ, R6.H0_H0 ;  /* 0x20000006ff397230 */ /* 0x000fe20000004100 */
[----:B------:R-:W-:-:S02]  /*25a0*/  F2FP.F16.E5M2.UNPACK_B R41, R37 ;  /* 0x00000025ff29723e */ /* 0x000fc400020004ff */
[----:B------:R-:W-:Y:S02]  /*25b0*/  F2FP.F16.E5M2.UNPACK_B R10, R10 ;  /* 0x0000000aff0a723e */ /* 0x000fe400020004ff */
[----:B------:R-:W-:Y:S02]  /*25c0*/  SHF.R.U32.HI R56, RZ, 0x8, R56 ;  /* 0x00000008ff387819 */ /* 0x000fe40000011638 */
[C---:B------:R-:W-:Y:S01]  /*25d0*/  LOP3.LUT R6, R27.reuse, 0xff, RZ, 0xc0, !PT ;  /* 0x000000ff1b067812 */ /* 0x040fe200078ec0ff */
[----:B------:R-:W-:Y:S01]  /*25e0*/  HADD2.F32 R37, -RZ, R26.H0_H0 ;  /* 0x2000001aff257230 */ /* 0x000fe20000004100 */
        /* <DEDUP_REMOVED lines=14> */
[----:B------:R-:W-:Y:S02]  /*26d0*/  F2FP.F16.E5M2.UNPACK_B R7, R27 ;  /* 0x0000001bff07723e */ /* 0x000fe400020004ff */
[C---:B------:R-:W-:Y:S02]  /*26e0*/  LOP3.LUT R26, R30.reuse, 0xff, RZ, 0xc0, !PT ;  /* 0x000000ff1e1a7812 */ /* 0x040fe400078ec0ff */
[----:B------:R-:W-:Y:S01]  /*26f0*/  SHF.R.U32.HI R27, RZ, 0x18, R30 ;  /* 0x00000018ff1b7819 */ /* 0x000fe2000001161e */
[----:B------:R-:W-:Y:S01]  /*2700*/  HFMA2.BF16_V2 R15, R22.H0_H0, R41, R40 ;  /* 0x00000029160f7231 */ /* 0x000fe20000200828 */
[----:B------:R-:W-:-:S02]  /*2710*/  LOP3.LUT R56, R30, 0xffff, RZ, 0xc0, !PT ;  /* 0x0000ffff1e387812 */ /* 0x000fc400078ec0ff */
[----:B------:R-:W-:Y:S02]  /*2720*/  F2FP.F16.E5M2.UNPACK_B R41, R26 ;  /* 0x0000001aff29723e */ /* 0x000fe400020004ff */
[----:B------:R-:W-:Y:S02]  /*2730*/  F2FP.F16.E5M2.UNPACK_B R26, R27 ;  /* 0x0000001bff1a723e */ /* 0x000fe400020004ff */
[----:B------:R-:W-:Y:S02]  /*2740*/  PRMT R30, R30, 0x7632, R30 ;  /* 0x000076321e1e7816 */ /* 0x000fe4000000001e */
[----:B------:R-:W-:Y:S02]  /*2750*/  LOP3.LUT R27, R31, 0xffff, RZ, 0xc0, !PT ;  /* 0x0000ffff1f1b7812 */ /* 0x000fe400078ec0ff */
[----:B------:R-:W-:Y:S02]  /*2760*/  SHF.R.U32.HI R56, RZ, 0x8, R56 ;  /* 0x00000008ff387819 */ /* 0x000fe40000011638 */
[----:B------:R-:W-:-:S02]  /*2770*/  F2FP.F16.E5M2.UNPACK_B R6, R6 ;  /* 0x00000006ff06723e */ /* 0x000fc400020004ff */
[----:B------:R-:W-:Y:S02]  /*2780*/  LOP3.LUT R37, R30, 0xff, RZ, 0xc0, !PT ;  /* 0x000000ff1e257812 */ /* 0x000fe400078ec0ff */
[----:B------:R-:W-:Y:S02]  /*2790*/  SHF.R.U32.HI R30, RZ, 0x8, R27 ;  /* 0x00000008ff1e7819 */ /* 0x000fe4000001161b */
[C---:B------:R-:W-:Y:S02]  /*27a0*/  PRMT R4, R31.reuse, 0x7632, R4 ;  /* 0x000076321f047816 */ /* 0x040fe40000000004 */
[----:B------:R-:W-:Y:S02]  /*27b0*/  F2FP.F16.E5M2.UNPACK_B R56, R56 ;  /* 0x00000038ff38723e */ /* 0x000fe400020004ff */
[----:B------:R-:W-:Y:S01]  /*27c0*/  LOP3.LUT R27, R31, 0xff, RZ, 0xc0, !PT ;  /* 0x000000ff1f1b7812 */ /* 0x000fe200078ec0ff */
[----:B------:R-:W-:Y:S01]  /*27d0*/  HADD2.F32 R58, -RZ, R6.H0_H0 ;  /* 0x20000006ff3a7230 */ /* 0x000fe20000004100 */
[----:B------:R-:W-:Y:S01]  /*27e0*/  SHF.R.U32.HI R40, RZ, 0x18, R31 ;  /* 0x00000018ff287819 */ /* 0x000fe2000001161f */
[----:B------:R-:W-:Y:S01]  /*27f0*/  HADD2.F32 R31, -RZ, R7.H0_H0 ;  /* 0x20000007ff1f7230 */ /* 0x000fe20000004100 */
[----:B------:R-:W-:-:S02]  /*2800*/  F2FP.F16.E5M2.UNPACK_B R37, R37 ;  /* 0x00000025ff25723e */ /* 0x000fc400020004ff */
[----:B------:R-:W-:Y:S01]  /*2810*/  LOP3.LUT R6, R4, 0xff, RZ, 0xc0, !PT ;  /* 0x000000ff04067812 */ /* 0x000fe200078ec0ff */
[----:B------:R-:W-:Y:S01]  /*2820*/  HADD2.F32 R7, -RZ, R41.H0_H0 ;  /* 0x20000029ff077230 */ /* 0x000fe20000004100 */
[----:B------:R-:W-:Y:S01]  /*2830*/  F2FP.F16.E5M2.UNPACK_B R30, R30 ;  /* 0x0000001eff1e723e */ /* 0x000fe200020004ff */
[----:B------:R-:W-:Y:S01]  /*2840*/  HADD2.F32 R56, -RZ, R56.H0_H0 ;  /* 0x20000038ff387230 */ /* 0x000fe20000004100 */
[----:B------:R-:W-:Y:S02]  /*2850*/  F2FP.F16.E5M2.UNPACK_B R27, R27 ;  /* 0x0000001bff1b723e */ /* 0x000fe400020004ff */
[----:B------:R-:W-:Y:S01]  /*2860*/  F2FP.F16.E5M2.UNPACK_B R40, R40 ;  /* 0x00000028ff28723e */ /* 0x000fe200020004ff */
[----:B------:R-:W-:Y:S01]  /*2870*/  HADD2.F32 R26, -RZ, R26.H0_H0 ;  /* 0x2000001aff1a7230 */ /* 0x000fe20000004100 */
[----:B------:R-:W-:Y:S01]  /*2880*/  F2FP.F16.E5M2.UNPACK_B R6, R6 ;  /* 0x00000006ff06723e */ /* 0x000fe200020004ff */
        /* <DEDUP_REMOVED lines=14> */
[----:B------:R-:W-:-:S02]  /*2970*/  F2FP.F16.E5M2.UNPACK_B R27, R26 ;  /* 0x0000001aff1b723e */ /* 0x000fc400020004ff */
[C---:B------:R-:W-:Y:S02]  /*2980*/  LOP3.LUT R26, R34.reuse, 0xffff, RZ, 0xc0, !PT ;  /* 0x0000ffff221a7812 */ /* 0x040fe400078ec0ff */
[----:B------:R-:W-:Y:S02]  /*2990*/  F2FP.F16.E5M2.UNPACK_B R10, R10 ;  /* 0x0000000aff0a723e */ /* 0x000fe400020004ff */
[----:B------:R-:W-:Y:S02]  /*29a0*/  PRMT R34, R34, 0x7632, R34 ;  /* 0x0000763222227816 */ /* 0x000fe40000000022 */
[C---:B------:R-:W-:Y:S02]  /*29b0*/  LOP3.LUT R15, R35.reuse, 0xff, RZ, 0xc0, !PT ;  /* 0x000000ff230f7812 */ /* 0x040fe400078ec0ff */
[C---:B------:R-:W-:Y:S02]  /*29c0*/  LOP3.LUT R31, R35.reuse, 0xffff, RZ, 0xc0, !PT ;  /* 0x0000ffff231f7812 */ /* 0x040fe400078ec0ff */
[----:B------:R-:W-:-:S02]  /*29d0*/  PRMT R4, R35, 0x7632, R4 ;  /* 0x0000763223047816 */ /* 0x000fc40000000004 */
[----:B------:R-:W-:Y:S02]  /*29e0*/  SHF.R.U32.HI R26, RZ, 0x8, R26 ;  /* 0x00000008ff1a7819 */ /* 0x000fe4000001161a */
[----:B------:R-:W-:Y:S02]  /*29f0*/  SHF.R.U32.HI R35, RZ, 0x18, R35 ;  /* 0x00000018ff237819 */ /* 0x000fe40000011623 */
[----:B------:R-:W-:Y:S01]  /*2a00*/  F2FP.F16.E5M2.UNPACK_B R30, R15 ;  /* 0x0000000fff1e723e */ /* 0x000fe200020004ff */
[----:B------:R-:W-:Y:S01]  /*2a10*/  HADD2.F32 R15, -RZ, R10.H0_H0 ;  /* 0x2000000aff0f7230 */ /* 0x000fe20000004100 */
[----:B------:R-:W-:Y:S01]  /*2a20*/  LOP3.LUT R34, R34, 0xff, RZ, 0xc0, !PT ;  /* 0x000000ff22227812 */ /* 0x000fe200078ec0ff */
[----:B------:R-:W-:Y:S02]  /*2a30*/  HADD2.F32 R10, -RZ, R27.H0_H0 ;  /* 0x2000001bff0a7230 */ /* 0x000fe40000004100 */
[----:B------:R-:W-:Y:S01]  /*2a40*/  HFMA2.BF16_V2 R14, R22.H0_H0, R37, R14 ;  /* 0x00000025160e7231 */ /* 0x000fe2000020080e */
[----:B------:R-:W-:-:S02]  /*2a50*/  F2FP.F16.E5M2.UNPACK_B R27, R26 ;  /* 0x0000001aff1b723e */ /* 0x000fc400020004ff */
[----:B------:R-:W-:Y:S02]  /*2a60*/  F2FP.F16.E5M2.UNPACK_B R37, R35 ;  /* 0x00000023ff25723e */ /* 0x000fe400020004ff */
[----:B------:R-:W-:Y:S02]  /*2a70*/  SHF.R.U32.HI R31, RZ, 0x8, R31 ;  /* 0x00000008ff1f7819 */ /* 0x000fe4000001161f */
[----:B------:R-:W-:Y:S02]  /*2a80*/  F2FP.F16.E5M2.UNPACK_B R34, R34 ;  /* 0x00000022ff22723e */ /* 0x000fe400020004ff */
[----:B------:R-:W-:Y:S01]  /*2a90*/  LOP3.LUT R35, R4, 0xff, RZ, 0xc0, !PT ;  /* 0x000000ff04237812 */ /* 0x000fe200078ec0ff */
[----:B------:R-:W-:Y:S01]  /*2aa0*/  HADD2.F32 R26, -RZ, R30.H0_H0 ;  /* 0x2000001eff1a7230 */ /* 0x000fe20000004100 */
[----:B------:R-:W-:Y:S01]  /*2ab0*/  F2FP.BF16.F32.PACK_AB.RZ R40, R41, R40 ;  /* 0x000000282928723e */ /* 0x000fe200000190ff */
[----:B------:R-:W-:Y:S01]  /*2ac0*/  HADD2.F32 R30, -RZ, R27.H0_H0 ;  /* 0x2000001bff1e7230 */ /* 0x000fe20000004100 */
[----:B------:R-:W-:Y:S01]  /*2ad0*/  F2FP.F16.E5M2.UNPACK_B R31, R31 ;  /* 0x0000001fff1f723e */ /* 0x000fe200020004ff */
[----:B------:R-:W-:Y:S01]  /*2ae0*/  HADD2.F32 R27, -RZ, R34.H0_H0 ;  /* 0x20000022ff1b7230 */ /* 0x000fe20000004100 */
[----:B------:R-:W-:Y:S01]  /*2af0*/  F2FP.F16.E5M2.UNPACK_B R35, R35 ;  /* 0x00000023ff23723e */ /* 0x000fe200020004ff */
        /* <DEDUP_REMOVED lines=15> */
[----:B------:R-:W-:Y:S02]  /*2bf0*/  F2FP.F16.E5M2.UNPACK_B R15, R30 ;  /* 0x0000001eff0f723e */ /* 0x000fe400020004ff */
[----:B------:R-:W-:-:S02]  /*2c00*/  F2FP.F16.E5M2.UNPACK_B R30, R31 ;  /* 0x0000001fff1e723e */ /* 0x000fc400020004ff */
[C---:B------:R-:W-:Y:S02]  /*2c10*/  LOP3.LUT R31, R39.reuse, 0xff, RZ, 0xc0, !PT ;  /* 0x000000ff271f7812 */ /* 0x040fe400078ec0ff */
[----:B------:R-:W-:Y:S02]  /*2c20*/  PRMT R4, R39, 0x7632, R4 ;  /* 0x0000763227047816 */ /* 0x000fe40000000004 */
[----:B------:R-:W-:Y:S02]  /*2c30*/  SHF.R.U32.HI R35, RZ, 0x8, R35 ;  /* 0x00000008ff237819 */ /* 0x000fe40000011623 */
[----:B------:R-:W-:Y:S02]  /*2c40*/  LOP3.LUT R38, R38, 0xff, RZ, 0xc0, !PT ;  /* 0x000000ff26267812 */ /* 0x000fe400078ec0ff */
[----:B------:R-:W-:Y:S02]  /*2c50*/  SHF.R.U32.HI R27, RZ, 0x8, R27 ;  /* 0x00000008ff1b7819 */ /* 0x000fe4000001161b */
[----:B------:R-:W-:-:S02]  /*2c60*/  SHF.R.U32.HI R39, RZ, 0x18, R39 ;  /* 0x00000018ff277819 */ /* 0x000fc40000011627 */
[----:B------:R-:W-:Y:S02]  /*2c70*/  F2FP.F16.E5M2.UNPACK_B R34, R31 ;  /* 0x0000001fff22723e */ /* 0x000fe400020004ff */
        /* <DEDUP_REMOVED lines=26> */
[----:B------:R-:W-:-:S02]  /*2e20*/  F2FP.F16.E5M2.UNPACK_B R10, R26 ;  /* 0x0000001aff0a723e */ /* 0x000fc400020004ff */
[----:B------:R-:W-:Y:S02]  /*2e30*/  F2FP.F16.E5M2.UNPACK_B R26, R27 ;  /* 0x0000001bff1a723e */ /* 0x000fe400020004ff */
[----:B------:R-:W-:Y:S02]  /*2e40*/  LOP3.LUT R27, R42, 0xffff, RZ, 0xc0, !PT ;  /* 0x0000ffff2a1b7812 */ /* 0x000fe400078ec0ff */
[C---:B------:R-:W-:Y:S02]  /*2e50*/  PRMT R4, R43.reuse, 0x7632, R4 ;  /* 0x000076322b047816 */ /* 0x040fe40000000004 */
[----:B------:R-:W-:Y:S02]  /*2e60*/  SHF.R.U32.HI R27, RZ, 0x8, R27 ;  /* 0x00000008ff1b7819 */ /* 0x000fe4000001161b */
[----:B------:R-:W-:Y:S02]  /*2e70*/  LOP3.LUT R30, R43, 0xffff, RZ, 0xc0, !PT ;  /* 0x0000ffff2b1e7812 */ /* 0x000fe400078ec0ff */
[----:B------:R-:W-:-:S02]  /*2e80*/  LOP3.LUT R31, R4, 0xff, RZ, 0xc0, !PT ;  /* 0x000000ff041f7812 */ /* 0x000fc400078ec0ff */
[----:B------:R-:W-:Y:S02]  /*2e90*/  F2FP.F16.E5M2.UNPACK_B R27, R27 ;  /* 0x0000001bff1b723e */ /* 0x000fe400020004ff */
[C---:B------:R-:W-:Y:S02]  /*2ea0*/  LOP3.LUT R15, R42.reuse, 0xff, RZ, 0xc0, !PT ;  /* 0x000000ff2a0f7812 */ /* 0x040fe400078ec0ff */
[----:B------:R-:W-:Y:S01]  /*2eb0*/  PRMT R42, R42, 0x7632, R42 ;  /* 0x000076322a2a7816 */ /* 0x000fe2000000002a */
[----:B------:R-:W-:Y:S01]  /*2ec0*/  HADD2.F32 R27, -RZ, R27.H0_H0 ;  /* 0x2000001bff1b7230 */ /* 0x000fe20000004100 */
[----:B------:R-:W-:Y:S02]  /*2ed0*/  F2FP.F16.E5M2.UNPACK_B R28, R28 ;  /* 0x0000001cff1c723e */ /* 0x000fe400020004ff */
[----:B------:R-:W-:Y:S02]  /*2ee0*/  F2FP.F16.E5M2.UNPACK_B R36, R36 ;  /* 0x00000024ff24723e */ /* 0x000fe400020004ff */
[----:B------:R-:W-:-:S02]  /*2ef0*/  SHF.R.U32.HI R43, RZ, 0x18, R43 ;  /* 0x00000018ff2b7819 */ /* 0x000fc4000001162b */
[----:B------:R-:W-:Y:S02]  /*2f00*/  SHF.R.U32.HI R30, RZ, 0x8, R30 ;  /* 0x00000008ff1e7819 */ /* 0x000fe4000001161e */
[----:B------:R-:W-:Y:S02]  /*2f10*/  F2FP.F16.E5M2.UNPACK_B R31, R31 ;  /* 0x0000001fff1f723e */ /* 0x000fe400020004ff */
[----:B------:R-:W-:Y:S02]  /*2f20*/  LOP3.LUT R42, R42, 0xff, RZ, 0xc0, !PT ;  /* 0x000000ff2a2a7812 */ /* 0x000fe400078ec0ff */
[----:B------:R-:W-:Y:S01]  /*2f30*/  F2FP.F16.E5M2.UNPACK_B R15, R15 ;  /* 0x0000000fff0f723e */ /* 0x000fe200020004ff */
[----:B------:R-:W-:Y:S01]  /*2f40*/  HADD2.F32 R28, -RZ, R28.H0_H0 ;  /* 0x2000001cff1c7230 */ /* 0x000fe20000004100 */
[----:B------:R-:W-:Y:S01]  /*2f50*/  F2FP.F16.E5M2.UNPACK_B R43, R43 ;  /* 0x0000002bff2b723e */ /* 0x000fe200020004ff */
[----:B------:R-:W-:Y:S01]  /*2f60*/  HADD2.F32 R36, -RZ, R36.H0_H0 ;  /* 0x20000024ff247230 */ /* 0x000fe20000004100 */
[----:B------:R-:W-:Y:S01]  /*2f70*/  F2FP.F16.E5M2.UNPACK_B R30, R30 ;  /* 0x0000001eff1e723e */ /* 0x000fe200020004ff */
[----:B------:R-:W-:Y:S01]  /*2f80*/  HADD2.F32 R35, -RZ, R31.H0_H0 ;  /* 0x2000001fff237230 */ /* 0x000fe20000004100 */
[----:B------:R-:W-:Y:S01]  /*2f90*/  F2FP.F16.E5M2.UNPACK_B R42, R42 ;  /* 0x0000002aff2a723e */ /* 0x000fe200020004ff */
        /* <DEDUP_REMOVED lines=44> */
.L_x_227:
[----:B------:R-:W-:Y:S05]  /*3260*/  BSYNC.RECONVERGENT B0 ;  /* 0x0000000000007941 */ /* 0x000fea0003800200 */
.L_x_226:
[----:B------:R-:W-:Y:S05]  /*3270*/  @!P0 EXIT ;  /* 0x000000000000894d */ /* 0x000fea0003800000 */
[----:B------:R-:W-:Y:S01]  /*3280*/  ST.E desc[UR36][R18.64+-0x80], R2 ;  /* 0xffff800212007985 */ /* 0x000fe2000c101924 */
[----:B------:R-:W-:Y:S05]  /*3290*/  EXIT ;  /* 0x000000000000794d */ /* 0x000fea0003800000 */
.L_x_229:
        /* <DEDUP_REMOVED lines=14> */
.L_x_951:


//--------------------- .text._Z46userbuffers_fp16_sum_inplace_gpu_rr_rs_oop_fp8ILi4E13__nv_fp8_e5m2EviiiiiiiiiPPviS1_Pfm --------------------------
	.section	.text._Z46userbuffers_fp16_sum_inplace_gpu_rr_rs_oop_fp8ILi4E13__nv_fp8_e5m2EviiiiiiiiiPPviS1_Pfm,"ax",@progbits
	.align	128
        .global         _Z46userbuffers_fp16_sum_inplace_gpu_rr_rs_oop_fp8ILi4E13__nv_fp8_e5m2EviiiiiiiiiPPviS1_Pfm
        .type           _Z46userbuffers_fp16_sum_inplace_gpu_rr_rs_oop_fp8ILi4E13__nv_fp8_e5m2EviiiiiiiiiPPviS1_Pfm,@function
        .size           _Z46userbuffers_fp16_sum_inplace_gpu_rr_rs_oop_fp8ILi4E13__nv_fp8_e5m2EviiiiiiiiiPPviS1_Pfm,(.L_x_952 - _Z46userbuffers_fp16_sum_inplace_gpu_rr_rs_oop_fp8ILi4E13__nv_fp8_e5m2EviiiiiiiiiPPviS1_Pfm)
        .other          _Z46userbuffers_fp16_sum_inplace_gpu_rr_rs_oop_fp8ILi4E13__nv_fp8_e5m2EviiiiiiiiiPPviS1_Pfm,@"STO_CUDA_ENTRY STV_DEFAULT"
_Z46userbuffers_fp16_sum_inplace_gpu_rr_rs_oop_fp8ILi4E13__nv_fp8_e5m2EviiiiiiiiiPPviS1_Pfm:
.text._Z46userbuffers_fp16_sum_inplace_gpu_rr_rs_oop_fp8ILi4E13__nv_fp8_e5m2EviiiiiiiiiPPviS1_Pfm:
        /* <DEDUP_REMOVED lines=45> */
.L_x_231:
        /* <DEDUP_REMOVED lines=32> */
.L_x_230:
        /* <DEDUP_REMOVED lines=15> */
.L_x_233:
[----:B------:R-:W-:Y:S05]  /*05c0*/  BSYNC.RECONVERGENT B0 ;  /* 0x0000000000007941 */ /* 0x000fea0003800200 */
.L_x_232:
        /* <DEDUP_REMOVED lines=28> */
.L_x_236:
        /* <DEDUP_REMOVED lines=57> */
[----:B------:R-:W-:Y:S02]  /*0b20*/  F2FP.F16.E5M2.UNPACK_B R33, R32 ;  /* 0x00000020ff21723e */ /* 0x000fe400020004ff */
[----:B------:R-:W-:-:S02]  /*0b30*/  SHF.R.U32.HI R32, RZ, 0x8, R34 ;  /* 0x00000008ff207819 */ /* 0x000fc40000011622 */
[--C-:B------:R-:W-:Y:S02]  /*0b40*/  SHF.R.U32.HI R34, RZ, 0x18, R5.reuse ;  /* 0x00000018ff227819 */ /* 0x100fe40000011605 */
[----:B------:R-:W-:Y:S02]  /*0b50*/  PRMT R5, R5, 0x7632, R5 ;  /* 0x0000763205057816 */ /* 0x000fe40000000005 */
[----:B------:R-:W-:Y:S02]  /*0b60*/  F2FP.F16.E5M2.UNPACK_B R36, R34 ;  /* 0x00000022ff24723e */ /* 0x000fe400020004ff */
[----:B------:R-:W-:Y:S02]  /*0b70*/  LOP3.LUT R5, R5, 0xff, RZ, 0xc0, !PT ;  /* 0x000000ff05057812 */ /* 0x000fe400078ec0ff */
[----:B------:R-:W-:Y:S02]  /*0b80*/  F2FP.F16.E5M2.UNPACK_B R34, R32 ;  /* 0x00000020ff22723e */ /* 0x000fe400020004ff */
[----:B--2---:R-:W-:-:S02]  /*0b90*/  LOP3.LUT R32, R21, 0xff, RZ, 0xc0, !PT ;  /* 0x000000ff15207812 */ /* 0x004fc400078ec0ff */
[----:B------:R-:W-:Y:S02]  /*0ba0*/  F2FP.F16.E5M2.UNPACK_B R35, R5 ;  /* 0x00000005ff23723e */ /* 0x000fe400020004ff */
[C---:B------:R-:W-:Y:S02]  /*0bb0*/  LOP3.LUT R5, R21.reuse, 0xffff, RZ, 0xc0, !PT ;  /* 0x0000ffff15057812 */ /* 0x040fe400078ec0ff */
[----:B------:R-:W-:Y:S02]  /*0bc0*/  F2FP.F16.E5M2.UNPACK_B R37, R32 ;  /* 0x00000020ff25723e */ /* 0x000fe400020004ff */
[----:B------:R-:W-:Y:S02]  /*0bd0*/  SHF.R.U32.HI R5, RZ, 0x8, R5 ;  /* 0x00000008ff057819 */ /* 0x000fe40000011605 */
[----:B------:R-:W-:Y:S02]  /*0be0*/  PRMT R32, R21, 0x7632, R32 ;  /* 0x0000763215207816 */ /* 0x000fe40000000020 */
[----:B------:R-:W-:-:S02]  /*0bf0*/  SHF.R.U32.HI R38, RZ, 0x18, R21 ;  /* 0x00000018ff267819 */ /* 0x000fc40000011615 */
[----:B------:R-:W-:Y:S02]  /*0c00*/  F2FP.F16.E5M2.UNPACK_B R21, R5 ;  /* 0x00000005ff15723e */ /* 0x000fe400020004ff */
[----:B------:R-:W-:Y:S01]  /*0c10*/  LOP3.LUT R32, R32, 0xff, RZ, 0xc0, !PT ;  /* 0x000000ff20207812 */ /* 0x000fe200078ec0ff */
[----:B------:R-:W-:Y:S01]  /*0c20*/  HADD2.F32 R33, -RZ, R33.H0_H0 ;  /* 0x20000021ff217230 */ /* 0x000fe20000004100 */
[----:B------:R-:W-:Y:S01]  /*0c30*/  LOP3.LUT R5, R4, 0xff, RZ, 0xc0, !PT ;  /* 0x000000ff04057812 */ /* 0x000fe200078ec0ff */
[----:B------:R-:W-:Y:S01]  /*0c40*/  HADD2.F32 R34, -RZ, R34.H0_H0 ;  /* 0x20000022ff227230 */ /* 0x000fe20000004100 */
[----:B------:R-:W-:Y:S01]  /*0c50*/  F2FP.F16.E5M2.UNPACK_B R39, R38 ;  /* 0x00000026ff27723e */ /* 0x000fe200020004ff */
        /* <DEDUP_REMOVED lines=14> */
[----:B------:R-:W-:Y:S01]  /*0d40*/  F2FP.F16.E5M2.UNPACK_B R33, R5 ;  /* 0x00000005ff21723e */ /* 0x000fe200020004ff */
        /* <DEDUP_REMOVED lines=15> */
[----:B------:R-:W-:-:S02]  /*0e40*/  F2FP.F16.E5M2.UNPACK_B R36, R35 ;  /* 0x00000023ff24723e */ /* 0x000fc400020004ff */
[----:B------:R-:W-:Y:S02]  /*0e50*/  F2FP.F16.E5M2.UNPACK_B R35, R33 ;  /* 0x00000021ff23723e */ /* 0x000fe400020004ff */
        /* <DEDUP_REMOVED lines=19> */
[----:B------:R-:W-:Y:S02]  /*0f90*/  F2FP.F16.E5M2.UNPACK_B R36, R33 ;  /* 0x00000021ff24723e */ /* 0x000fe400020004ff */
[C---:B------:R-:W-:Y:S02]  /*0fa0*/  LOP3.LUT R20, R13.reuse, 0xff, RZ, 0xc0, !PT ;  /* 0x000000ff0d147812 */ /* 0x040fe400078ec0ff */
[--C-:B------:R-:W-:Y:S02]  /*0fb0*/  SHF.R.U32.HI R33, RZ, 0x18, R13.reuse ;  /* 0x00000018ff217819 */ /* 0x100fe4000001160d */
[----:B------:R-:W-:Y:S01]  /*0fc0*/  PRMT R13, R13, 0x7632, R13 ;  /* 0x000076320d0d7816 */ /* 0x000fe2000000000d */
[----:B------:R-:W-:Y:S01]  /*0fd0*/  HFMA2.BF16_V2 R4, R24.H0_H0, R35, R4 ;  /* 0x0000002318047231 */ /* 0x000fe20000200804 */
[----:B------:R-:W-:-:S02]  /*0fe0*/  F2FP.F16.E5M2.UNPACK_B R35, R20 ;  /* 0x00000014ff23723e */ /* 0x000fc400020004ff */
[----:B------:R-:W-:Y:S02]  /*0ff0*/  LOP3.LUT R20, R13, 0xff, RZ, 0xc0, !PT ;  /* 0x000000ff0d147812 */ /* 0x000fe400078ec0ff */
[----:B------:R-:W-:Y:S02]  /*1000*/  F2FP.F16.E5M2.UNPACK_B R38, R33 ;  /* 0x00000021ff26723e */ /* 0x000fe400020004ff */
[----:B------:R-:W-:Y:S02]  /*1010*/  LOP3.LUT R33, R12, 0xffff, RZ, 0xc0, !PT ;  /* 0x0000ffff0c217812 */ /* 0x000fe400078ec0ff */
[----:B------:R-:W-:Y:S02]  /*1020*/  F2FP.F16.E5M2.UNPACK_B R37, R20 ;  /* 0x00000014ff25723e */ /* 0x000fe400020004ff */
[----:B------:R-:W-:Y:S02]  /*1030*/  SHF.R.U32.HI R20, RZ, 0x18, R12 ;  /* 0x00000018ff147819 */ /* 0x000fe4000001160c */
[----:B------:R-:W-:Y:S01]  /*1040*/  SHF.R.U32.HI R13, RZ, 0x8, R33 ;  /* 0x00000008ff0d7819 */ /* 0x000fe20000011621 */
[----:B------:R-:W-:Y:S01]  /*1050*/  HADD2.F32 R35, -RZ, R35.H0_H0 ;  /* 0x20000023ff237230 */ /* 0x000fe20000004100 */
[----:B------:R-:W-:Y:S01]  /*1060*/  F2FP.F16.E5M2.UNPACK_B R34, R20 ;  /* 0x00000014ff22723e */ /* 0x000fe200020004ff */
[----:B------:R-:W-:Y:S01]  /*1070*/  HADD2.F32 R20, -RZ, R36.H0_H0 ;  /* 0x20000024ff147230 */ /* 0x000fe20000004100 */
[----:B------:R-:W-:-:S02]  /*1080*/  F2FP.F16.E5M2.UNPACK_B R33, R13 ;  /* 0x0000000dff21723e */ /* 0x000fc400020004ff */
[C---:B------:R-:W-:Y:S02]  /*1090*/  LOP3.LUT R13, R12.reuse, 0xff, RZ, 0xc0, !PT ;  /* 0x000000ff0c0d7812 */ /* 0x040fe400078ec0ff */
[----:B------:R-:W-:Y:S02]  /*10a0*/  PRMT R12, R12, 0x7632, R12 ;  /* 0x000076320c0c7816 */ /* 0x000fe4000000000c */
[----:B------:R-:W-:Y:S02]  /*10b0*/  F2FP.BF16.F32.PACK_AB.RZ R20, R20, R35 ;  /* 0x000000231414723e */ /* 0x000fe400000190ff */
[----:B------:R-:W-:Y:S02]  /*10c0*/  F2FP.F16.E5M2.UNPACK_B R13, R13 ;  /* 0x0000000dff0d723e */ /* 0x000fe400020004ff */
[----:B------:R-:W-:Y:S01]  /*10d0*/  LOP3.LUT R12, R12, 0xff, RZ, 0xc0, !PT ;  /* 0x000000ff0c0c7812 */ /* 0x000fe200078ec0ff */
[----:B------:R-:W-:Y:S02]  /*10e0*/  HFMA2.BF16_V2 R20, R24.H0_H0, R20, R5 ;  /* 0x0000001418147231 */ /* 0x000fe40000200805 */
[----:B------:R-:W-:Y:S01]  /*10f0*/  HADD2.F32 R13, -RZ, R13.H0_H0 ;  /* 0x2000000dff0d7230 */ /* 0x000fe20000004100 */
[----:B------:R-:W-:Y:S01]  /*1100*/  F2FP.F16.E5M2.UNPACK_B R5, R12 ;  /* 0x0000000cff05723e */ /* 0x000fe200020004ff */
        /* <DEDUP_REMOVED lines=14> */
[----:B------:R-:W-:Y:S02]  /*11f0*/  F2FP.F16.E5M2.UNPACK_B R3, R3 ;  /* 0x00000003ff03723e */ /* 0x000fe400020004ff */
[----:B------:R-:W-:Y:S01]  /*1200*/  LOP3.LUT R8, R8, 0xff, RZ, 0xc0, !PT ;  /* 0x000000ff08087812 */ /* 0x000fe200078ec0ff */
[----:B------:R-:W-:Y:S02]  /*1210*/  HADD2.F32 R38, -RZ, R38.H0_H0 ;  /* 0x20000026ff267230 */ /* 0x000fe40000004100 */
[----:B------:R-:W-:Y:S01]  /*1220*/  HADD2.F32 R37, -RZ, R37.H0_H0 ;  /* 0x20000025ff257230 */ /* 0x000fe20000004100 */
[----:B------:R-:W-:Y:S01]  /*1230*/  F2FP.F16.E5M2.UNPACK_B R39, R8 ;  /* 0x00000008ff27723e */ /* 0x000fe200020004ff */
[----:B------:R-:W-:Y:S01]  /*1240*/  HADD2.F32 R3, -RZ, R3.H0_H0 ;  /* 0x20000003ff037230 */ /* 0x000fe20000004100 */
[----:B------:R-:W-:-:S02]  /*1250*/  SHF.R.U32.HI R8, RZ, 0x18, R9 ;  /* 0x00000018ff087819 */ /* 0x000fc40000011609 */
[----:B------:R-:W-:Y:S02]  /*1260*/  F2FP.BF16.F32.PACK_AB.RZ R37, R38, R37 ;  /* 0x000000252625723e */ /* 0x000fe400000190ff */
[----:B------:R-:W-:Y:S02]  /*1270*/  F2FP.F16.E5M2.UNPACK_B R40, R8 ;  /* 0x00000008ff28723e */ /* 0x000fe400020004ff */
[----:B------:R-:W-:Y:S02]  /*1280*/  F2FP.BF16.F32.PACK_AB.RZ R8, RZ, R3 ;  /* 0x00000003ff08723e */ /* 0x000fe400000190ff */
[----:B------:R-:W-:Y:S02]  /*1290*/  LOP3.LUT R3, R6, 0xffff, RZ, 0xc0, !PT ;  /* 0x0000ffff06037812 */ /* 0x000fe400078ec0ff */
[----:B------:R-:W-:Y:S01]  /*12a0*/  SHF.R.U32.HI R34, RZ, 0x8, R34 ;  /* 0x00000008ff227819 */ /* 0x000fe20000011622 */
[----:B------:R-:W-:Y:S01]  /*12b0*/  HFMA2.BF16_V2 R21, R24.H0_H0, R37, R21 ;  /* 0x0000002518157231 */ /* 0x000fe20000200815 */
[----:B------:R-:W-:-:S02]  /*12c0*/  SHF.R.U32.HI R3, RZ, 0x8, R3 ;  /* 0x00000008ff037819 */ /* 0x000fc40000011603 */
[----:B------:R-:W-:Y:S02]  /*12d0*/  F2FP.F16.E5M2.UNPACK_B R37, R34 ;  /* 0x00000022ff25723e */ /* 0x000fe400020004ff */
[C---:B------:R-:W-:Y:S02]  /*12e0*/  LOP3.LUT R35, R9.reuse, 0xffff, RZ, 0xc0, !PT ;  /* 0x0000ffff09237812 */ /* 0x040fe400078ec0ff */
[C---:B------:R-:W-:Y:S02]  /*12f0*/  LOP3.LUT R34, R9.reuse, 0xff, RZ, 0xc0, !PT ;  /* 0x000000ff09227812 */ /* 0x040fe400078ec0ff */
[----:B------:R-:W-:Y:S01]  /*1300*/  F2FP.F16.E5M2.UNPACK_B R38, R3 ;  /* 0x00000003ff26723e */ /* 0x000fe200020004ff */
[----:B------:R-:W-:Y:S01]  /*1310*/  HFMA2.BF16_V2 R3, R24.H0_H0, R8.H0_H0, R33.H0_H0 ;  /* 0x2000000818037231 */ /* 0x000fe20000240821 */
[----:B------:R-:W-:Y:S01]  /*1320*/  PRMT R9, R9, 0x7632, R9 ;  /* 0x0000763209097816 */ /* 0x000fe20000000009 */
[----:B------:R-:W-:Y:S01]  /*1330*/  HADD2.F32 R37, -RZ, R37.H0_H0 ;  /* 0x20000025ff257230 */ /* 0x000fe20000004100 */
[----:B------:R-:W-:-:S02]  /*1340*/  LOP3.LUT R8, R6, 0xff, RZ, 0xc0, !PT ;  /* 0x000000ff06087812 */ /* 0x000fc400078ec0ff */
[----:B------:R-:W-:Y:S02]  /*1350*/  LOP3.LUT R36, R9, 0xff, RZ, 0xc0, !PT ;  /* 0x000000ff09247812 */ /* 0x000fe400078ec0ff */
[----:B------:R-:W-:Y:S02]  /*1360*/  F2FP.F16.E5M2.UNPACK_B R9, R8 ;  /* 0x00000008ff09723e */ /* 0x000fe400020004ff */
[----:B------:R-:W-:Y:S01]  /*1370*/  F2FP.BF16.F32.PACK_AB.RZ R8, RZ, R37 ;  /* 0x00000025ff08723e */ /* 0x000fe200000190ff */
[----:B------:R-:W-:Y:S01]  /*1380*/  HADD2.F32 R39, -RZ, R39.H0_H0 ;  /* 0x20000027ff277230 */ /* 0x000fe20000004100 */
[----:B------:R-:W-:-:S03]  /*1390*/  F2FP.F16.E5M2.UNPACK_B R34, R34 ;  /* 0x00000022ff22723e */ /* 0x000fc600020004ff */
[----:B------:R-:W-:Y:S01]  /*13a0*/  HFMA2.BF16_V2 R8, R24.H0_H0, R8.H0_H0, R33.H1_H1 ;  /* 0x2000000818087231 */ /* 0x000fe20000260821 */
[----:B------:R-:W-:Y:S02]  /*13b0*/  LOP3.LUT R33, R22, 0xffff, RZ, 0xc0, !PT ;  /* 0x0000ffff16217812 */ /* 0x000fe400078ec0ff */
[----:B------:R-:W-:Y:S02]  /*13c0*/  SHF.R.U32.HI R35, RZ, 0x8, R35 ;  /* 0x00000008ff237819 */ /* 0x000fe40000011623 */
[----:B------:R-:W-:Y:S01]  /*13d0*/  F2FP.BF16.F32.PACK_AB.RZ R39, RZ, R39 ;  /* 0x00000027ff27723e */ /* 0x000fe200000190ff */
[----:B------:R-:W-:Y:S01]  /*13e0*/  HADD2.F32 R34, -RZ, R34.H0_H0 ;  /* 0x20000022ff227230 */ /* 0x000fe20000004100 */
[----:B------:R-:W-:Y:S01]  /*13f0*/  SHF.R.U32.HI R33, RZ, 0x8, R33 ;  /* 0x00000008ff217819 */ /* 0x000fe20000011621 */
[----:B------:R-:W-:Y:S01]  /*1400*/  HADD2.F32 R40, -RZ, R40.H0_H0 ;  /* 0x20000028ff287230 */ /* 0x000fe20000004100 */
[----:B------:R-:W-:Y:S01]  /*1410*/  F2FP.F16.E5M2.UNPACK_B R35, R35 ;  /* 0x00000023ff23723e */ /* 0x000fe200020004ff */
[----:B------:R-:W-:-:S02]  /*1420*/  HADD2.F32 R37, -RZ, R9.H0_H0 ;  /* 0x20000009ff257230 */ /* 0x000fc40000004100 */
[----:B------:R-:W-:Y:S01]  /*1430*/  HFMA2.BF16_V2 R9, R24.H0_H0, R39.H0_H0, R32.H0_H0 ;  /* 0x2000002718097231 */ /* 0x000fe20000240820 */
[----:B------:R-:W-:Y:S01]  /*1440*/  F2FP.F16.E5M2.UNPACK_B R39, R33 ;  /* 0x00000021ff27723e */ /* 0x000fe200020004ff */
[----:B------:R-:W-:Y:S01]  /*1450*/  HADD2.F32 R38, -RZ, R38.H0_H0 ;  /* 0x20000026ff267230 */ /* 0x000fe20000004100 */
[----:B------:R-:W-:Y:S02]  /*1460*/  F2FP.BF16.F32.PACK_AB.RZ R33, RZ, R34 ;  /* 0x00000022ff21723e */ /* 0x000fe400000190ff */
[----:B------:R-:W-:Y:S01]  /*1470*/  F2FP.BF16.F32.PACK_AB.RZ R34, RZ, R40 ;  /* 0x00000028ff22723e */ /* 0x000fe200000190ff */
[----:B------:R-:W-:Y:S01]  /*1480*/  HADD2.F32 R40, -RZ, R35.H0_H0 ;  /* 0x20000023ff287230 */ /* 0x000fe20000004100 */
[----:B------:R-:W-:Y:S02]  /*1490*/  LOP3.LUT R35, R22, 0xff, RZ, 0xc0, !PT ;  /* 0x000000ff16237812 */ /* 0x000fe400078ec0ff */
[----:B------:R-:W-:Y:S02]  /*14a0*/  F2FP.BF16.F32.PACK_AB.RZ R37, R38, R37 ;  /* 0x000000252625723e */ /* 0x000fe400000190ff */
[----:B------:R-:W-:Y:S01]  /*14b0*/  F2FP.F16.E5M2.UNPACK_B R38, R35 ;  /* 0x00000023ff26723e */ /* 0x000fe200020004ff */
[----:B------:R-:W-:Y:S01]  /*14c0*/  HADD2.F32 R39, -RZ, R39.H0_H0 ;  /* 0x20000027ff277230 */ /* 0x000fe20000004100 */
[----:B------:R-:W-:-:S03]  /*14d0*/  PRMT R32, R6, 0x7632, R32 ;  /* 0x0000763206207816 */ /* 0x000fc60000000020 */
[----:B------:R-:W-:Y:S01]  /*14e0*/  HADD2.F32 R38, -RZ, R38.H0_H0 ;  /* 0x20000026ff267230 */ /* 0x000fe20000004100 */
[----:B------:R-:W-:-:S04]  /*14f0*/  F2FP.BF16.F32.PACK_AB.RZ R35, RZ, R40 ;  /* 0x00000028ff23723e */ /* 0x000fc800000190ff */
[----:B------:R-:W-:Y:S02]  /*1500*/  F2FP.BF16.F32.PACK_AB.RZ R40, R39, R38 ;  /* 0x000000262728723e */ /* 0x000fe400000190ff */
[----:B------:R-:W-:Y:S02]  /*1510*/  SHF.R.U32.HI R38, RZ, 0x18, R6 ;  /* 0x00000018ff267819 */ /* 0x000fe40000011606 */
[----:B------:R-:W-:Y:S02]  /*1520*/  LOP3.LUT R6, R32, 0xff, RZ, 0xc0, !PT ;  /* 0x000000ff20067812 */ /* 0x000fe400078ec0ff */
[----:B------:R-:W-:Y:S02]  /*1530*/  F2FP.F16.E5M2.UNPACK_B R39, R38 ;  /* 0x00000026ff27723e */ /* 0x000fe400020004ff */
[----:B------:R-:W-:Y:S02]  /*1540*/  F2FP.F16.E5M2.UNPACK_B R38, R6 ;  /* 0x00000006ff26723e */ /* 0x000fe400020004ff */
[----:B------:R-:W-:-:S02]  /*1550*/  PRMT R6, R22, 0x7632, R6 ;  /* 0x0000763216067816 */ /* 0x000fc40000000006 */
[----:B------:R-:W-:Y:S02]  /*1560*/  SHF.R.U32.HI R41, RZ, 0x18, R22 ;  /* 0x00000018ff297819 */ /* 0x000fe40000011616 */
[----:B------:R-:W-:Y:S02]  /*1570*/  LOP3.LUT R22, R6, 0xff, RZ, 0xc0, !PT ;  /* 0x000000ff06167812 */ /* 0x000fe400078ec0ff */
[----:B------:R-:W-:Y:S02]  /*1580*/  F2FP.F16.E5M2.UNPACK_B R41, R41 ;  /* 0x00000029ff29723e */ /* 0x000fe400020004ff */
[----:B------:R-:W-:Y:S01]  /*1590*/  F2FP.F16.E5M2.UNPACK_B R22, R22 ;  /* 0x00000016ff16723e */ /* 0x000fe200020004ff */
        /* <DEDUP_REMOVED lines=10> */
[----:B------:R-:W-:Y:S01]  /*1640*/  F2FP.F16.E5M2.UNPACK_B R39, R37 ;  /* 0x00000025ff27723e */ /* 0x000fe200020004ff */
[----:B------:R-:W-:Y:S01]  /*1650*/  HFMA2.BF16_V2 R6, R24.H0_H0, R40, R6 ;  /* 0x0000002818067231 */ /* 0x000fe20000200806 */
[----:B------:R-:W-:-:S03]  /*1660*/  F2FP.F16.E5M2.UNPACK_B R22, R22 ;  /* 0x00000016ff16723e */ /* 0x000fc600020004ff */
[----:B------:R-:W-:Y:S01]  /*1670*/  HADD2.F32 R40, -RZ, R39.H0_H0 ;  /* 0x20000027ff287230 */ /* 0x000fe20000004100 */
[C---:B------:R-:W-:Y:S01]  /*1680*/  LOP3.LUT R39, R23.reuse, 0xffff, RZ, 0xc0, !PT ;  /* 0x0000ffff17277812 */ /* 0x040fe200078ec0ff */
[----:B------:R-:W-:Y:S02]  /*1690*/  HADD2.F32 R37, -RZ, R22.H0_H0 ;  /* 0x20000016ff257230 */ /* 0x000fe40000004100 */
[----:B------:R-:W-:Y:S01]  /*16a0*/  HFMA2.BF16_V2 R22, R24.H0_H0, R38, RZ.H0_H0 ;  /* 0x0000002618167231 */ /* 0x000fe200002408ff */
[----:B------:R-:W-:Y:S02]  /*16b0*/  LOP3.LUT R38, R23, 0xff, RZ, 0xc0, !PT ;  /* 0x000000ff17267812 */ /* 0x000fe400078ec0ff */
[----:B------:R-:W-:Y:S02]  /*16c0*/  SHF.R.U32.HI R39, RZ, 0x8, R39 ;  /* 0x00000008ff277819 */ /* 0x000fe40000011627 */
[----:B------:R-:W-:Y:S02]  /*16d0*/  F2FP.F16.E5M2.UNPACK_B R38, R38 ;  /* 0x00000026ff26723e */ /* 0x000fe400020004ff */
[----:B------:R-:W-:-:S03]  /*16e0*/  F2FP.F16.E5M2.UNPACK_B R39, R39 ;  /* 0x00000027ff27723e */ /* 0x000fc600020004ff */
[----:B------:R-:W-:Y:S02]  /*16f0*/  HADD2.F32 R38, -RZ, R38.H0_H0 ;  /* 0x20000026ff267230 */ /* 0x000fe40000004100 */
[----:B------:R-:W-:Y:S01]  /*1700*/  HADD2.F32 R39, -RZ, R39.H0_H0 ;  /* 0x20000027ff277230 */ /* 0x000fe20000004100 */
[----:B------:R-:W-:Y:S02]  /*1710*/  PRMT R32, R7, 0x7632, R32 ;  /* 0x0000763207207816 */ /* 0x000fe40000000020 */
[----:B------:R-:W-:Y:S02]  /*1720*/  F2FP.BF16.F32.PACK_AB.RZ R37, R40, R37 ;  /* 0x000000252825723e */ /* 0x000fe400000190ff */
[----:B------:R-:W-:Y:S02]  /*1730*/  F2FP.BF16.F32.PACK_AB.RZ R40, R39, R38 ;  /* 0x000000262728723e */ /* 0x000fe400000190ff */
[----:B------:R-:W-:Y:S02]  /*1740*/  SHF.R.U32.HI R38, RZ, 0x18, R7 ;  /* 0x00000018ff267819 */ /* 0x000fe40000011607 */
[----:B------:R-:W-:-:S02]  /*1750*/  LOP3.LUT R7, R32, 0xff, RZ, 0xc0, !PT ;  /* 0x000000ff20077812 */ /* 0x000fc400078ec0ff */
[----:B------:R-:W-:Y:S02]  /*1760*/  F2FP.F16.E5M2.UNPACK_B R39, R38 ;  /* 0x00000026ff27723e */ /* 0x000fe400020004ff */
[----:B------:R-:W-:-:S03]  /*1770*/  F2FP.F16.E5M2.UNPACK_B R38, R7 ;  /* 0x00000007ff26723e */ /* 0x000fc600020004ff */
        /* <DEDUP_REMOVED lines=11> */
[----:B------:R-:W-:Y:S02]  /*1830*/  F2FP.F16.E5M2.UNPACK_B R41, R41 ;  /* 0x00000029ff29723e */ /* 0x000fe400020004ff */
[----:B------:R-:W-:Y:S01]  /*1840*/  F2FP.F16.E5M2.UNPACK_B R23, R23 ;  /* 0x00000017ff17723e */ /* 0x000fe200020004ff */
[C---:B------:R-:W-:Y:S01]  /*1850*/  HFMA2.BF16_V2 R7, R24.reuse.H0_H0, R40, R7 ;  /* 0x0000002818077231 */ /* 0x040fe20000200807 */
[----:B------:R-:W-:Y:S02]  /*1860*/  F2FP.F16.E5M2.UNPACK_B R39, R39 ;  /* 0x00000027ff27723e */ /* 0x000fe400020004ff */
[----:B------:R-:W-:Y:S01]  /*1870*/  F2FP.F16.E5M2.UNPACK_B R37, R37 ;  /* 0x00000025ff25723e */ /* 0x000fe200020004ff */
        /* <DEDUP_REMOVED lines=13> */
[----:B------:R-:W-:Y:S02]  /*1950*/  F2FP.F16.E5M2.UNPACK_B R23, R23 ;  /* 0x00000017ff17723e */ /* 0x000fe400020004ff */
[----:B------:R-:W-:-:S03]  /*1960*/  F2FP.F16.E5M2.UNPACK_B R38, R38 ;  /* 0x00000026ff26723e */ /* 0x000fc600020004ff */
[----:B------:R-:W-:Y:S02]  /*1970*/  HADD2.F32 R23, -RZ, R23.H0_H0 ;  /* 0x20000017ff177230 */ /* 0x000fe40000004100 */
[----:B------:R-:W-:Y:S01]  /*1980*/  HADD2.F32 R38, -RZ, R38.H0_H0 ;  /* 0x20000026ff267230 */ /* 0x000fe20000004100 */
[----:B------:R-:W-:Y:S02]  /*1990*/  LOP3.LUT R40, R32, 0xff, RZ, 0xc0, !PT ;  /* 0x000000ff20287812 */ /* 0x000fe400078ec0ff */
[----:B------:R-:W-:Y:S02]  /*19a0*/  PRMT R32, R15, 0x7632, R32 ;  /* 0x000076320f207816 */ /* 0x000fe40000000020 */
[----:B------:R-:W-:Y:S02]  /*19b0*/  F2FP.BF16.F32.PACK_AB.RZ R23, R38, R23 ;  /* 0x000000172617723e */ /* 0x000fe400000190ff */
[----:B------:R-:W-:Y:S02]  /*19c0*/  SHF.R.U32.HI R38, RZ, 0x18, R15 ;  /* 0x00000018ff267819 */ /* 0x000fe4000001160f */
[----:B------:R-:W-:-:S02]  /*19d0*/  LOP3.LUT R15, R32, 0xff, RZ, 0xc0, !PT ;  /* 0x000000ff200f7812 */ /* 0x000fc400078ec0ff */
[----:B------:R-:W-:Y:S02]  /*19e0*/  F2FP.F16.E5M2.UNPACK_B R38, R38 ;  /* 0x00000026ff26723e */ /* 0x000fe400020004ff */
[----:B------:R-:W-:Y:S02]  /*19f0*/  F2FP.F16.E5M2.UNPACK_B R15, R15 ;  /* 0x0000000fff0f723e */ /* 0x000fe400020004ff */
[----:B------:R-:W-:Y:S02]  /*1a00*/  F2FP.F16.E5M2.UNPACK_B R41, R41 ;  /* 0x00000029ff29723e */ /* 0x000fe400020004ff */
[----:B------:R-:W-:Y:S01]  /*1a10*/  F2FP.F16.E5M2.UNPACK_B R40, R40 ;  /* 0x00000028ff28723e */ /* 0x000fe200020004ff */
[----:B------:R-:W-:Y:S02]  /*1a20*/  HADD2.F32 R38, -RZ, R38.H0_H0 ;  /* 0x20000026ff267230 */ /* 0x000fe40000004100 */
[----:B------:R-:W-:Y:S01]  /*1a30*/  HADD2.F32 R15, -RZ, R15.H0_H0 ;  /* 0x2000000fff0f7230 */ /* 0x000fe20000004100 */
[----:B------:R-:W-:Y:S01]  /*1a40*/  F2FP.F16.E5M2.UNPACK_B R36, R36 ;  /* 0x00000024ff24723e */ /* 0x000fe200020004ff */
        /* <DEDUP_REMOVED lines=10> */
[----:B------:R-:W-:Y:S01]  /*1af0*/  F2FP.F16.E5M2.UNPACK_B R41, R39 ;  /* 0x00000027ff29723e */ /* 0x000fe200020004ff */
[----:B------:R-:W-:Y:S01]  /*1b00*/  HFMA2.BF16_V2 R14, R24.H0_H0, R15, R14 ;  /* 0x0000000f180e7231 */ /* 0x000fe2000020080e */
[----:B------:R-:W-:-:S02]  /*1b10*/  LOP3.LUT R39, R11, 0xffff, RZ, 0xc0, !PT ;  /* 0x0000ffff0b277812 */ /* 0x000fc400078ec0ff */
[----:B------:R-:W-:Y:S02]  /*1b20*/  LOP3.LUT R15, R10, 0xff, RZ, 0xc0, !PT ;  /* 0x000000ff0a0f7812 */ /* 0x000fe400078ec0ff */
[----:B------:R-:W-:Y:S02]  /*1b30*/  SHF.R.U32.HI R37, RZ, 0x18, R10 ;  /* 0x00000018ff257819 */ /* 0x000fe4000001160a */
[----:B------:R-:W-:Y:S02]  /*1b40*/  PRMT R32, R11, 0x7632, R32 ;  /* 0x000076320b207816 */ /* 0x000fe40000000020 */
[----:B------:R-:W-:Y:S02]  /*1b50*/  F2FP.F16.E5M2.UNPACK_B R25, R25 ;  /* 0x00000019ff19723e */ /* 0x000fe400020004ff */
[----:B------:R-:W-:Y:S02]  /*1b60*/  SHF.R.U32.HI R10, RZ, 0x8, R38 ;  /* 0x00000008ff0a7819 */ /* 0x000fe40000011626 */
[----:B------:R-:W-:-:S02]  /*1b70*/  LOP3.LUT R23, R23, 0xff, RZ, 0xc0, !PT ;  /* 0x000000ff17177812 */ /* 0x000fc400078ec0ff */
[----:B------:R-:W-:Y:S02]  /*1b80*/  LOP3.LUT R38, R11, 0xff, RZ, 0xc0, !PT ;  /* 0x000000ff0b267812 */ /* 0x000fe400078ec0ff */
[----:B------:R-:W-:Y:S02]  /*1b90*/  F2FP.BF16.F32.PACK_AB.RZ R36, RZ, R36 ;  /* 0x00000024ff24723e */ /* 0x000fe400000190ff */
[----:B------:R-:W-:Y:S02]  /*1ba0*/  SHF.R.U32.HI R11, RZ, 0x8, R39 ;  /* 0x00000008ff0b7819 */ /* 0x000fe40000011627 */
[----:B------:R-:W-:Y:S02]  /*1bb0*/  F2FP.F16.E5M2.UNPACK_B R15, R15 ;  /* 0x0000000fff0f723e */ /* 0x000fe400020004ff */
[----:B------:R-:W-:Y:S01]  /*1bc0*/  LOP3.LUT R39, R32, 0xff, RZ, 0xc0, !PT ;  /* 0x000000ff20277812 */ /* 0x000fe200078ec0ff */
[----:B------:R-:W-:Y:S01]  /*1bd0*/  HADD2.F32 R25, -RZ, R25.H0_H0 ;  /* 0x20000019ff197230 */ /* 0x000fe20000004100 */
[----:B------:R-:W-:-:S02]  /*1be0*/  F2FP.F16.E5M2.UNPACK_B R10, R10 ;  /* 0x0000000aff0a723e */ /* 0x000fc400020004ff */
[----:B------:R-:W-:Y:S01]  /*1bf0*/  F2FP.F16.E5M2.UNPACK_B R23, R23 ;  /* 0x00000017ff17723e */ /* 0x000fe200020004ff */
[C---:B------:R-:W-:Y:S01]  /*1c00*/  HFMA2.BF16_V2 R22, R24.reuse.H0_H0, R40, R22 ;  /* 0x0000002818167231 */ /* 0x040fe20000200816 */
[----:B------:R-:W-:Y:S01]  /*1c10*/  F2FP.F16.E5M2.UNPACK_B R38, R38 ;  /* 0x00000026ff26723e */ /* 0x000fe200020004ff */
[C-C-:B------:R-:W-:Y:S01]  /*1c20*/  HFMA2.BF16_V2 R36, R24.reuse.H0_H0, R36.H0_H0, R21.reuse.H0_H0 ;  /* 0x2000002418247231 */ /* 0x140fe20000240815 */
        /* <DEDUP_REMOVED lines=47> */
.L_x_235:
[----:B------:R-:W-:Y:S05]  /*1f20*/  BSYNC.RECONVERGENT B0 ;  /* 0x0000000000007941 */ /* 0x000fea0003800200 */
.L_x_234:
[----:B------:R-:W-:Y:S05]  /*1f30*/  @!P0 EXIT ;  /* 0x000000000000894d */ /* 0x000fea0003800000 */
[----:B------:R-:W-:Y:S01]  /*1f40*/  ST.E desc[UR36][R18.64+-0x80], R2 ;  /* 0xffff800212007985 */ /* 0x000fe2000c101924 */
[----:B------:R-:W-:Y:S05]  /*1f50*/  EXIT ;  /* 0x000000000000794d */ /* 0x000fea0003800000 */
.L_x_237:
        /* <DEDUP_REMOVED lines=10> */
.L_x_952:


//--------------------- .text._Z46userbuffers_fp16_sum_inplace_gpu_rr_rs_oop_fp8ILi2E13__nv_fp8_e5m2EviiiiiiiiiPPviS1_Pfm --------------------------
	.section	.text._Z46userbuffers_fp16_sum_inplace_gpu_rr_rs_oop_fp8ILi2E13__nv_fp8_e5m2EviiiiiiiiiPPviS1_Pfm,"ax",@progbits
	.align	128
        .global         _Z46userbuffers_fp16_sum_inplace_gpu_rr_rs_oop_fp8ILi2E13__nv_fp8_e5m2EviiiiiiiiiPPviS1_Pfm
        .type           _Z46userbuffers_fp16_sum_inplace_gpu_rr_rs_oop_fp8ILi2E13__nv_fp8_e5m2EviiiiiiiiiPPviS1_Pfm,@function
        .size           _Z46userbuffers_fp16_sum_inplace_gpu_rr_rs_oop_fp8ILi2E13__nv_fp8_e5m2EviiiiiiiiiPPviS1_Pfm,(.L_x_953 - _Z46userbuffers_fp16_sum_inplace_gpu_rr_rs_oop_fp8ILi2E13__nv_fp8_e5m2EviiiiiiiiiPPviS1_Pfm)
        .other          _Z46userbuffers_fp16_sum_inplace_gpu_rr_rs_oop_fp8ILi2E13__nv_fp8_e5m2EviiiiiiiiiPPviS1_Pfm,@"STO_CUDA_ENTRY STV_DEFAULT"
_Z46userbuffers_fp16_sum_inplace_gpu_rr_rs_oop_fp8ILi2E13__nv_fp8_e5m2EviiiiiiiiiPPviS1_Pfm:
.text._Z46userbuffers_fp16_sum_inplace_gpu_rr_rs_oop_fp8ILi2E13__nv_fp8_e5m2EviiiiiiiiiPPviS1_Pfm:
        /* <DEDUP_REMOVED lines=45> */
.L_x_239:
        /* <DEDUP_REMOVED lines=32> */
.L_x_238:
        /* <DEDUP_REMOVED lines=15> */
.L_x_241:
[----:B------:R-:W-:Y:S05]  /*05c0*/  BSYNC.RECONVERGENT B0 ;  /* 0x0000000000007941 */ /* 0x000fea0003800200 */
.L_x_240:
        /* <DEDUP_REMOVED lines=22> */
.L_x_244:
        /* <DEDUP_REMOVED lines=60> */
[----:B------:R-:W-:-:S02]  /*0af0*/  F2FP.F16.E5M2.UNPACK_B R19, R19 ;  /* 0x00000013ff13723e */ /* 0x000fc400020004ff */
[----:B------:R-:W-:Y:S02]  /*0b00*/  F2FP.F16.E5M2.UNPACK_B R20, R20 ;  /* 0x00000014ff14723e */ /* 0x000fe400020004ff */
        /* <DEDUP_REMOVED lines=8> */
[----:B------:R-:W-:Y:S02]  /*0b90*/  F2FP.F16.E5M2.UNPACK_B R5, R21 ;  /* 0x00000015ff05723e */ /* 0x000fe400020004ff */
[----:B------:R-:W-:Y:S02]  /*0ba0*/  LOP3.LUT R21, R4, 0xff, RZ, 0xc0, !PT ;  /* 0x000000ff04157812 */ /* 0x000fe400078ec0ff */
[----:B------:R-:W-:Y:S02]  /*0bb0*/  F2FP.BF16.F32.PACK_AB.RZ R20, R20, R19 ;  /* 0x000000131414723e */ /* 0x000fe400000190ff */
[----:B------:R-:W-:Y:S02]  /*0bc0*/  F2FP.F16.E5M2.UNPACK_B R14, R14 ;  /* 0x0000000eff0e723e */ /* 0x000fe400020004ff */
[----:B------:R-:W-:-:S02]  /*0bd0*/  F2FP.F16.E5M2.UNPACK_B R23, R23 ;  /* 0x00000017ff17723e */ /* 0x000fc400020004ff */
[----:B------:R-:W-:Y:S01]  /*0be0*/  SHF.R.U32.HI R24, RZ, 0x8, R24 ;  /* 0x00000008ff187819 */ /* 0x000fe20000011618 */
[----:B------:R-:W-:Y:S02]  /*0bf0*/  HADD2.F32 R28, -RZ, R14.H0_H0 ;  /* 0x2000000eff1c7230 */ /* 0x000fe40000004100 */
[----:B------:R-:W-:Y:S01]  /*0c00*/  HADD2.F32 R23, -RZ, R23.H0_H0 ;  /* 0x20000017ff177230 */ /* 0x000fe20000004100 */
[----:B------:R-:W-:Y:S01]  /*0c10*/  F2FP.F16.E5M2.UNPACK_B R24, R24 ;  /* 0x00000018ff18723e */ /* 0x000fe200020004ff */
[----:B------:R-:W-:-:S05]  /*0c20*/  HADD2.F32 R14, -RZ, R5.H0_H0 ;  /* 0x20000005ff0e7230 */ /* 0x000fca0000004100 */
[----:B------:R-:W-:Y:S02]  /*0c30*/  F2FP.BF16.F32.PACK_AB.RZ R5, R23, R14 ;  /* 0x0000000e1705723e */ /* 0x000fe400000190ff */
[C---:B--2---:R-:W-:Y:S02]  /*0c40*/  LOP3.LUT R22, R8.reuse, 0xffff, RZ, 0xc0, !PT ;  /* 0x0000ffff08167812 */ /* 0x044fe400078ec0ff */
[----:B------:R-:W-:Y:S02]  /*0c50*/  LOP3.LUT R4, R8, 0xff, RZ, 0xc0, !PT ;  /* 0x000000ff08047812 */ /* 0x000fe400078ec0ff */
[----:B------:R-:W-:Y:S02]  /*0c60*/  SHF.R.U32.HI R22, RZ, 0x8, R22 ;  /* 0x00000008ff167819 */ /* 0x000fe40000011616 */
[----:B------:R-:W-:Y:S02]  /*0c70*/  F2FP.F16.E5M2.UNPACK_B R4, R4 ;  /* 0x00000004ff04723e */ /* 0x000fe400020004ff */
[----:B------:R-:W-:-:S02]  /*0c80*/  F2FP.F16.E5M2.UNPACK_B R19, R22 ;  /* 0x00000016ff13723e */ /* 0x000fc400020004ff */
[--C-:B------:R-:W-:Y:S02]  /*0c90*/  SHF.R.U32.HI R22, RZ, 0x18, R8.reuse ;  /* 0x00000018ff167819 */ /* 0x100fe40000011608 */
[----:B------:R-:W-:Y:S01]  /*0ca0*/  PRMT R8, R8, 0x7632, R8 ;  /* 0x0000763208087816 */ /* 0x000fe20000000008 */
[----:B------:R-:W-:-:S03]  /*0cb0*/  HADD2.F32 R4, -RZ, R4.H0_H0 ;  /* 0x20000004ff047230 */ /* 0x000fc60000004100 */
[----:B------:R-:W-:Y:S01]  /*0cc0*/  LOP3.LUT R25, R8, 0xff, RZ, 0xc0, !PT ;  /* 0x000000ff08197812 */ /* 0x000fe200078ec0ff */
[C---:B------:R-:W-:Y:S01]  /*0cd0*/  HFMA2.BF16_V2 R8, R18.reuse.H0_H0, R20, RZ.H0_H0 ;  /* 0x0000001412087231 */ /* 0x040fe200002408ff */
[----:B------:R-:W-:Y:S02]  /*0ce0*/  F2FP.BF16.F32.PACK_AB.RZ R4, RZ, R4 ;  /* 0x00000004ff04723e */ /* 0x000fe400000190ff */
[----:B------:R-:W-:Y:S01]  /*0cf0*/  F2FP.F16.E5M2.UNPACK_B R20, R25 ;  /* 0x00000019ff14723e */ /* 0x000fe200020004ff */
[----:B------:R-:W-:Y:S01]  /*0d00*/  HADD2.F32 R25, -RZ, R24.H0_H0 ;  /* 0x20000018ff197230 */ /* 0x000fe20000004100 */
[C---:B------:R-:W-:Y:S01]  /*0d10*/  LOP3.LUT R23, R9.reuse, 0xffff, RZ, 0xc0, !PT ;  /* 0x0000ffff09177812 */ /* 0x040fe200078ec0ff */
[----:B------:R-:W-:Y:S02]  /*0d20*/  HADD2.F32 R24, -RZ, R19.H0_H0 ;  /* 0x20000013ff187230 */ /* 0x000fe40000004100 */
[----:B------:R-:W-:Y:S01]  /*0d30*/  HFMA2.BF16_V2 R4, R18.H0_H0, R4.H0_H0, R8.H0_H0 ;  /* 0x2000000412047231 */ /* 0x000fe20000240808 */
[----:B------:R-:W-:-:S02]  /*0d40*/  PRMT R8, R9, 0x7632, R8 ;  /* 0x0000763209087816 */ /* 0x000fc40000000008 */
[----:B------:R-:W-:Y:S02]  /*0d50*/  SHF.R.U32.HI R19, RZ, 0x8, R23 ;  /* 0x00000008ff137819 */ /* 0x000fe40000011617 */
[----:B------:R-:W-:Y:S02]  /*0d60*/  F2FP.BF16.F32.PACK_AB.RZ R23, RZ, R24 ;  /* 0x00000018ff17723e */ /* 0x000fe400000190ff */
[----:B------:R-:W-:Y:S02]  /*0d70*/  F2FP.F16.E5M2.UNPACK_B R22, R22 ;  /* 0x00000016ff16723e */ /* 0x000fe400020004ff */
[----:B------:R-:W-:Y:S02]  /*0d80*/  LOP3.LUT R14, R9, 0xff, RZ, 0xc0, !PT ;  /* 0x000000ff090e7812 */ /* 0x000fe400078ec0ff */
[----:B------:R-:W-:Y:S02]  /*0d90*/  SHF.R.U32.HI R27, RZ, 0x18, R9 ;  /* 0x00000018ff1b7819 */ /* 0x000fe40000011609 */
[----:B------:R-:W-:Y:S01]  /*0da0*/  LOP3.LUT R9, R8, 0xff, RZ, 0xc0, !PT ;  /* 0x000000ff08097812 */ /* 0x000fe200078ec0ff */
[C---:B------:R-:W-:Y:S01]  /*0db0*/  HFMA2.BF16_V2 R8, R18.reuse.H0_H0, R23.H0_H0, R8.H1_H1 ;  /* 0x2000001712087231 */ /* 0x040fe20000260808 */
[----:B------:R-:W-:Y:S01]  /*0dc0*/  LOP3.LUT R23, R6, 0xffff, RZ, 0xc0, !PT ;  /* 0x0000ffff06177812 */ /* 0x000fe200078ec0ff */
[----:B------:R-:W-:Y:S01]  /*0dd0*/  HADD2.F32 R24, -RZ, R20.H0_H0 ;  /* 0x20000014ff187230 */ /* 0x000fe20000004100 */
[----:B------:R-:W-:Y:S01]  /*0de0*/  F2FP.F16.E5M2.UNPACK_B R14, R14 ;  /* 0x0000000eff0e723e */ /* 0x000fe200020004ff */
[----:B------:R-:W-:Y:S01]  /*0df0*/  HADD2.F32 R22, -RZ, R22.H0_H0 ;  /* 0x20000016ff167230 */ /* 0x000fe20000004100 */
[----:B------:R-:W-:Y:S01]  /*0e00*/  SHF.R.U32.HI R20, RZ, 0x8, R23 ;  /* 0x00000008ff147819 */ /* 0x000fe20000011617 */
[----:B------:R-:W-:Y:S01]  /*0e10*/  HFMA2.BF16_V2 R5, R18.H0_H0, R5, RZ.H0_H0 ;  /* 0x0000000512057231 */ /* 0x000fe200002408ff */
[----:B------:R-:W-:Y:S01]  /*0e20*/  F2FP.BF16.F32.PACK_AB.RZ R23, RZ, R24 ;  /* 0x00000018ff17723e */ /* 0x000fe200000190ff */
[----:B------:R-:W-:Y:S01]  /*0e30*/  HADD2.F32 R24, -RZ, R14.H0_H0 ;  /* 0x2000000eff187230 */ /* 0x000fe20000004100 */
[----:B------:R-:W-:-:S02]  /*0e40*/  F2FP.BF16.F32.PACK_AB.RZ R22, RZ, R22 ;  /* 0x00000016ff16723e */ /* 0x000fc400000190ff */
[----:B------:R-:W-:Y:S01]  /*0e50*/  F2FP.F16.E5M2.UNPACK_B R15, R15 ;  /* 0x0000000fff0f723e */ /* 0x000fe200020004ff */
[C-C-:B------:R-:W-:Y:S02]  /*0e60*/  HFMA2.BF16_V2 R14, R18.reuse.H0_H0, R23.H0_H0, R5.reuse.H0_H0 ;  /* 0x20000017120e7231 */ /* 0x140fe40000240805 */
[----:B------:R-:W-:Y:S01]  /*0e70*/  HFMA2.BF16_V2 R5, R18.H0_H0, R22.H0_H0, R5.H1_H1 ;  /* 0x2000001612057231 */ /* 0x000fe20000260805 */
[----:B------:R-:W-:Y:S01]  /*0e80*/  F2FP.BF16.F32.PACK_AB.RZ R22, RZ, R24 ;  /* 0x00000018ff16723e */ /* 0x000fe200000190ff */
[----:B------:R-:W-:Y:S01]  /*0e90*/  HADD2.F32 R24, -RZ, R15.H0_H0 ;  /* 0x2000000fff187230 */ /* 0x000fe20000004100 */
[----:B------:R-:W-:Y:S02]  /*0ea0*/  F2FP.F16.E5M2.UNPACK_B R21, R21 ;  /* 0x00000015ff15723e */ /* 0x000fe400020004ff */
[----:B------:R-:W-:Y:S02]  /*0eb0*/  LOP3.LUT R15, R6, 0xff, RZ, 0xc0, !PT ;  /* 0x000000ff060f7812 */ /* 0x000fe400078ec0ff */
[----:B------:R-:W-:Y:S01]  /*0ec0*/  F2FP.F16.E5M2.UNPACK_B R20, R20 ;  /* 0x00000014ff14723e */ /* 0x000fe200020004ff */
[----:B------:R-:W-:Y:S01]  /*0ed0*/  HADD2.F32 R21, -RZ, R21.H0_H0 ;  /* 0x20000015ff157230 */ /* 0x000fe20000004100 */
[----:B------:R-:W-:-:S02]  /*0ee0*/  F2FP.F16.E5M2.UNPACK_B R15, R15 ;  /* 0x0000000fff0f723e */ /* 0x000fc400020004ff */
[----:B------:R-:W-:Y:S01]  /*0ef0*/  F2FP.F16.E5M2.UNPACK_B R19, R19 ;  /* 0x00000013ff13723e */ /* 0x000fe200020004ff */
        /* <DEDUP_REMOVED lines=11> */
[----:B------:R-:W-:Y:S02]  /*0fb0*/  F2FP.F16.E5M2.UNPACK_B R27, R27 ;  /* 0x0000001bff1b723e */ /* 0x000fe400020004ff */
[----:B------:R-:W-:Y:S02]  /*0fc0*/  F2FP.BF16.F32.PACK_AB.RZ R6, RZ, R19 ;  /* 0x00000013ff06723e */ /* 0x000fe400000190ff */
[----:B------:R-:W-:Y:S01]  /*0fd0*/  F2FP.F16.E5M2.UNPACK_B R9, R9 ;  /* 0x00000009ff09723e */ /* 0x000fe200020004ff */
        /* <DEDUP_REMOVED lines=8> */
[----:B------:R-:W-:Y:S02]  /*1060*/  F2FP.F16.E5M2.UNPACK_B R25, R25 ;  /* 0x00000019ff19723e */ /* 0x000fe400020004ff */
[----:B------:R-:W-:Y:S01]  /*1070*/  SHF.R.U32.HI R9, RZ, 0x8, R27 ;  /* 0x00000008ff097819 */ /* 0x000fe2000001161b */
[----:B------:R-:W-:Y:S01]  /*1080*/  HFMA2.BF16_V2 R24, R18.H0_H0, R24, RZ.H0_H0 ;  /* 0x0000001812187231 */ /* 0x000fe200002408ff */
[----:B------:R-:W-:Y:S02]  /*1090*/  LOP3.LUT R21, R21, 0xff, RZ, 0xc0, !PT ;  /* 0x000000ff15157812 */ /* 0x000fe400078ec0ff */
[----:B------:R-:W-:Y:S01]  /*10a0*/  F2FP.BF16.F32.PACK_AB.RZ R27, RZ, R28 ;  /* 0x0000001cff1b723e */ /* 0x000fe200000190ff */
[----:B------:R-:W-:Y:S01]  /*10b0*/  HADD2.F32 R28, -RZ, R25.H0_H0 ;  /* 0x20000019ff1c7230 */ /* 0x000fe20000004100 */
[----:B------:R-:W-:-:S02]  /*10c0*/  F2FP.BF16.F32.PACK_AB.RZ R10, RZ, R10 ;  /* 0x0000000aff0a723e */ /* 0x000fc400000190ff */
[----:B------:R-:W-:Y:S01]  /*10d0*/  F2FP.F16.E5M2.UNPACK_B R15, R15 ;  /* 0x0000000fff0f723e */ /* 0x000fe200020004ff */
[C-C-:B------:R-:W-:Y:S01]  /*10e0*/  HFMA2.BF16_V2 R25, R18.reuse.H0_H0, R27.H0_H0, R24.reuse.H0_H0 ;  /* 0x2000001b12197231 */ /* 0x140fe20000240818 */
[----:B------:R-:W-:Y:S01]  /*10f0*/  F2FP.F16.E5M2.UNPACK_B R21, R21 ;  /* 0x00000015ff15723e */ /* 0x000fe200020004ff */
[C---:B------:R-:W-:Y:S01]  /*1100*/  HFMA2.BF16_V2 R24, R18.reuse.H0_H0, R10.H0_H0, R24.H1_H1 ;  /* 0x2000000a12187231 */ /* 0x040fe20000260818 */
[----:B------:R-:W-:Y:S02]  /*1110*/  LOP3.LUT R27, R7, 0xff, RZ, 0xc0, !PT ;  /* 0x000000ff071b7812 */ /* 0x000fe400078ec0ff */
[----:B------:R-:W-:Y:S01]  /*1120*/  F2FP.BF16.F32.PACK_AB.RZ R10, RZ, R28 ;  /* 0x0000001cff0a723e */ /* 0x000fe200000190ff */
[----:B------:R-:W-:Y:S01]  /*1130*/  HADD2.F32 R28, -RZ, R15.H0_H0 ;  /* 0x2000000fff1c7230 */ /* 0x000fe20000004100 */
[----:B------:R-:W-:Y:S01]  /*1140*/  F2FP.F16.E5M2.UNPACK_B R9, R9 ;  /* 0x00000009ff09723e */ /* 0x000fe200020004ff */
[----:B------:R-:W-:Y:S02]  /*1150*/  HADD2.F32 R29, -RZ, R21.H0_H0 ;  /* 0x20000015ff1d7230 */ /* 0x000fe40000004100 */
[----:B------:R-:W-:Y:S01]  /*1160*/  HFMA2.BF16_V2 R21, R18.H0_H0, R23, RZ.H0_H0 ;  /* 0x0000001712157231 */ /* 0x000fe200002408ff */
[----:B------:R-:W-:-:S02]  /*1170*/  F2FP.F16.E5M2.UNPACK_B R27, R27 ;  /* 0x0000001bff1b723e */ /* 0x000fc400020004ff */
[----:B------:R-:W-:Y:S01]  /*1180*/  F2FP.F16.E5M2.UNPACK_B R20, R20 ;  /* 0x00000014ff14723e */ /* 0x000fe200020004ff */
        /* <DEDUP_REMOVED lines=11> */
[----:B------:R-:W-:Y:S02]  /*1240*/  F2FP.F16.E5M2.UNPACK_B R7, R7 ;  /* 0x00000007ff07723e */ /* 0x000fe400020004ff */
[----:B------:R-:W-:Y:S02]  /*1250*/  F2FP.F16.E5M2.UNPACK_B R10, R10 ;  /* 0x0000000aff0a723e */ /* 0x000fe400020004ff */
[----:B------:R-:W-:Y:S02]  /*1260*/  F2FP.BF16.F32.PACK_AB.RZ R20, RZ, R20 ;  /* 0x00000014ff14723e */ /* 0x000fe400000190ff */
[----:B------:R-:W-:-:S02]  /*1270*/  F2FP.F16.E5M2.UNPACK_B R19, R19 ;  /* 0x00000013ff13723e */ /* 0x000fc400020004ff */
[----:B------:R-:W-:Y:S01]  /*1280*/  SHF.R.U32.HI R27, RZ, 0x8, R27 ;  /* 0x00000008ff1b7819 */ /* 0x000fe2000001161b */
[----:B------:R-:W-:Y:S02]  /*1290*/  HADD2.F32 R7, -RZ, R7.H0_H0 ;  /* 0x20000007ff077230 */ /* 0x000fe40000004100 */
[----:B------:R-:W-:Y:S02]  /*12a0*/  HFMA2.BF16_V2 R21, R18.H0_H0, R20.H0_H0, R21.H1_H1 ;  /* 0x2000001412157231 */ /* 0x000fe40000260815 */
[----:B------:R-:W-:Y:S01]  /*12b0*/  HADD2.F32 R28, -RZ, R10.H0_H0 ;  /* 0x2000000aff1c7230 */ /* 0x000fe20000004100 */
[----:B------:R-:W-:Y:S01]  /*12c0*/  F2FP.F16.E5M2.UNPACK_B R26, R26 ;  /* 0x0000001aff1a723e */ /* 0x000fe200020004ff */
[----:B------:R-:W-:Y:S01]  /*12d0*/  HADD2.F32 R20, -RZ, R19.H0_H0 ;  /* 0x20000013ff147230 */ /* 0x000fe20000004100 */
[----:B------:R-:W-:Y:S02]  /*12e0*/  F2FP.F16.E5M2.UNPACK_B R10, R27 ;  /* 0x0000001bff0a723e */ /* 0x000fe400020004ff */
[----:B------:R-:W-:-:S02]  /*12f0*/  LOP3.LUT R27, R11, 0xff, RZ, 0xc0, !PT ;  /* 0x000000ff0b1b7812 */ /* 0x000fc400078ec0ff */
[--C-:B------:R-:W-:Y:S02]  /*1300*/  SHF.R.U32.HI R19, RZ, 0x18, R11.reuse ;  /* 0x00000018ff137819 */ /* 0x100fe4000001160b */
[----:B------:R-:W-:Y:S02]  /*1310*/  PRMT R11, R11, 0x7632, R11 ;  /* 0x000076320b0b7816 */ /* 0x000fe4000000000b */
[----:B------:R-:W-:Y:S01]  /*1320*/  F2FP.BF16.F32.PACK_AB.RZ R7, R7, R28 ;  /* 0x0000001c0707723e */ /* 0x000fe200000190ff */
[----:B------:R-:W-:Y:S01]  /*1330*/  HADD2.F32 R28, -RZ, R26.H0_H0 ;  /* 0x2000001aff1c7230 */ /* 0x000fe20000004100 */
[----:B------:R-:W-:Y:S02]  /*1340*/  LOP3.LUT R26, R11, 0xff, RZ, 0xc0, !PT ;  /* 0x000000ff0b1a7812 */ /* 0x000fe400078ec0ff */
[----:B------:R-:W-:Y:S02]  /*1350*/  F2FP.F16.E5M2.UNPACK_B R27, R27 ;  /* 0x0000001bff1b723e */ /* 0x000fe400020004ff */
[----:B------:R-:W-:-:S02]  /*1360*/  F2FP.F16.E5M2.UNPACK_B R19, R19 ;  /* 0x00000013ff13723e */ /* 0x000fc400020004ff */
[----:B------:R-:W-:Y:S01]  /*1370*/  F2FP.F16.E5M2.UNPACK_B R26, R26 ;  /* 0x0000001aff1a723e */ /* 0x000fe200020004ff */
        /* <DEDUP_REMOVED lines=32> */
.L_x_243:
[----:B------:R-:W-:Y:S05]  /*1580*/  BSYNC.RECONVERGENT B0 ;  /* 0x0000000000007941 */ /* 0x000fea0003800200 */
.L_x_242:
[----:B------:R-:W-:Y:S05]  /*1590*/  @!P0 EXIT ;  /* 0x000000000000894d */ /* 0x000fea0003800000 */
[----:B------:R-:W-:Y:S01]  /*15a0*/  ST.E desc[UR36][R16.64+-0x80], R2 ;  /* 0xffff800210007985 */ /* 0x000fe2000c101924 */
[----:B------:R-:W-:Y:S05]  /*15b0*/  EXIT ;  /* 0x000000000000794d */ /* 0x000fea0003800000 */
.L_x_245:
        /* <DEDUP_REMOVED lines=12> */
.L_x_953:


//--------------------- .text._Z16reduce_bf16_cudaILi32EEvPvS0_iiii --------------------------
	.section	.text._Z16reduce_bf16_cudaILi32EEvPvS0_iiii,"ax",@progbits
	.align	128
        .global         _Z16reduce_bf16_cudaILi32EEvPvS0_iiii
        .type           _Z16reduce_bf16_cudaILi32EEvPvS0_iiii,@function
        .size           _Z16reduce_bf16_cudaILi32EEvPvS0_iiii,(.L_x_954 - _Z16reduce_bf16_cudaILi32EEvPvS0_iiii)
        .other          _Z16reduce_bf16_cudaILi32EEvPvS0_iiii,@"STO_CUDA_ENTRY STV_DEFAULT"
_Z16reduce_bf16_cudaILi32EEvPvS0_iiii:
.text._Z16reduce_bf16_cudaILi32EEvPvS0_iiii:
[----:B------:R-:W-:Y:S01]  /*0000*/  LDC R1, c[0x0][0x37c] ;  /* 0x0000df00ff017b82 */ /* 0x000fe20000000800 */
[----:B------:R-:W0:Y:S07]  /*0010*/  S2R R47, SR_TID.X ;  /* 0x00000000002f7919 */ /* 0x000e2e0000002100 */
[----:B------:R-:W1:Y:S01]  /*0020*/  S2UR UR5, SR_CTAID.X ;  /* 0x00000000000579c3 */ /* 0x000e620000002500 */
[----:B------:R-:W2:Y:S01]  /*0030*/  LDCU UR6, c[0x0][0x398] ;  /* 0x00007300ff0677ac */ /* 0x000ea20008000800 */
[----:B------:R-:W0:Y:S01]  /*0040*/  LDCU UR4, c[0x0][0x360] ;  /* 0x00006c00ff0477ac */ /* 0x000e220008000800 */
[----:B--2---:R-:W-:Y:S01]  /*0050*/  IMAD.U32 R15, RZ, RZ, UR6 ;  /* 0x00000006ff0f7e24 */ /* 0x004fe2000f8e00ff */
[----:B-1----:R-:W-:-:S04]  /*0060*/  MOV R46, UR5 ;  /* 0x00000005002e7c02 */ /* 0x002fc80008000f00 */
[----:B------:R-:W-:Y:S01]  /*0070*/  SHF.R.S32.HI R2, RZ, 0x1f, R15 ;  /* 0x0000001fff027819 */ /* 0x000fe2000001140f */
[----:B0-----:R-:W-:-:S05]  /*0080*/  IMAD R0, R46, UR4, R47 ;  /* 0x000000042e007c24 */ /* 0x001fca000f8e022f */
[----:B------:R-:W-:-:S04]  /*0090*/  ISETP.GE.U32.AND P0, PT, R0, R15, PT ;  /* 0x0000000f0000720c */ /* 0x000fc80003f06070 */
[----:B------:R-:W-:-:S13]  /*00a0*/  ISETP.GE.U32.AND.EX P0, PT, RZ, R2, PT, P0 ;  /* 0x00000002ff00720c */ /* 0x000fda0003f06100 */
[----:B------:R-:W-:Y:S05]  /*00b0*/  @P0 EXIT ;  /* 0x000000000000094d */ /* 0x000fea0003800000 */
[----:B------:R-:W0:Y:S01]  /*00c0*/  LDCU.64 UR4, c[0x0][0x380] ;  /* 0x00007000ff0477ac */ /* 0x000e220008000a00 */
[----:B------:R-:W1:Y:S01]  /*00d0*/  LDCU.64 UR6, c[0x0][0x358] ;  /* 0x00006b00ff0677ac */ /* 0x000e620008000a00 */
[----:B0-----:R-:W-:-:S04]  /*00e0*/  LEA R2, P0, R0, UR4, 0x6 ;  /* 0x0000000400027c11 */ /* 0x001fc8000f8030ff */
[----:B------:R-:W-:Y:S01]  /*00f0*/  LEA.HI.X R3, R0, UR5, RZ, 0x6, P0 ;  /* 0x0000000500037c11 */ /* 0x000fe200080f34ff */
[----:B------:R-:W0:Y:S04]  /*0100*/  LDCU UR5, c[0x0][0x390] ;  /* 0x00007200ff0577ac */ /* 0x000e280008000800 */
[----:B-1----:R-:W2:Y:S04]  /*0110*/  LDG.E.128 R8, desc[UR6][R2.64+0x10] ;  /* 0x0000100602087981 */ /* 0x002ea8000c1e1d00 */
[----:B------:R-:W3:Y:S04]  /*0120*/  LDG.E.128 R28, desc[UR6][R2.64+0x20] ;  /* 0x00002006021c7981 */ /* 0x000ee8000c1e1d00 */
[----:B------:R-:W4:Y:S04]  /*0130*/  LDG.E.128 R4, desc[UR6][R2.64+0x30] ;  /* 0x0000300602047981 */ /* 0x000f28000c1e1d00 */
[----:B------:R3:W5:Y:S01]  /*0140*/  LDG.E.128 R48, desc[UR6][R2.64] ;  /* 0x0000000602307981 */ /* 0x000762000c1e1d00 */
[----:B0-----:R-:W-:Y:S01]  /*0150*/  UISETP.GE.AND UP0, UPT, UR5, 0x2, UPT ;  /* 0x000000020500788c */ /* 0x001fe2000bf06270 */
[C---:B--2---:R-:W-:Y:S01]  /*0160*/  PRMT R38, R9.reuse, 0x7632, R38 ;  /* 0x0000763209267816 */ /* 0x044fe20000000026 */
[----:B------:R-:W-:Y:S01]  /*0170*/  IMAD.U32 R43, R9, 0x10000, RZ ;  /* 0x00010000092b7824 */ /* 0x000fe200078e00ff */
[----:B---3--:R-:W-:-:S02]  /*0180*/  PRMT R2, R29, 0x7632, R2 ;  /* 0x000076321d027816 */ /* 0x008fc40000000002 */
[----:B------:R-:W-:Y:S02]  /*0190*/  PRMT R0, R28, 0x7632, R0 ;  /* 0x000076321c007816 */ /* 0x000fe40000000000 */
[C---:B----4-:R-:W-:Y:S02]  /*01a0*/  PRMT R12, R4.reuse, 0x7632, R12 ;  /* 0x00007632040c7816 */ /* 0x050fe4000000000c */
[----:B------:R-:W-:Y:S02]  /*01b0*/  SHF.L.U32 R9, R4, 0x10, RZ ;  /* 0x0000001004097819 */ /* 0x000fe400000006ff */
[C---:B-----5:R-:W-:Y:S02]  /*01c0*/  PRMT R53, R48.reuse, 0x7632, R53 ;  /* 0x0000763230357816 */ /* 0x060fe40000000035 */
[----:B------:R-:W-:Y:S02]  /*01d0*/  SHF.L.U32 R42, R48, 0x10, RZ ;  /* 0x00000010302a7819 */ /* 0x000fe400000006ff */
[----:B------:R-:W-:Y:S01]  /*01e0*/  PRMT R4, R5, 0x7632, R4 ;  /* 0x0000763205047816 */ /* 0x000fe20000000004 */
[C---:B------:R-:W-:Y:S01]  /*01f0*/  IMAD.U32 R44, R49.reuse, 0x10000, RZ ;  /* 0x00010000312c7824 */ /* 0x040fe200078e00ff */
[----:B------:R-:W-:-:S02]  /*0200*/  PRMT R55, R49, 0x7632, R55 ;  /* 0x0000763231377816 */ /* 0x000fc40000000037 */
[----:B------:R-:W-:Y:S02]  /*0210*/  PRMT R54, R51, 0x7632, R54 ;  /* 0x0000763233367816 */ /* 0x000fe40000000036 */
[----:B------:R-:W-:Y:S02]  /*0220*/  PRMT R48, R11, 0x7632, R48 ;  /* 0x000076320b307816 */ /* 0x000fe40000000030 */
[----:B------:R-:W-:Y:S02]  /*0230*/  PRMT R3, R30, 0x7632, R3 ;  /* 0x000076321e037816 */ /* 0x000fe40000000003 */
[----:B------:R-:W-:Y:S02]  /*0240*/  PRMT R36, R31, 0x7632, R36 ;  /* 0x000076321f247816 */ /* 0x000fe40000000024 */
[----:B------:R-:W-:Y:S01]  /*0250*/  PRMT R14, R7, 0x7632, R14 ;  /* 0x00007632070e7816 */ /* 0x000fe2000000000e */
[----:B------:R-:W-:Y:S01]  /*0260*/  IMAD.U32 R49, R11, 0x10000, RZ ;  /* 0x000100000b317824 */ /* 0x000fe200078e00ff */
[----:B------:R-:W-:-:S02]  /*0270*/  PRMT R57, R50, 0x7632, R57 ;  /* 0x0000763232397816 */ /* 0x000fc40000000039 */
[C---:B------:R-:W-:Y:S02]  /*0280*/  PRMT R52, R8.reuse, 0x7632, R52 ;  /* 0x0000763208347816 */ /* 0x040fe40000000034 */
[----:B------:R-:W-:Y:S02]  /*0290*/  SHF.L.U32 R41, R8, 0x10, RZ ;  /* 0x0000001008297819 */ /* 0x000fe400000006ff */
[----:B------:R-:W-:Y:S02]  /*02a0*/  PRMT R40, R10, 0x7632, R40 ;  /* 0x000076320a287816 */ /* 0x000fe40000000028 */
[C---:B------:R-:W-:Y:S01]  /*02b0*/  PRMT R13, R6.reuse, 0x7632, R13 ;  /* 0x00007632060d7816 */ /* 0x040fe2000000000d */
[----:B------:R-:W-:Y:S01]  /*02c0*/  IMAD.U32 R11, R5, 0x10000, RZ ;  /* 0x00010000050b7824 */ /* 0x000fe200078e00ff */
[----:B------:R-:W-:Y:S01]  /*02d0*/  SHF.L.U32 R8, R6, 0x10, RZ ;  /* 0x0000001006087819 */ /* 0x000fe200000006ff */
        /* <DEDUP_REMOVED lines=24> */
[----:B------:R-:W-:Y:S06]  /*0460*/  BRA.U !UP0, `(.L_x_246) ;  /* 0x00000011087c7547 */ /* 0x000fec000b800000 */
[----:B------:R-:W-:Y:S01]  /*0470*/  UISETP.NE.AND UP0, UPT, UR5, 0x2, UPT ;  /* 0x000000020500788c */ /* 0x000fe2000bf05270 */
[----:B------:R-:W-:-:S08]  /*0480*/  UMOV UR4, 0x1 ;  /* 0x0000000100047882 */ /* 0x000fd00000000000 */
[----:B------:R-:W-:Y:S05]  /*0490*/  BRA.U !UP0, `(.L_x_247) ;  /* 0x0000000908f87547 */ /* 0x000fea000b800000 */
[----:B------:R-:W0:Y:S01]  /*04a0*/  LDC R58, c[0x0][0x398] ;  /* 0x0000e600ff3a7b82 */ /* 0x000e220000000800 */
[----:B------:R-:W-:Y:S01]  /*04b0*/  UIADD3 UR4, UPT, UPT, UR5, -0x1, URZ ;  /* 0xffffffff05047890 */ /* 0x000fe2000fffe0ff */
[----:B------:R-:W-:-:S03]  /*04c0*/  SHF.L.U32 R56, R15, 0x1, RZ ;  /* 0x000000010f387819 */ /* 0x000fc600000006ff */
[----:B------:R-:W-:-:S04]  /*04d0*/  ULOP3.LUT UR4, UR4, 0xfffffffe, URZ, 0xc0, !UPT ;  /* 0xfffffffe04047892 */ /* 0x000fc8000f8ec0ff */
[----:B------:R-:W-:-:S03]  /*04e0*/  UIADD3 UR5, UPT, UPT, -UR4, URZ, URZ ;  /* 0x000000ff04057290 */ /* 0x000fc6000fffe1ff */
[----:B------:R-:W-:-:S09]  /*04f0*/  UMOV UR4, URZ ;  /* 0x000000ff00047c82 */ /* 0x000fd20008000000 */
.L_x_248:
[----:B------:R-:W1:Y:S01]  /*0500*/  S2R R46, SR_CTAID.X ;  /* 0x00000000002e7919 */ /* 0x000e620000002500 */
[----:B------:R-:W2:Y:S01]  /*0510*/  LDC.64 R32, c[0x0][0x380] ;  /* 0x0000e000ff207b82 */ /* 0x000ea20000000a00 */
[----:B------:R-:W1:Y:S01]  /*0520*/  LDCU UR8, c[0x0][0x360] ;  /* 0x00006c00ff0877ac */ /* 0x000e620008000800 */
[----:B------:R-:W1:Y:S02]  /*0530*/  S2R R47, SR_TID.X ;  /* 0x00000000002f7919 */ /* 0x000e640000002100 */
[----:B-1----:R-:W-:-:S04]  /*0540*/  IMAD R13, R46, UR8, R47 ;  /* 0x000000082e0d7c24 */ /* 0x002fc8000f8e022f */
[----:B--2---:R-:W-:-:S04]  /*0550*/  IMAD.WIDE.U32 R32, R13, 0x40, R32 ;  /* 0x000000400d207825 */ /* 0x004fc800078e0020 */
[----:B0-----:R-:W-:-:S05]  /*0560*/  IMAD.WIDE R30, R58, 0x40, R32 ;  /* 0x000000403a1e7825 */ /* 0x001fca00078e0220 */
[----:B------:R-:W2:Y:S04]  /*0570*/  LDG.E.128 R20, desc[UR6][R30.64] ;  /* 0x000000061e147981 */ /* 0x000ea8000c1e1d00 */
[----:B------:R-:W3:Y:S04]  /*0580*/  LDG.E.128 R24, desc[UR6][R30.64+0x10] ;  /* 0x000010061e187981 */ /* 0x000ee8000c1e1d00 */
[----:B------:R-:W4:Y:S04]  /*0590*/  LDG.E.128 R12, desc[UR6][R30.64+0x20] ;  /* 0x000020061e0c7981 */ /* 0x000f28000c1e1d00 */
[----:B------:R0:W5:Y:S01]  /*05a0*/  LDG.E.128 R16, desc[UR6][R30.64+0x30] ;  /* 0x000030061e107981 */ /* 0x000162000c1e1d00 */
[----:B------:R-:W-:-:S04]  /*05b0*/  IMAD.WIDE R32, R56, 0x40, R32 ;  /* 0x0000004038207825 */ /* 0x000fc800078e0220 */
[C---:B--2---:R-:W-:Y:S01]  /*05c0*/  IMAD.U32 R35, R20.reuse, 0x10000, RZ ;  /* 0x0001000014237824 */ /* 0x044fe200078e00ff */
[----:B------:R-:W-:Y:S02]  /*05d0*/  SHF.L.U32 R34, R23, 0x10, RZ ;  /* 0x0000001017227819 */ /* 0x000fe400000006ff */
[----:B------:R-:W-:Y:S01]  /*05e0*/  SHF.L.U32 R59, R21, 0x10, RZ ;  /* 0x00000010153b7819 */ /* 0x000fe200000006ff */
[----:B------:R-:W-:Y:S01]  /*05f0*/  FADD R42, R35, R42 ;  /* 0x0000002a232a7221 */ /* 0x000fe20000000000 */
[----:B------:R-:W-:Y:S01]  /*0600*/  PRMT R20, R20, 0x7632, R20 ;  /* 0x0000763214147816 */ /* 0x000fe20000000014 */
[C---:B------:R-:W-:Y:S01]  /*0610*/  IMAD.U32 R35, R22.reuse, 0x10000, RZ ;  /* 0x0001000016237824 */ /* 0x040fe200078e00ff */
[----:B------:R-:W-:Y:S01]  /*0620*/  PRMT R23, R22, 0x7632, R23 ;  /* 0x0000763216177816 */ /* 0x000fe20000000017 */
[----:B------:R-:W-:Y:S01]  /*0630*/  FADD R51, R34, R51 ;  /* 0x0000003322337221 */ /* 0x000fe20000000000 */
[----:B------:R-:W-:Y:S01]  /*0640*/  PRMT R21, R21, 0x7632, R21 ;  /* 0x0000763215157816 */ /* 0x000fe20000000015 */
[----:B------:R-:W-:Y:S01]  /*0650*/  IMAD.U32 R20, R20, 0x10000, RZ ;  /* 0x0001000014147824 */ /* 0x000fe200078e00ff */
[C---:B0-----:R-:W-:Y:S01]  /*0660*/  PRMT R31, R23.reuse, 0x7632, R31 ;  /* 0x00007632171f7816 */ /* 0x041fe2000000001f */
[----:B------:R-:W-:Y:S01]  /*0670*/  IMAD.U32 R30, R23, 0x10000, RZ ;  /* 0x00010000171e7824 */ /* 0x000fe200078e00ff */
[----:B------:R-:W-:Y:S01]  /*0680*/  SHF.L.U32 R22, R21, 0x10, RZ ;  /* 0x0000001015167819 */ /* 0x000fe200000006ff */
[----:B------:R-:W-:Y:S01]  /*0690*/  FADD R53, R20, R53 ;  /* 0x0000003514357221 */ /* 0x000fe20000000000 */
[----:B------:R-:W-:Y:S01]  /*06a0*/  SHF.L.U32 R31, R31, 0x10, RZ ;  /* 0x000000101f1f7819 */ /* 0x000fe200000006ff */
[----:B------:R-:W-:Y:S01]  /*06b0*/  FADD R57, R30, R57 ;  /* 0x000000391e397221 */ /* 0x000fe20000000000 */
[----:B---3--:R-:W-:-:S02]  /*06c0*/  IMAD.U32 R30, R24, 0x10000, RZ ;  /* 0x00010000181e7824 */ /* 0x008fc400078e00ff */
[----:B------:R-:W-:Y:S01]  /*06d0*/  FADD R55, R22, R55 ;  /* 0x0000003716377221 */ /* 0x000fe20000000000 */
[----:B------:R-:W-:Y:S01]  /*06e0*/  PRMT R24, R24, 0x7632, R24 ;  /* 0x0000763218187816 */ /* 0x000fe20000000018 */
[----:B------:R-:W2:Y:S01]  /*06f0*/  LDG.E.128 R20, desc[UR6][R32.64] ;  /* 0x0000000620147981 */ /* 0x000ea2000c1e1d00 */
[----:B------:R-:W-:Y:S01]  /*0700*/  FADD R54, R31, R54 ;  /* 0x000000361f367221 */ /* 0x000fe20000000000 */
[----:B------:R-:W-:Y:S01]  /*0710*/  FADD R41, R30, R41 ;  /* 0x000000291e297221 */ /* 0x000fe20000000000 */
[C---:B------:R-:W-:Y:S01]  /*0720*/  SHF.L.U32 R34, R25.reuse, 0x10, RZ ;  /* 0x0000001019227819 */ /* 0x040fe200000006ff */
[----:B------:R-:W-:Y:S01]  /*0730*/  IMAD.U32 R30, R26, 0x10000, RZ ;  /* 0x000100001a1e7824 */ /* 0x000fe200078e00ff */
[----:B------:R-:W-:Y:S01]  /*0740*/  PRMT R25, R25, 0x7632, R25 ;  /* 0x0000763219197816 */ /* 0x000fe20000000019 */
[----:B------:R-:W-:Y:S01]  /*0750*/  IMAD.U32 R31, R24, 0x10000, RZ ;  /* 0x00010000181f7824 */ /* 0x000fe200078e00ff */
[----:B------:R-:W-:Y:S01]  /*0760*/  PRMT R26, R26, 0x7632, R26 ;  /* 0x000076321a1a7816 */ /* 0x000fe2000000001a */
[----:B------:R-:W-:Y:S01]  /*0770*/  FADD R50, R35, R50 ;  /* 0x0000003223327221 */ /* 0x000fe20000000000 */
[----:B------:R-:W-:Y:S01]  /*0780*/  FADD R43, R34, R43 ;  /* 0x0000002b222b7221 */ /* 0x000fe20000000000 */
[----:B------:R-:W-:Y:S01]  /*0790*/  FADD R52, R31, R52 ;  /* 0x000000341f347221 */ /* 0x000fe20000000000 */
[----:B------:R-:W-:Y:S01]  /*07a0*/  FADD R45, R30, R45 ;  /* 0x0000002d1e2d7221 */ /* 0x000fe20000000000 */
[----:B------:R-:W-:Y:S01]  /*07b0*/  SHF.L.U32 R31, R25, 0x10, RZ ;  /* 0x00000010191f7819 */ /* 0x000fe200000006ff */
[----:B------:R-:W-:Y:S01]  /*07c0*/  IMAD.U32 R35, R26, 0x10000, RZ ;  /* 0x000100001a237824 */ /* 0x000fe200078e00ff */
[----:B------:R-:W-:Y:S01]  /*07d0*/  SHF.L.U32 R34, R27, 0x10, RZ ;  /* 0x000000101b227819 */ /* 0x000fe200000006ff */
[----:B------:R-:W-:Y:S01]  /*07e0*/  FADD R44, R59, R44 ;  /* 0x0000002c3b2c7221 */ /* 0x000fe20000000000 */
[----:B------:R-:W-:-:S02]  /*07f0*/  PRMT R30, R27, 0x7632, R30 ;  /* 0x000076321b1e7816 */ /* 0x000fc4000000001e */
[----:B------:R-:W3:Y:S01]  /*0800*/  LDG.E.128 R24, desc[UR6][R32.64+0x10] ;  /* 0x0000100620187981 */ /* 0x000ee2000c1e1d00 */
[----:B------:R-:W-:Y:S01]  /*0810*/  FADD R38, R31, R38 ;  /* 0x000000261f267221 */ /* 0x000fe20000000000 */
[----:B------:R-:W-:Y:S01]  /*0820*/  SHF.L.U32 R59, R30, 0x10, RZ ;  /* 0x000000101e3b7819 */ /* 0x000fe200000006ff */
[----:B----4-:R-:W-:Y:S01]  /*0830*/  IMAD.U32 R31, R12, 0x10000, RZ ;  /* 0x000100000c1f7824 */ /* 0x010fe200078e00ff */
[----:B------:R-:W-:-:S03]  /*0840*/  SHF.L.U32 R30, R13, 0x10, RZ ;  /* 0x000000100d1e7819 */ /* 0x000fc600000006ff */
[----:B------:R-:W-:Y:S01]  /*0850*/  FADD R48, R59, R48 ;  /* 0x000000303b307221 */ /* 0x000fe20000000000 */
[----:B------:R-:W-:Y:S01]  /*0860*/  FADD R60, R31, R28 ;  /* 0x0000001c1f3c7221 */ /* 0x000fe20000000000 */
[----:B------:R-:W-:Y:S02]  /*0870*/  FADD R59, R30, R29 ;  /* 0x0000001d1e3b7221 */ /* 0x000fe40000000000 */
[----:B------:R-:W4:Y:S01]  /*0880*/  LDG.E.128 R28, desc[UR6][R32.64+0x20] ;  /* 0x00002006201c7981 */ /* 0x000f22000c1e1d00 */
[----:B------:R-:W-:Y:S01]  /*0890*/  FADD R49, R34, R49 ;  /* 0x0000003122317221 */ /* 0x000fe20000000000 */
[----:B------:R-:W-:Y:S02]  /*08a0*/  FADD R40, R35, R40 ;  /* 0x0000002823287221 */ /* 0x000fe40000000000 */
[----:B------:R-:W4:Y:S01]  /*08b0*/  LDG.E.128 R32, desc[UR6][R32.64+0x30] ;  /* 0x0000300620207981 */ /* 0x000f22000c1e1d00 */
[----:B------:R-:W-:Y:S02]  /*08c0*/  PRMT R12, R12, 0x7632, R12 ;  /* 0x000076320c0c7816 */ /* 0x000fe4000000000c */
[----:B------:R-:W-:-:S03]  /*08d0*/  PRMT R13, R13, 0x7632, R13 ;  /* 0x000076320d0d7816 */ /* 0x000fc6000000000d */
[----:B------:R-:W-:Y:S01]  /*08e0*/  IMAD.U32 R12, R12, 0x10000, RZ ;  /* 0x000100000c0c7824 */ /* 0x000fe200078e00ff */
[----:B------:R-:W-:-:S03]  /*08f0*/  SHF.L.U32 R13, R13, 0x10, RZ ;  /* 0x000000100d0d7819 */ /* 0x000fc600000006ff */
[----:B------:R-:W-:Y:S01]  /*0900*/  FADD R5, R12, R5 ;  /* 0x000000050c057221 */ /* 0x000fe20000000000 */
[----:B------:R-:W-:Y:S02]  /*0910*/  IMAD.U32 R12, R15, 0x10000, RZ ;  /* 0x000100000f0c7824 */ /* 0x000fe400078e00ff */
[----:B------:R-:W-:Y:S01]  /*0920*/  FADD R6, R13, R6 ;  /* 0x000000060d067221 */ /* 0x000fe20000000000 */
[----:B------:R-:W-:Y:S02]  /*0930*/  IMAD.U32 R13, R14, 0x10000, RZ ;  /* 0x000100000e0d7824 */ /* 0x000fe400078e00ff */
[----:B------:R-:W-:Y:S01]  /*0940*/  FADD R39, R12, R39 ;  /* 0x000000270c277221 */ /* 0x000fe20000000000 */
[----:B-----5:R-:W-:Y:S01]  /*0950*/  PRMT R12, R16, 0x7632, R12 ;  /* 0x00007632100c7816 */ /* 0x020fe2000000000c */
[----:B------:R-:W-:-:S03]  /*0960*/  FADD R10, R13, R10 ;  /* 0x0000000a0d0a7221 */ /* 0x000fc60000000000 */
[----:B------:R-:W-:Y:S02]  /*0970*/  SHF.L.U32 R13, R12, 0x10, RZ ;  /* 0x000000100c0d7819 */ /* 0x000fe400000006ff */
[----:B------:R-:W-:-:S03]  /*0980*/  PRMT R15, R15, 0x7632, R15 ;  /* 0x000076320f0f7816 */ /* 0x000fc6000000000f */
[----:B------:R-:W-:Y:S01]  /*0990*/  FADD R0, R13, R0 ;  /* 0x000000000d007221 */ /* 0x000fe20000000000 */
[----:B------:R-:W-:Y:S01]  /*09a0*/  SHF.L.U32 R13, R18, 0x10, RZ ;  /* 0x00000010120d7819 */ /* 0x000fe200000006ff */
[----:B------:R-:W-:Y:S01]  /*09b0*/  IMAD.U32 R12, R17, 0x10000, RZ ;  /* 0x00010000110c7824 */ /* 0x000fe200078e00ff */
[----:B------:R-:W-:Y:S02]  /*09c0*/  SHF.L.U32 R15, R15, 0x10, RZ ;  /* 0x000000100f0f7819 */ /* 0x000fe400000006ff */
[----:B------:R-:W-:Y:S01]  /*09d0*/  PRMT R14, R14, 0x7632, R14 ;  /* 0x000076320e0e7816 */ /* 0x000fe2000000000e */
[----:B------:R-:W-:Y:S01]  /*09e0*/  FADD R8, R13, R8 ;  /* 0x000000080d087221 */ /* 0x000fe20000000000 */
[----:B------:R-:W-:Y:S01]  /*09f0*/  FADD R11, R12, R11 ;  /* 0x0000000b0c0b7221 */ /* 0x000fe20000000000 */
[----:B------:R-:W-:Y:S01]  /*0a00*/  FADD R36, R15, R36 ;  /* 0x000000240f247221 */ /* 0x000fe20000000000 */
[----:B------:R-:W-:Y:S01]  /*0a10*/  SHF.L.U32 R14, R14, 0x10, RZ ;  /* 0x000000100e0e7819 */ /* 0x000fe200000006ff */
[----:B------:R-:W-:-:S04]  /*0a20*/  IMAD.U32 R12, R19, 0x10000, RZ ;  /* 0x00010000130c7824 */ /* 0x000fc800078e00ff */
[----:B------:R-:W-:Y:S01]  /*0a30*/  FADD R37, R12, R37 ;  /* 0x000000250c257221 */ /* 0x000fe20000000000 */
[----:B------:R-:W-:Y:S01]  /*0a40*/  FADD R7, R14, R7 ;  /* 0x000000070e077221 */ /* 0x000fe20000000000 */
[----:B------:R-:W-:Y:S02]  /*0a50*/  PRMT R18, R18, 0x7632, R18 ;  /* 0x0000763212127816 */ /* 0x000fe40000000012 */
[----:B------:R-:W-:-:S03]  /*0a60*/  PRMT R19, R19, 0x7632, R19 ;  /* 0x0000763213137816 */ /* 0x000fc60000000013 */
[----:B------:R-:W-:Y:S01]  /*0a70*/  IMAD.U32 R18, R18, 0x10000, RZ ;  /* 0x0001000012127824 */ /* 0x000fe200078e00ff */
[----:B------:R-:W-:-:S03]  /*0a80*/  SHF.L.U32 R19, R19, 0x10, RZ ;  /* 0x0000001013137819 */ /* 0x000fc600000006ff */
[----:B------:R-:W-:Y:S01]  /*0a90*/  FADD R3, R18, R3 ;  /* 0x0000000312037221 */ /* 0x000fe20000000000 */
[----:B------:R-:W-:Y:S01]  /*0aa0*/  PRMT R17, R17, 0x7632, R17 ;  /* 0x0000763211117816 */ /* 0x000fe20000000011 */
[----:B------:R-:W-:-:S03]  /*0ab0*/  FADD R4, R19, R4 ;  /* 0x0000000413047221 */ /* 0x000fc60000000000 */
[----:B------:R-:W-:Y:S01]  /*0ac0*/  SHF.L.U32 R17, R17, 0x10, RZ ;  /* 0x0000001011117819 */ /* 0x000fe200000006ff */
[----:B------:R-:W-:-:S04]  /*0ad0*/  IMAD.U32 R16, R16, 0x10000, RZ ;  /* 0x0001000010107824 */ /* 0x000fc800078e00ff */
[----:B------:R-:W-:Y:S01]  /*0ae0*/  FADD R2, R17, R2 ;  /* 0x0000000211027221 */ /* 0x000fe20000000000 */
[----:B------:R-:W-:Y:S01]  /*0af0*/  FADD R9, R16, R9 ;  /* 0x0000000910097221 */ /* 0x000fe20000000000 */
[----:B------:R-:W-:-:S04]  /*0b00*/  UIADD3 UR5, UPT, UPT, UR5, 0x2, URZ ;  /* 0x0000000205057890 */ /* 0x000fc8000fffe0ff */
[----:B------:R-:W-:Y:S02]  /*0b10*/  UISETP.NE.AND UP0, UPT, UR5, URZ, UPT ;  /* 0x000000ff0500728c */ /* 0x000fe4000bf05270 */
[----:B------:R-:W-:Y:S01]  /*0b20*/  UIADD3 UR4, UPT, UPT, UR4, 0x2, URZ ;  /* 0x0000000204047890 */ /* 0x000fe2000fffe0ff */
[----:B--2---:R-:W-:Y:S01]  /*0b30*/  IMAD.U32 R13, R20, 0x10000, RZ ;  /* 0x00010000140d7824 */ /* 0x004fe200078e00ff */
[C---:B------:R-:W-:Y:S02]  /*0b40*/  SHF.L.U32 R15, R21.reuse, 0x10, RZ ;  /* 0x00000010150f7819 */ /* 0x040fe400000006ff */
[----:B------:R-:W-:Y:S01]  /*0b50*/  PRMT R21, R21, 0x7632, R21 ;  /* 0x0000763215157816 */ /* 0x000fe20000000015 */
[----:B------:R-:W-:Y:S01]  /*0b60*/  FADD R42, R42, R13 ;  /* 0x0000000d2a2a7221 */ /* 0x000fe20000000000 */
[----:B------:R-:W-:Y:S02]  /*0b70*/  SHF.L.U32 R13, R22, 0x10, RZ ;  /* 0x00000010160d7819 */ /* 0x000fe400000006ff */
[----:B------:R-:W-:-:S02]  /*0b80*/  SHF.L.U32 R12, R21, 0x10, RZ ;  /* 0x00000010150c7819 */ /* 0x000fc400000006ff */
[----:B------:R-:W-:Y:S01]  /*0b90*/  PRMT R14, R23, 0x7632, R14 ;  /* 0x00007632170e7816 */ /* 0x000fe2000000000e */
[----:B------:R-:W-:Y:S02]  /*0ba0*/  FADD R50, R50, R13 ;  /* 0x0000000d32327221 */ /* 0x000fe40000000000 */
[--C-:B------:R-:W-:Y:S01]  /*0bb0*/  FADD R55, R55, R12.reuse ;  /* 0x0000000c37377221 */ /* 0x100fe20000000000 */
[----:B------:R-:W-:Y:S02]  /*0bc0*/  SHF.L.U32 R13, R14, 0x10, RZ ;  /* 0x000000100e0d7819 */ /* 0x000fe400000006ff */
[----:B---3--:R-:W-:-:S03]  /*0bd0*/  PRMT R12, R24, 0x7632, R12 ;  /* 0x00007632180c7816 */ /* 0x008fc6000000000c */
[----:B------:R-:W-:Y:S01]  /*0be0*/  FADD R54, R54, R13 ;  /* 0x0000000d36367221 */ /* 0x000fe20000000000 */
[----:B------:R-:W-:Y:S01]  /*0bf0*/  PRMT R14, R25, 0x7632, R14 ;  /* 0x00007632190e7816 */ /* 0x000fe2000000000e */
[----:B------:R-:W-:Y:S01]  /*0c00*/  FADD R44, R44, R15 ;  /* 0x0000000f2c2c7221 */ /* 0x000fe20000000000 */
[----:B------:R-:W-:Y:S02]  /*0c10*/  IMAD.U32 R13, R12, 0x10000, RZ ;  /* 0x000100000c0d7824 */ /* 0x000fe400078e00ff */
[----:B------:R-:W-:Y:S02]  /*0c20*/  SHF.L.U32 R15, R14, 0x10, RZ ;  /* 0x000000100e0f7819 */ /* 0x000fe400000006ff */
[----:B------:R-:W-:Y:S01]  /*0c30*/  PRMT R18, R27, 0x7632, R18 ;  /* 0x000076321b127816 */ /* 0x000fe20000000012 */
[----:B------:R-:W-:Y:S01]  /*0c40*/  FADD R52, R52, R13 ;  /* 0x0000000d34347221 */ /* 0x000fe20000000000 */
[----:B----4-:R-:W-:Y:S01]  /*0c50*/  SHF.L.U32 R13, R28, 0x10, RZ ;  /* 0x000000101c0d7819 */ /* 0x010fe200000006ff */
[--C-:B------:R-:W-:Y:S01]  /*0c60*/  FADD R38, R38, R15.reuse ;  /* 0x0000000f26267221 */ /* 0x100fe20000000000 */
[----:B------:R-:W-:Y:S01]  /*0c70*/  PRMT R14, R29, 0x7632, R14 ;  /* 0x000076321d0e7816 */ /* 0x000fe2000000000e */
[----:B------:R-:W-:Y:S01]  /*0c80*/  IMAD.U32 R19, R18, 0x10000, RZ ;  /* 0x0001000012137824 */ /* 0x000fe200078e00ff */
[----:B------:R-:W-:-:S02]  /*0c90*/  PRMT R15, R30, 0x7632, R15 ;  /* 0x000076321e0f7816 */ /* 0x000fc4000000000f */
[----:B------:R-:W-:Y:S01]  /*0ca0*/  PRMT R12, R28, 0x7632, R12 ;  /* 0x000076321c0c7816 */ /* 0x000fe2000000000c */
[----:B------:R-:W-:Y:S01]  /*0cb0*/  FADD R28, R60, R13 ;  /* 0x0000000d3c1c7221 */ /* 0x000fe20000000000 */
[----:B------:R-:W-:Y:S01]  /*0cc0*/  PRMT R18, R31, 0x7632, R18 ;  /* 0x000076321f127816 */ /* 0x000fe20000000012 */
[----:B------:R-:W-:Y:S01]  /*0cd0*/  IMAD.U32 R13, R14, 0x10000, RZ ;  /* 0x000100000e0d7824 */ /* 0x000fe200078e00ff */
[----:B------:R-:W-:Y:S02]  /*0ce0*/  SHF.L.U32 R14, R15, 0x10, RZ ;  /* 0x000000100f0e7819 */ /* 0x000fe400000006ff */
[----:B------:R-:W-:Y:S02]  /*0cf0*/  SHF.L.U32 R15, R18, 0x10, RZ ;  /* 0x00000010120f7819 */ /* 0x000fe400000006ff */
[----:B------:R-:W-:Y:S02]  /*0d00*/  PRMT R20, R20, 0x7632, R20 ;  /* 0x0000763214147816 */ /* 0x000fe40000000014 */
[----:B------:R-:W-:Y:S01]  /*0d10*/  PRMT R17, R26, 0x7632, R17 ;  /* 0x000076321a117816 */ /* 0x000fe20000000011 */
[----:B------:R-:W-:-:S02]  /*0d20*/  FADD R36, R36, R15 ;  /* 0x0000000f24247221 */ /* 0x000fc40000000000 */
[----:B------:R-:W0:Y:S01]  /*0d30*/  LDC R15, c[0x0][0x398] ;  /* 0x0000e600ff0f7b82 */ /* 0x000e220000000800 */
[----:B------:R-:W-:Y:S01]  /*0d40*/  SHF.L.U32 R20, R20, 0x10, RZ ;  /* 0x0000001014147819 */ /* 0x000fe200000006ff */
[----:B------:R-:W-:Y:S01]  /*0d50*/  IMAD.U32 R16, R23, 0x10000, RZ ;  /* 0x0001000017107824 */ /* 0x000fe200078e00ff */
[----:B------:R-:W-:Y:S02]  /*0d60*/  SHF.L.U32 R17, R17, 0x10, RZ ;  /* 0x0000001011117819 */ /* 0x000fe400000006ff */
[----:B------:R-:W-:Y:S01]  /*0d70*/  SHF.L.U32 R12, R12, 0x10, RZ ;  /* 0x000000100c0c7819 */ /* 0x000fe200000006ff */
[----:B------:R-:W-:Y:S01]  /*0d80*/  FADD R51, R51, R16 ;  /* 0x0000001033337221 */ /* 0x000fe20000000000 */
[----:B------:R-:W-:Y:S01]  /*0d90*/  FADD R53, R53, R20 ;  /* 0x0000001435357221 */ /* 0x000fe20000000000 */
[----:B------:R-:W-:Y:S01]  /*0da0*/  FADD R40, R40, R17 ;  /* 0x0000001128287221 */ /* 0x000fe20000000000 */
[----:B------:R-:W-:Y:S01]  /*0db0*/  IMAD.U32 R16, R25, 0x10000, RZ ;  /* 0x0001000019107824 */ /* 0x000fe200078e00ff */
[----:B------:R-:W-:Y:S01]  /*0dc0*/  SHF.L.U32 R20, R27, 0x10, RZ ;  /* 0x000000101b147819 */ /* 0x000fe200000006ff */
[----:B------:R-:W-:-:S02]  /*0dd0*/  IMAD.U32 R17, R30, 0x10000, RZ ;  /* 0x000100001e117824 */ /* 0x000fc400078e00ff */
[--C-:B------:R-:W-:Y:S01]  /*0de0*/  FADD R5, R5, R12.reuse ;  /* 0x0000000c05057221 */ /* 0x100fe20000000000 */
[----:B------:R-:W-:Y:S01]  /*0df0*/  PRMT R12, R32, 0x7632, R12 ;  /* 0x00007632200c7816 */ /* 0x000fe2000000000c */
[----:B------:R-:W-:Y:S01]  /*0e00*/  FADD R43, R43, R16 ;  /* 0x000000102b2b7221 */ /* 0x000fe20000000000 */
[----:B------:R-:W-:Y:S01]  /*0e10*/  FADD R10, R10, R17 ;  /* 0x000000110a0a7221 */ /* 0x000fe20000000000 */
[----:B------:R-:W-:Y:S01]  /*0e20*/  FADD R6, R6, R13 ;  /* 0x0000000d06067221 */ /* 0x000fe20000000000 */
[----:B------:R-:W-:Y:S01]  /*0e30*/  FADD R49, R49, R20 ;  /* 0x0000001431317221 */ /* 0x000fe20000000000 */
[----:B------:R-:W-:Y:S01]  /*0e40*/  SHF.L.U32 R16, R29, 0x10, RZ ;  /* 0x000000101d107819 */ /* 0x000fe200000006ff */
[----:B------:R-:W-:Y:S01]  /*0e50*/  FADD R7, R7, R14 ;  /* 0x0000000e07077221 */ /* 0x000fe20000000000 */
[----:B------:R-:W-:Y:S02]  /*0e60*/  PRMT R17, R34, 0x7632, R17 ;  /* 0x0000763222117816 */ /* 0x000fe40000000011 */
[----:B------:R-:W-:-:S02]  /*0e70*/  SHF.L.U32 R13, R12, 0x10, RZ ;  /* 0x000000100c0d7819 */ /* 0x000fc400000006ff */
[----:B------:R-:W-:Y:S02]  /*0e80*/  SHF.L.U32 R20, R31, 0x10, RZ ;  /* 0x000000101f147819 */ /* 0x000fe400000006ff */
[----:B------:R-:W-:Y:S02]  /*0e90*/  PRMT R22, R22, 0x7632, R22 ;  /* 0x0000763216167816 */ /* 0x000fe40000000016 */
[----:B------:R-:W-:Y:S02]  /*0ea0*/  PRMT R14, R33, 0x7632, R14 ;  /* 0x00007632210e7816 */ /* 0x000fe4000000000e */
[----:B------:R-:W-:Y:S01]  /*0eb0*/  PRMT R18, R35, 0x7632, R18 ;  /* 0x0000763223127816 */ /* 0x000fe20000000012 */
[----:B------:R-:W-:Y:S01]  /*0ec0*/  FADD R48, R48, R19 ;  /* 0x0000001330307221 */ /* 0x000fe20000000000 */
[----:B------:R-:W-:Y:S01]  /*0ed0*/  FADD R29, R59, R16 ;  /* 0x000000103b1d7221 */ /* 0x000fe20000000000 */
[----:B------:R-:W-:Y:S01]  /*0ee0*/  FADD R0, R0, R13 ;  /* 0x0000000d00007221 */ /* 0x000fe20000000000 */
[----:B------:R-:W-:Y:S01]  /*0ef0*/  IMAD.U32 R12, R17, 0x10000, RZ ;  /* 0x00010000110c7824 */ /* 0x000fe200078e00ff */
[----:B------:R-:W-:Y:S01]  /*0f00*/  SHF.L.U32 R24, R24, 0x10, RZ ;  /* 0x0000001018187819 */ /* 0x000fe200000006ff */
[----:B------:R-:W-:Y:S01]  /*0f10*/  FADD R39, R39, R20 ;  /* 0x0000001427277221 */ /* 0x000fe20000000000 */
[----:B------:R-:W-:Y:S01]  /*0f20*/  SHF.L.U32 R26, R26, 0x10, RZ ;  /* 0x000000101a1a7819 */ /* 0x000fe200000006ff */
[----:B------:R-:W-:Y:S01]  /*0f30*/  IMAD.U32 R22, R22, 0x10000, RZ ;  /* 0x0001000016167824 */ /* 0x000fe200078e00ff */
[----:B------:R-:W-:Y:S01]  /*0f40*/  SHF.L.U32 R16, R33, 0x10, RZ ;  /* 0x0000001021107819 */ /* 0x000fe200000006ff */
[----:B------:R-:W-:Y:S01]  /*0f50*/  IMAD.U32 R32, R32, 0x10000, RZ ;  /* 0x0001000020207824 */ /* 0x000fe200078e00ff */
[----:B------:R-:W-:Y:S01]  /*0f60*/  SHF.L.U32 R19, R34, 0x10, RZ ;  /* 0x0000001022137819 */ /* 0x000fe200000006ff */
[----:B------:R-:W-:Y:S01]  /*0f70*/  IMAD.U32 R20, R35, 0x10000, RZ ;  /* 0x0001000023147824 */ /* 0x000fe200078e00ff */
[----:B------:R-:W-:-:S02]  /*0f80*/  SHF.L.U32 R13, R14, 0x10, RZ ;  /* 0x000000100e0d7819 */ /* 0x000fc400000006ff */
[----:B------:R-:W-:Y:S01]  /*0f90*/  SHF.L.U32 R17, R18, 0x10, RZ ;  /* 0x0000001012117819 */ /* 0x000fe200000006ff */
[----:B------:R-:W-:Y:S01]  /*0fa0*/  FADD R57, R57, R22 ;  /* 0x0000001639397221 */ /* 0x000fe20000000000 */
        /* <DEDUP_REMOVED lines=9> */
[C---:B0-----:R-:W-:Y:S01]  /*1040*/  LEA R56, R15.reuse, R56, 0x1 ;  /* 0x000000380f387211 */ /* 0x041fe200078e08ff */
[----:B------:R-:W-:Y:S01]  /*1050*/  IMAD R58, R15, 0x2, R58 ;  /* 0x000000020f3a7824 */ /* 0x000fe200078e023a */
[----:B------:R-:W-:Y:S06]  /*1060*/  BRA.U UP0, `(.L_x_248) ;  /* 0xfffffff500247547 */ /* 0x000fec000b83ffff */
[----:B------:R-:W-:-:S12]  /*1070*/  UIADD3 UR4, UPT, UPT, UR4, 0x1, URZ ;  /* 0x0000000104047890 */ /* 0x000fd8000fffe0ff */
.L_x_247:
[----:B------:R-:W0:Y:S02]  /*1080*/  LDCU UR5, c[0x0][0x390] ;  /* 0x00007200ff0577ac */ /* 0x000e240008000800 */
[----:B0-----:R-:W-:-:S04]  /*1090*/  ULOP3.LUT UR5, UR5, 0x1, URZ, 0xc0, !UPT ;  /* 0x0000000105057892 */ /* 0x001fc8000f8ec0ff */
[----:B------:R-:W-:-:S09]  /*10a0*/  UISETP.NE.U32.AND UP0, UPT, UR5, 0x1, UPT ;  /* 0x000000010500788c */ /* 0x000fd2000bf05070 */
[----:B------:R-:W-:Y:S05]  /*10b0*/  BRA.U !UP0, `(.L_x_246) ;  /* 0x0000000508687547 */ /* 0x000fea000b800000 */
[----:B------:R-:W0:Y:S01]  /*10c0*/  LDC.64 R12, c[0x0][0x380] ;  /* 0x0000e000ff0c7b82 */ /* 0x000e220000000a00 */
[----:B------:R-:W1:Y:S01]  /*10d0*/  LDCU UR5, c[0x0][0x360] ;  /* 0x00006c00ff0577ac */ /* 0x000e620008000800 */
[----:B------:R-:W-:Y:S02]  /*10e0*/  IMAD R31, R15, UR4, RZ ;  /* 0x000000040f1f7c24 */ /* 0x000fe4000f8e02ff */
[----:B-1----:R-:W-:-:S04]  /*10f0*/  IMAD R17, R46, UR5, R47 ;  /* 0x000000052e117c24 */ /* 0x002fc8000f8e022f */
[----:B0-----:R-:W-:-:S04]  /*1100*/  IMAD.WIDE.U32 R12, R17, 0x40, R12 ;  /* 0x00000040110c7825 */ /* 0x001fc800078e000c */
[----:B------:R-:W-:-:S05]  /*1110*/  IMAD.WIDE R30, R31, 0x40, R12 ;  /* 0x000000401f1e7825 */ /* 0x000fca00078e020c */
[----:B------:R-:W2:Y:S04]  /*1120*/  LDG.E.128 R12, desc[UR6][R30.64] ;  /* 0x000000061e0c7981 */ /* 0x000ea8000c1e1d00 */
[----:B------:R-:W3:Y:S04]  /*1130*/  LDG.E.128 R16, desc[UR6][R30.64+0x10] ;  /* 0x000010061e107981 */ /* 0x000ee8000c1e1d00 */
[----:B------:R-:W4:Y:S04]  /*1140*/  LDG.E.128 R20, desc[UR6][R30.64+0x20] ;  /* 0x000020061e147981 */ /* 0x000f28000c1e1d00 */
[----:B------:R3:W5:Y:S01]  /*1150*/  LDG.E.128 R24, desc[UR6][R30.64+0x30] ;  /* 0x000030061e187981 */ /* 0x000762000c1e1d00 */
[----:B--2---:R-:W-:Y:S01]  /*1160*/  PRMT R32, R12, 0x7632, R32 ;  /* 0x000076320c207816 */ /* 0x004fe20000000020 */
[----:B------:R-:W-:Y:S01]  /*1170*/  IMAD.U32 R35, R14, 0x10000, RZ ;  /* 0x000100000e237824 */ /* 0x000fe200078e00ff */
[----:B------:R-:W-:-:S02]  /*1180*/  SHF.L.U32 R33, R12, 0x10, RZ ;  /* 0x000000100c217819 */ /* 0x000fc400000006ff */
[C---:B------:R-:W-:Y:S01]  /*1190*/  PRMT R12, R13.reuse, 0x7632, R12 ;  /* 0x000076320d0c7816 */ /* 0x040fe2000000000c */
[----:B------:R-:W-:Y:S01]  /*11a0*/  FADD R50, R50, R35 ;  /* 0x0000002332327221 */ /* 0x000fe20000000000 */
[----:B------:R-:W-:Y:S01]  /*11b0*/  SHF.L.U32 R13, R13, 0x10, RZ ;  /* 0x000000100d0d7819 */ /* 0x000fe200000006ff */
[----:B------:R-:W-:Y:S01]  /*11c0*/  FADD R42, R42, R33 ;  /* 0x000000212a2a7221 */ /* 0x000fe20000000000 */
[----:B------:R-:W-:Y:S01]  /*11d0*/  PRMT R34, R14, 0x7632, R34 ;  /* 0x000076320e227816 */ /* 0x000fe20000000022 */
[----:B------:R-:W-:Y:S01]  /*11e0*/  IMAD.U32 R12, R12, 0x10000, RZ ;  /* 0x000100000c0c7824 */ /* 0x000fe200078e00ff */
[----:B------:R-:W-:Y:S01]  /*11f0*/  PRMT R14, R15, 0x7632, R14 ;  /* 0x000076320f0e7816 */ /* 0x000fe2000000000e */
[----:B------:R-:W-:Y:S01]  /*1200*/  FADD R44, R44, R13 ;  /* 0x0000000d2c2c7221 */ /* 0x000fe20000000000 */
[----:B---3--:R-:W-:Y:S01]  /*1210*/  SHF.L.U32 R30, R17, 0x10, RZ ;  /* 0x00000010111e7819 */ /* 0x008fe200000006ff */
[----:B------:R-:W-:Y:S01]  /*1220*/  FADD R55, R55, R12 ;  /* 0x0000000c37377221 */ /* 0x000fe20000000000 */
[----:B------:R-:W-:-:S02]  /*1230*/  SHF.L.U32 R13, R14, 0x10, RZ ;  /* 0x000000100e0d7819 */ /* 0x000fc400000006ff */
[C---:B------:R-:W-:Y:S01]  /*1240*/  PRMT R12, R16.reuse, 0x7632, R12 ;  /* 0x00007632100c7816 */ /* 0x040fe2000000000c */
[----:B------:R-:W-:Y:S01]  /*1250*/  IMAD.U32 R16, R16, 0x10000, RZ ;  /* 0x0001000010107824 */ /* 0x000fe200078e00ff */
[----:B------:R-:W-:Y:S01]  /*1260*/  PRMT R14, R17, 0x7632, R14 ;  /* 0x00007632110e7816 */ /* 0x000fe2000000000e */
[----:B------:R-:W-:Y:S01]  /*1270*/  FADD R54, R54, R13 ;  /* 0x0000000d36367221 */ /* 0x000fe20000000000 */
[----:B------:R-:W-:Y:S01]  /*1280*/  SHF.L.U32 R13, R12, 0x10, RZ ;  /* 0x000000100c0d7819 */ /* 0x000fe200000006ff */
[----:B------:R-:W-:Y:S01]  /*1290*/  FADD R41, R41, R16 ;  /* 0x0000001029297221 */ /* 0x000fe20000000000 */
[----:B------:R-:W-:Y:S01]  /*12a0*/  SHF.L.U32 R56, R15, 0x10, RZ ;  /* 0x000000100f387819 */ /* 0x000fe200000006ff */
[----:B----4-:R-:W-:Y:S01]  /*12b0*/  IMAD.U32 R16, R21, 0x10000, RZ ;  /* 0x0001000015107824 */ /* 0x010fe200078e00ff */
[----:B------:R-:W-:Y:S01]  /*12c0*/  PRMT R17, R18, 0x7632, R17 ;  /* 0x0000763212117816 */ /* 0x000fe20000000011 */
[----:B------:R-:W-:Y:S01]  /*12d0*/  FADD R52, R52, R13 ;  /* 0x0000000d34347221 */ /* 0x000fe20000000000 */
[----:B------:R-:W-:Y:S01]  /*12e0*/  SHF.L.U32 R15, R14, 0x10, RZ ;  /* 0x000000100e0f7819 */ /* 0x000fe200000006ff */
[----:B------:R-:W-:Y:S01]  /*12f0*/  FADD R29, R29, R16 ;  /* 0x000000101d1d7221 */ /* 0x000fe20000000000 */
[----:B------:R-:W-:Y:S01]  /*1300*/  SHF.L.U32 R13, R20, 0x10, RZ ;  /* 0x00000010140d7819 */ /* 0x000fe200000006ff */
[----:B------:R-:W-:Y:S01]  /*1310*/  IMAD.U32 R17, R17, 0x10000, RZ ;  /* 0x0001000011117824 */ /* 0x000fe200078e00ff */
[----:B------:R-:W-:Y:S01]  /*1320*/  PRMT R14, R21, 0x7632, R14 ;  /* 0x00007632150e7816 */ /* 0x000fe2000000000e */
[----:B------:R-:W-:Y:S01]  /*1330*/  FADD R38, R38, R15 ;  /* 0x0000000f26267221 */ /* 0x000fe20000000000 */
[----:B------:R-:W-:Y:S01]  /*1340*/  SHF.L.U32 R18, R18, 0x10, RZ ;  /* 0x0000001012127819 */ /* 0x000fe200000006ff */
[----:B------:R-:W-:Y:S01]  /*1350*/  FADD R28, R28, R13 ;  /* 0x0000000d1c1c7221 */ /* 0x000fe20000000000 */
[----:B------:R-:W-:Y:S01]  /*1360*/  PRMT R12, R20, 0x7632, R12 ;  /* 0x00007632140c7816 */ /* 0x000fe2000000000c */
[----:B------:R-:W-:Y:S01]  /*1370*/  FADD R40, R40, R17 ;  /* 0x0000001128287221 */ /* 0x000fe20000000000 */
[----:B------:R-:W-:Y:S01]  /*1380*/  PRMT R15, R22, 0x7632, R15 ;  /* 0x00007632160f7816 */ /* 0x000fe2000000000f */
[----:B------:R-:W-:Y:S01]  /*1390*/  FADD R45, R45, R18 ;  /* 0x000000122d2d7221 */ /* 0x000fe20000000000 */
[----:B------:R-:W-:Y:S01]  /*13a0*/  SHF.L.U32 R13, R14, 0x10, RZ ;  /* 0x000000100e0d7819 */ /* 0x000fe200000006ff */
[----:B------:R-:W-:Y:S01]  /*13b0*/  IMAD.U32 R12, R12, 0x10000, RZ ;  /* 0x000100000c0c7824 */ /* 0x000fe200078e00ff */
[----:B------:R-:W-:Y:S01]  /*13c0*/  SHF.L.U32 R17, R22, 0x10, RZ ;  /* 0x0000001016117819 */ /* 0x000fe200000006ff */
[----:B------:R-:W-:Y:S01]  /*13d0*/  FADD R51, R51, R56 ;  /* 0x0000003833337221 */ /* 0x000fe20000000000 */
[----:B------:R-:W-:Y:S01]  /*13e0*/  PRMT R18, R23, 0x7632, R18 ;  /* 0x0000763217127816 */ /* 0x000fe20000000012 */
[----:B------:R-:W-:Y:S01]  /*13f0*/  FADD R6, R6, R13 ;  /* 0x0000000d06067221 */ /* 0x000fe20000000000 */
[----:B------:R-:W-:Y:S01]  /*1400*/  SHF.L.U32 R14, R15, 0x10, RZ ;  /* 0x000000100f0e7819 */ /* 0x000fe200000006ff */
[--C-:B------:R-:W-:Y:S01]  /*1410*/  FADD R5, R5, R12.reuse ;  /* 0x0000000c05057221 */ /* 0x100fe20000000000 */
[----:B-----5:R-:W-:Y:S01]  /*1420*/  IMAD.U32 R13, R26, 0x10000, RZ ;  /* 0x000100001a0d7824 */ /* 0x020fe200078e00ff */
[----:B------:R-:W-:Y:S01]  /*1430*/  SHF.L.U32 R20, R23, 0x10, RZ ;  /* 0x0000001017147819 */ /* 0x000fe200000006ff */
[--C-:B------:R-:W-:Y:S01]  /*1440*/  FADD R10, R10, R17.reuse ;  /* 0x000000110a0a7221 */ /* 0x100fe20000000000 */
[----:B------:R-:W-:Y:S01]  /*1450*/  PRMT R12, R24, 0x7632, R12 ;  /* 0x00007632180c7816 */ /* 0x000fe2000000000c */
[----:B------:R-:W-:Y:S01]  /*1460*/  IMAD.U32 R15, R18, 0x10000, RZ ;  /* 0x00010000120f7824 */ /* 0x000fe200078e00ff */
[----:B------:R-:W-:Y:S01]  /*1470*/  SHF.L.U32 R32, R32, 0x10, RZ ;  /* 0x0000001020207819 */ /* 0x000fe200000006ff */
[----:B------:R-:W-:Y:S01]  /*1480*/  FADD R7, R7, R14 ;  /* 0x0000000e07077221 */ /* 0x000fe20000000000 */
[----:B------:R-:W-:Y:S01]  /*1490*/  PRMT R17, R26, 0x7632, R17 ;  /* 0x000076321a117816 */ /* 0x000fe20000000011 */
[----:B------:R-:W-:Y:S01]  /*14a0*/  FADD R8, R8, R13 ;  /* 0x0000000d08087221 */ /* 0x000fe20000000000 */
[----:B------:R-:W-:Y:S01]  /*14b0*/  PRMT R31, R19, 0x7632, R31 ;  /* 0x00007632131f7816 */ /* 0x000fe2000000001f */
        /* <DEDUP_REMOVED lines=8> */
[----:B------:R-:W-:Y:S01]  /*1540*/  IMAD.U32 R15, R14, 0x10000, RZ ;  /* 0x000100000e0f7824 */ /* 0x000fe200078e00ff */
[----:B------:R-:W-:Y:S01]  /*1550*/  SHF.L.U32 R34, R34, 0x10, RZ ;  /* 0x0000001022227819 */ /* 0x000fe200000006ff */
[----:B------:R-:W-:Y:S01]  /*1560*/  FADD R43, R43, R30 ;  /* 0x0000001e2b2b7221 */ /* 0x000fe20000000000 */
        /* <DEDUP_REMOVED lines=10> */
[----:B------:R-:W-:Y:S01]  /*1610*/  FADD R0, R0, R13 ;  /* 0x0000000d00007221 */ /* 0x000fe20000000000 */
[----:B------:R-:W-:Y:S01]  /*1620*/  FADD R37, R37, R20 ;  /* 0x0000001425257221 */ /* 0x000fe20000000000 */
[----:B------:R-:W-:Y:S01]  /*1630*/  FADD R2, R2, R15 ;  /* 0x0000000f02027221 */ /* 0x000fe20000000000 */
[----:B------:R-:W-:Y:S01]  /*1640*/  FADD R3, R3, R12 ;  /* 0x0000000c03037221 */ /* 0x000fe20000000000 */
[----:B------:R-:W-:-:S07]  /*1650*/  FADD R4, R4, R17 ;  /* 0x0000001104047221 */ /* 0x000fce0000000000 */
.L_x_246:
[----:B------:R-:W0:Y:S01]  /*1660*/  LDC.64 R12, c[0x0][0x388] ;  /* 0x0000e200ff0c7b82 */ /* 0x000e220000000a00 */
[----:B------:R-:W1:Y:S01]  /*1670*/  LDCU UR4, c[0x0][0x360] ;  /* 0x00006c00ff0477ac */ /* 0x000e620008000800 */
        /* <DEDUP_REMOVED lines=8> */
[----:B------:R-:W-:Y:S01]  /*1700*/  F2FP.BF16.F32.PACK_AB R17, R38, R43 ;  /* 0x0000002b2611723e */ /* 0x000fe200000010ff */
[----:B-1----:R-:W-:Y:S01]  /*1710*/  IMAD R25, R46, UR4, R47 ;  /* 0x000000042e197c24 */ /* 0x002fe2000f8e022f */
[----:B------:R-:W-:Y:S02]  /*1720*/  F2FP.BF16.F32.PACK_AB R16, R52, R41 ;  /* 0x000000293410723e */ /* 0x000fe400000010ff */
[----:B------:R-:W-:Y:S01]  /*1730*/  F2FP.BF16.F32.PACK_AB R23, R36, R39 ;  /* 0x000000272417723e */ /* 0x000fe200000010ff */
[----:B0-----:R-:W-:Y:S01]  /*1740*/  IMAD.WIDE.U32 R24, R25, 0x40, R12 ;  /* 0x0000004019187825 */ /* 0x001fe200078e000c */
[----:B------:R-:W-:-:S02]  /*1750*/  F2FP.BF16.F32.PACK_AB R13, R55, R44 ;  /* 0x0000002c370d723e */ /* 0x000fc400000010ff */
[----:B------:R-:W-:Y:S02]  /*1760*/  F2FP.BF16.F32.PACK_AB R12, R53, R42 ;  /* 0x0000002a350c723e */ /* 0x000fe400000010ff */
[----:B------:R-:W-:Y:S01]  /*1770*/  F2FP.BF16.F32.PACK_AB R6, R3, R8 ;  /* 0x000000080306723e */ /* 0x000fe200000010ff */
[----:B------:R-:W-:Y:S01]  /*1780*/  STG.E.128 desc[UR6][R24.64+0x10], R16 ;  /* 0x0000101018007986 */ /* 0x000fe2000c101d06 */
[----:B------:R-:W-:Y:S02]  /*1790*/  F2FP.BF16.F32.PACK_AB R5, R2, R11 ;  /* 0x0000000b0205723e */ /* 0x000fe400000010ff */
[----:B------:R-:W-:Y:S01]  /*17a0*/  F2FP.BF16.F32.PACK_AB R4, R0, R9 ;  /* 0x000000090004723e */ /* 0x000fe200000010ff */
[----:B------:R-:W-:Y:S04]  /*17b0*/  STG.E.128 desc[UR6][R24.64], R12 ;  /* 0x0000000c18007986 */ /* 0x000fe8000c101d06 */
[----:B------:R-:W-:Y:S04]  /*17c0*/  STG.E.128 desc[UR6][R24.64+0x20], R20 ;  /* 0x0000201418007986 */ /* 0x000fe8000c101d06 */
[----:B------:R-:W-:Y:S01]  /*17d0*/  STG.E.128 desc[UR6][R24.64+0x30], R4 ;  /* 0x0000300418007986 */ /* 0x000fe2000c101d06 */
[----:B------:R-:W-:Y:S05]  /*17e0*/  EXIT ;  /* 0x000000000000794d */ /* 0x000fea0003800000 */
.L_x_249:
        /* <DEDUP_REMOVED lines=9> */
.L_x_954:


//--------------------- .text._Z21reset_counters_kernelPvib --------------------------
	.section	.text._Z21reset_counters_kernelPvib,"ax",@progbits
	.align	128
.text._Z21reset_counters_kernelPvib:
        .type           _Z21reset_counters_kernelPvib,@function
        .size           _Z21reset_counters_kernelPvib,(.L_x_928 - _Z21reset_counters_kernelPvib)
        .other          _Z21reset_counters_kernelPvib,@"STO_CUDA_ENTRY STV_DEFAULT"
_Z21reset_counters_kernelPvib:
[----:B------:R-:W-:Y:S01]  /*0000*/  LDC R1, c[0x0][0x37c] ;  /* 0x0000df00ff017b82 */ /* 0x000fe20000000800 */
[----:B------:R-:W0:Y:S07]  /*0010*/  S2R R0, SR_TID.X ;  /* 0x0000000000007919 */ /* 0x000e2e0000002100 */
[----:B------:R-:W0:Y:S02]  /*0020*/  S2UR UR4, SR_CTAID.X ;  /* 0x00000000000479c3 */ /* 0x000e240000002500 */
[----:B0-----:R-:W-:-:S13]  /*0030*/  LOP3.LUT P0, RZ, R0, UR4, RZ, 0xfc, !PT ;  /* 0x0000000400ff7c12 */ /* 0x001fda000f80fcff */
[----:B------:R-:W-:Y:S05]  /*0040*/  @P0 EXIT ;  /* 0x000000000000094d */ /* 0x000fea0003800000 */
[----:B------:R-:W0:Y:S01]  /*0050*/  LDC R3, c[0x0][0x388] ;  /* 0x0000e200ff037b82 */ /* 0x000e220000000800 */
[----:B------:R-:W1:Y:S01]  /*0060*/  LDCU.64 UR6, c[0x0][0x358] ;  /* 0x00006b00ff0677ac */ /* 0x000e620008000a00 */
[----:B0-----:R-:W-:-:S13]  /*0070*/  ISETP.GE.AND P0, PT, R3, 0x1, PT ;  /* 0x000000010300780c */ /* 0x001fda0003f06270 */
[----:B-1----:R-:W-:Y:S05]  /*0080*/  @!P0 BRA `(.L_x_250) ;  /* 0x00000004003c8947 */ /* 0x002fea0003800000 */
[C---:B------:R-:W-:Y:S01]  /*0090*/  ISETP.GE.U32.AND P1, PT, R3.reuse, 0x8, PT ;  /* 0x000000080300780c */ /* 0x040fe20003f26070 */
[----:B------:R-:W-:Y:S01]  /*00a0*/  IMAD.MOV.U32 R0, RZ, RZ, RZ ;  /* 0x000000ffff007224 */ /* 0x000fe200078e00ff */
[----:B------:R-:W-:-:S04]  /*00b0*/  LOP3.LUT R10, R3, 0x7, RZ, 0xc0, !PT ;  /* 0x00000007030a7812 */ /* 0x000fc800078ec0ff */
[----:B------:R-:W-:-:S07]  /*00c0*/  ISETP.NE.AND P0, PT, R10, RZ, PT ;  /* 0x000000ff0a00720c */ /* 0x000fce0003f05270 */
[----:B------:R-:W-:Y:S06]  /*00d0*/  @!P1 BRA `(.L_x_251) ;  /* 0x0000000000789947 */ /* 0x000fec0003800000 */
[----:B------:R-:W0:Y:S01]  /*00e0*/  LDC.64 R8, c[0x0][0x380] ;  /* 0x0000e000ff087b82 */ /* 0x000e220000000a00 */
[----:B------:R-:W-:Y:S01]  /*00f0*/  LOP3.LUT R0, R3, 0x7ffffff8, RZ, 0xc0, !PT ;  /* 0x7ffffff803007812 */ /* 0x000fe200078ec0ff */
[----:B------:R-:W-:-:S03]  /*0100*/  IMAD.MOV.U32 R11, RZ, RZ, 0x1 ;  /* 0x00000001ff0b7424 */ /* 0x000fc600078e00ff */
[----:B------:R-:W-:Y:S02]  /*0110*/  IADD3 R2, PT, PT, -R0, RZ, RZ ;  /* 0x000000ff00027210 */ /* 0x000fe40007ffe1ff */
[----:B0-----:R-:W-:-:S05]  /*0120*/  IADD3 R8, P1, PT, R8, 0x10, RZ ;  /* 0x0000001008087810 */ /* 0x001fca0007f3e0ff */
[----:B------:R-:W-:-:S08]  /*0130*/  IMAD.X R9, RZ, RZ, R9, P1 ;  /* 0x000000ffff097224 */ /* 0x000fd000008e0609 */
.L_x_252:
[----:B0-----:R-:W-:Y:S01]  /*0140*/  MOV R7, R9 ;  /* 0x0000000900077202 */ /* 0x001fe20000000f00 */
[----:B------:R-:W-:Y:S02]  /*0150*/  IMAD.MOV.U32 R6, RZ, RZ, R8 ;  /* 0x000000ffff067224 */ /* 0x000fe400078e0008 */
[----:B------:R-:W-:Y:S02]  /*0160*/  VIADD R2, R2, 0x8 ;  /* 0x0000000802027836 */ /* 0x000fe40000000000 */
[----:B------:R-:W-:Y:S01]  /*0170*/  IMAD.WIDE.U32 R4, R3, 0x4, R6 ;  /* 0x0000000403047825 */ /* 0x000fe200078e0006 */
[----:B------:R0:W-:Y:S01]  /*0180*/  STG.E desc[UR6][R6.64+-0x10], R11 ;  /* 0xfffff00b06007986 */ /* 0x0001e2000c101906 */
[----:B------:R-:W-:Y:S02]  /*0190*/  IADD3 R8, P2, PT, R6, 0x20, RZ ;  /* 0x0000002006087810 */ /* 0x000fe40007f5e0ff */
[----:B------:R-:W-:Y:S01]  /*01a0*/  ISETP.NE.AND P1, PT, R2, RZ, PT ;  /* 0x000000ff0200720c */ /* 0x000fe20003f25270 */
[----:B------:R0:W-:Y:S02]  /*01b0*/  STG.E desc[UR6][R4.64+-0x10], RZ ;  /* 0xfffff0ff04007986 */ /* 0x0001e4000c101906 */
[----:B------:R-:W-:-:S02]  /*01c0*/  IMAD.X R9, RZ, RZ, R7, P2 ;  /* 0x000000ffff097224 */ /* 0x000fc400010e0607 */
[----:B------:R0:W-:Y:S04]  /*01d0*/  STG.E desc[UR6][R6.64+-0xc], R11 ;  /* 0xfffff40b06007986 */ /* 0x0001e8000c101906 */
[----:B------:R0:W-:Y:S04]  /*01e0*/  STG.E desc[UR6][R4.64+-0xc], RZ ;  /* 0xfffff4ff04007986 */ /* 0x0001e8000c101906 */
        /* <DEDUP_REMOVED lines=11> */
[----:B------:R0:W-:Y:S01]  /*02a0*/  STG.E desc[UR6][R4.64+0xc], RZ ;  /* 0x00000cff04007986 */ /* 0x0001e2000c101906 */
[----:B------:R-:W-:Y:S05]  /*02b0*/  @P1 BRA `(.L_x_252) ;  /* 0xfffffffc00a01947 */ /* 0x000fea000383ffff */
.L_x_251:
[----:B------:R-:W-:Y:S05]  /*02c0*/  @!P0 BRA `(.L_x_250) ;  /* 0x0000000000ac8947 */ /* 0x000fea0003800000 */
[----:B------:R-:W-:Y:S02]  /*02d0*/  ISETP.GE.U32.AND P0, PT, R10, 0x4, PT ;  /* 0x000000040a00780c */ /* 0x000fe40003f06070 */
[----:B------:R-:W-:-:S04]  /*02e0*/  LOP3.LUT R2, R3, 0x3, RZ, 0xc0, !PT ;  /* 0x0000000303027812 */ /* 0x000fc800078ec0ff */
[----:B------:R-:W-:-:S07]  /*02f0*/  ISETP.NE.AND P1, PT, R2, RZ, PT ;  /* 0x000000ff0200720c */ /* 0x000fce0003f25270 */
[----:B------:R-:W-:Y:S06]  /*0300*/  @!P0 BRA `(.L_x_253) ;  /* 0x00000000003c8947 */ /* 0x000fec0003800000 */
[----:B0-----:R-:W0:Y:S01]  /*0310*/  LDC.64 R6, c[0x0][0x380] ;  /* 0x0000e000ff067b82 */ /* 0x001e220000000a00 */
[C---:B------:R-:W-:Y:S01]  /*0320*/  IADD3 R9, PT, PT, R0.reuse, R3, RZ ;  /* 0x0000000300097210 */ /* 0x040fe20007ffe0ff */
[----:B------:R-:W-:Y:S02]  /*0330*/  IMAD.MOV.U32 R11, RZ, RZ, 0x1 ;  /* 0x00000001ff0b7424 */ /* 0x000fe400078e00ff */
[----:B0-----:R-:W-:-:S04]  /*0340*/  IMAD.WIDE.U32 R4, R0, 0x4, R6 ;  /* 0x0000000400047825 */ /* 0x001fc800078e0006 */
[----:B------:R-:W-:Y:S01]  /*0350*/  IMAD.WIDE.U32 R6, R9, 0x4, R6 ;  /* 0x0000000409067825 */ /* 0x000fe200078e0006 */
[----:B------:R1:W-:Y:S03]  /*0360*/  STG.E desc[UR6][R4.64], R11 ;  /* 0x0000000b04007986 */ /* 0x0003e6000c101906 */
[----:B------:R-:W-:Y:S01]  /*0370*/  IMAD.WIDE.U32 R8, R3, 0x4, R4 ;  /* 0x0000000403087825 */ /* 0x000fe200078e0004 */
[----:B------:R1:W-:Y:S03]  /*0380*/  STG.E desc[UR6][R6.64], RZ ;  /* 0x000000ff06007986 */ /* 0x0003e6000c101906 */
[----:B------:R-:W-:Y:S01]  /*0390*/  VIADD R0, R0, 0x4 ;  /* 0x0000000400007836 */ /* 0x000fe20000000000 */
[----:B------:R1:W-:Y:S04]  /*03a0*/  STG.E desc[UR6][R4.64+0x4], R11 ;  /* 0x0000040b04007986 */ /* 0x0003e8000c101906 */
[----:B------:R1:W-:Y:S04]  /*03b0*/  STG.E desc[UR6][R8.64+0x4], RZ ;  /* 0x000004ff08007986 */ /* 0x0003e8000c101906 */
[----:B------:R1:W-:Y:S04]  /*03c0*/  STG.E desc[UR6][R4.64+0x8], R11 ;  /* 0x0000080b04007986 */ /* 0x0003e8000c101906 */
[----:B------:R1:W-:Y:S04]  /*03d0*/  STG.E desc[UR6][R8.64+0x8], RZ ;  /* 0x000008ff08007986 */ /* 0x0003e8000c101906 */
[----:B------:R1:W-:Y:S04]  /*03e0*/  STG.E desc[UR6][R4.64+0xc], R11 ;  /* 0x00000c0b04007986 */ /* 0x0003e8000c101906 */
[----:B------:R1:W-:Y:S02]  /*03f0*/  STG.E desc[UR6][R8.64+0xc], RZ ;  /* 0x00000cff08007986 */ /* 0x0003e4000c101906 */
.L_x_253:
[----:B------:R-:W-:Y:S05]  /*0400*/  @!P1 BRA `(.L_x_250) ;  /* 0x00000000005c9947 */ /* 0x000fea0003800000 */
[----:B------:R-:W-:Y:S02]  /*0410*/  ISETP.NE.AND P0, PT, R2, 0x1, PT ;  /* 0x000000010200780c */ /* 0x000fe40003f05270 */
[----:B01----:R-:W-:-:S04]  /*0420*/  LOP3.LUT R4, R3, 0x1, RZ, 0xc0, !PT ;  /* 0x0000000103047812 */ /* 0x003fc800078ec0ff */
[----:B------:R-:W-:-:S07]  /*0430*/  ISETP.NE.U32.AND P1, PT, R4, 0x1, PT ;  /* 0x000000010400780c */ /* 0x000fce0003f25070 */
[----:B------:R-:W-:Y:S06]  /*0440*/  @!P0 BRA `(.L_x_254) ;  /* 0x00000000002c8947 */ /* 0x000fec0003800000 */
[----:B------:R-:W0:Y:S01]  /*0450*/  LDC.64 R4, c[0x0][0x380] ;  /* 0x0000e000ff047b82 */ /* 0x000e220000000a00 */
[C---:B------:R-:W-:Y:S01]  /*0460*/  IADD3 R9, PT, PT, R0.reuse, R3, RZ ;  /* 0x0000000300097210 */ /* 0x040fe20007ffe0ff */
[----:B------:R-:W-:Y:S02]  /*0470*/  IMAD.MOV.U32 R11, RZ, RZ, 0x1 ;  /* 0x00000001ff0b7424 */ /* 0x000fe400078e00ff */
[C---:B0-----:R-:W-:Y:S01]  /*0480*/  IMAD.WIDE.U32 R6, R0.reuse, 0x4, R4 ;  /* 0x0000000400067825 */ /* 0x041fe200078e0004 */
[----:B------:R-:W-:-:S03]  /*0490*/  IADD3 R0, PT, PT, R0, 0x2, RZ ;  /* 0x0000000200007810 */ /* 0x000fc60007ffe0ff */
[----:B------:R-:W-:Y:S01]  /*04a0*/  IMAD.WIDE.U32 R4, R9, 0x4, R4 ;  /* 0x0000000409047825 */ /* 0x000fe200078e0004 */
[----:B------:R0:W-:Y:S03]  /*04b0*/  STG.E desc[UR6][R6.64], R11 ;  /* 0x0000000b06007986 */ /* 0x0001e6000c101906 */
[----:B------:R-:W-:Y:S01]  /*04c0*/  IMAD.WIDE.U32 R8, R3, 0x4, R6 ;  /* 0x0000000403087825 */ /* 0x000fe200078e0006 */
[----:B------:R0:W-:Y:S04]  /*04d0*/  STG.E desc[UR6][R4.64], RZ ;  /* 0x000000ff04007986 */ /* 0x0001e8000c101906 */
[----:B------:R0:W-:Y:S04]  /*04e0*/  STG.E desc[UR6][R6.64+0x4], R11 ;  /* 0x0000040b06007986 */ /* 0x0001e8000c101906 */
[----:B------:R0:W-:Y:S02]  /*04f0*/  STG.E desc[UR6][R8.64+0x4], RZ ;  /* 0x000004ff08007986 */ /* 0x0001e4000c101906 */
.L_x_254:
[----:B------:R-:W-:Y:S05]  /*0500*/  @P1 BRA `(.L_x_250) ;  /* 0x00000000001c1947 */ /* 0x000fea0003800000 */
[----:B0-----:R-:W0:Y:S01]  /*0510*/  LDC.64 R4, c[0x0][0x380] ;  /* 0x0000e000ff047b82 */ /* 0x001e220000000a00 */
[C---:B------:R-:W-:Y:S02]  /*0520*/  IMAD.IADD R7, R0.reuse, 0x1, R3 ;  /* 0x0000000100077824 */ /* 0x040fe400078e0203 */
[----:B------:R-:W-:Y:S02]  /*0530*/  HFMA2 R9, -RZ, RZ, 0, 5.9604644775390625e-08 ;  /* 0x00000001ff097431 */ /* 0x000fe400000001ff */
[----:B0-----:R-:W-:-:S04]  /*0540*/  IMAD.WIDE.U32 R2, R0, 0x4, R4 ;  /* 0x0000000400027825 */ /* 0x001fc800078e0004 */
[----:B------:R-:W-:Y:S01]  /*0550*/  IMAD.WIDE.U32 R4, R7, 0x4, R4 ;  /* 0x0000000407047825 */ /* 0x000fe200078e0004 */
[----:B------:R2:W-:Y:S04]  /*0560*/  STG.E desc[UR6][R2.64], R9 ;  /* 0x0000000902007986 */ /* 0x0005e8000c101906 */
[----:B------:R2:W-:Y:S02]  /*0570*/  STG.E desc[UR6][R4.64], RZ ;  /* 0x000000ff04007986 */ /* 0x0005e4000c101906 */
.L_x_250:
[----:B------:R-:W3:Y:S02]  /*0580*/  LDCU.U8 UR4, c[0x0][0x38c] ;  /* 0x00007180ff0477ac */ /* 0x000ee40008000000 */
[----:B---3--:R-:W-:-:S06]  /*0590*/  UPRMT UR4, UR4, 0x8880, URZ ;  /* 0x0000888004047896 */ /* 0x008fcc00080000ff */
[----:B------:R-:W-:-:S13]  /*05a0*/  ISETP.NE.AND P0, PT, RZ, UR4, PT ;  /* 0x00000004ff007c0c */ /* 0x000fda000bf05270 */
[----:B------:R-:W-:Y:S05]  /*05b0*/  @!P0 EXIT ;  /* 0x000000000000894d */ /* 0x000fea0003800000 */
[----:B--2---:R-:W2:Y:S02]  /*05c0*/  LDC.64 R2, c[0x0][0x380] ;  /* 0x0000e000ff027b82 */ /* 0x004ea40000000a00 */
[----:B--2---:R-:W-:Y:S01]  /*05d0*/  STG.E desc[UR6][R2.64], RZ ;  /* 0x000000ff02007986 */ /* 0x004fe2000c101906 */
[----:B------:R-:W-:Y:S05]  /*05e0*/  EXIT ;  /* 0x000000000000794d */ /* 0x000fea0003800000 */
.L_x_255:
        /* <DEDUP_REMOVED lines=9> */
.L_x_928:


//--------------------- .text._Z21consumer_batch_kernelPvii --------------------------
	.section	.text._Z21consumer_batch_kernelPvii,"ax",@progbits
	.align	128
.text._Z21consumer_batch_kernelPvii:
        .type           _Z21consumer_batch_kernelPvii,@function
        .size           _Z21consumer_batch_kernelPvii,(.L_x_929 - _Z21consumer_batch_kernelPvii)
        .other          _Z21consumer_batch_kernelPvii,@"STO_CUDA_ENTRY STV_DEFAULT"
_Z21consumer_batch_kernelPvii:
[----:B------:R-:W-:Y:S01]  /*0000*/  LDC R1, c[0x0][0x37c] ;  /* 0x0000df00ff017b82 */ /* 0x000fe20000000800 */
[----:B------:R-:W0:Y:S07]  /*0010*/  S2R R0, SR_TID.X ;  /* 0x0000000000007919 */ /* 0x000e2e0000002100 */
[----:B------:R-:W0:Y:S08]  /*0020*/  S2UR UR4, SR_CTAID.X ;  /* 0x00000000000479c3 */ /* 0x000e300000002500 */
[----:B------:R-:W1:Y:S01]  /*0030*/  LDC.64 R2, c[0x0][0x388] ;  /* 0x0000e200ff027b82 */ /* 0x000e620000000a00 */
[----:B0-----:R-:W-:-:S04]  /*0040*/  LOP3.LUT P0, RZ, R0, UR4, RZ, 0xfc, !PT ;  /* 0x0000000400ff7c12 */ /* 0x001fc8000f80fcff */
[----:B-1----:R-:W-:-:S13]  /*0050*/  ISETP.GE.OR P0, PT, R2, R3, P0 ;  /* 0x000000030200720c */ /* 0x002fda0000706670 */
[----:B------:R-:W-:Y:S05]  /*0060*/  @P0 EXIT ;  /* 0x000000000000094d */ /* 0x000fea0003800000 */
[----:B------:R-:W0:Y:S01]  /*0070*/  LDC.64 R8, c[0x0][0x358] ;  /* 0x0000d600ff087b82 */ /* 0x000e220000000a00 */
[----:B------:R-:W1:Y:S02]  /*0080*/  LDCU UR4, c[0x0][0x388] ;  /* 0x00007100ff0477ac */ /* 0x000e640008000800 */
[----:B-1----:R-:W-:-:S07]  /*0090*/  IMAD.U32 R5, RZ, RZ, UR4 ;  /* 0x00000004ff057e24 */ /* 0x002fce000f8e00ff */
.L_x_258:
[----:B------:R-:W1:Y:S01]  /*00a0*/  LDC.64 R2, c[0x0][0x380] ;  /* 0x0000e000ff027b82 */ /* 0x000e620000000a00 */
[----:B------:R-:W2:Y:S01]  /*00b0*/  LDCU UR4, c[0x0][0x38c] ;  /* 0x00007180ff0477ac */ /* 0x000ea20008000800 */
[----:B------:R-:W-:Y:S01]  /*00c0*/  BSSY B0, `(.L_x_256) ;  /* 0x0000009000007945 */ /* 0x000fe20003800000 */
[----:B-1----:R-:W-:-:S04]  /*00d0*/  IMAD.WIDE R2, R5, 0x4, R2 ;  /* 0x0000000405027825 */ /* 0x002fc800078e0202 */
[----:B------:R-:W-:-:S05]  /*00e0*/  VIADD R5, R5, 0x1 ;  /* 0x0000000105057836 */ /* 0x000fca0000000000 */
[----:B--2---:R-:W-:-:S13]  /*00f0*/  ISETP.NE.AND P1, PT, R5, UR4, PT ;  /* 0x0000000405007c0c */ /* 0x004fda000bf25270 */
.L_x_257:
[----:B------:R-:W-:Y:S01]  /*0100*/  CS2R R6, SRZ ;  /* 0x0000000000067805 */ /* 0x000fe2000001ff00 */
[----:B------:R-:W-:Y:S05]  /*0110*/  YIELD ;  /* 0x0000000000007946 */ /* 0x000fea0003800000 */
[----:B------:R-:W2:Y:S02]  /*0120*/  ATOMG.E.CAS.STRONG.GPU PT, R0, [R2], R6, R7 ;  /* 0x00000006020073a9 */ /* 0x000ea400001ee107 */
[----:B--2---:R-:W-:-:S13]  /*0130*/  ISETP.NE.AND P0, PT, R0, RZ, PT ;  /* 0x000000ff0000720c */ /* 0x004fda0003f05270 */
[----:B------:R-:W-:Y:S05]  /*0140*/  @P0 BRA `(.L_x_257) ;  /* 0xfffffffc00ec0947 */ /* 0x000fea000383ffff */
[----:B------:R-:W-:Y:S05]  /*0150*/  BSYNC B0 ;  /* 0x0000000000007941 */ /* 0x000fea0003800000 */
.L_x_256:
[----:B0-----:R-:W-:Y:S01]  /*0160*/  R2UR UR4, R8 ;  /* 0x00000000080472ca */ /* 0x001fe200000e0000 */
[----:B------:R-:W-:Y:S01]  /*0170*/  IMAD.MOV.U32 R7, RZ, RZ, 0x1 ;  /* 0x00000001ff077424 */ /* 0x000fe200078e00ff */
[----:B------:R-:W-:-:S13]  /*0180*/  R2UR UR5, R9 ;  /* 0x00000000090572ca */ /* 0x000fda00000e0000 */
[----:B------:R1:W-:Y:S01]  /*0190*/  STG.E desc[UR4][R2.64], R7 ;  /* 0x0000000702007986 */ /* 0x0003e2000c101904 */
[----:B------:R-:W-:Y:S06]  /*01a0*/  MEMBAR.SC.GPU ;  /* 0x0000000000007992 */ /* 0x000fec0000002000 */
[----:B------:R-:W-:-:S00]  /*01b0*/  ERRBAR ;  /* 0x00000000000079ab */ /* 0x000fc00000000000 */
[----:B------:R-:W-:Y:S06]  /*01c0*/  CGAERRBAR ;  /* 0x00000000000075ab */ /* 0x000fec0000000000 */
[----:B------:R-:W-:Y:S01]  /*01d0*/  CCTL.IVALL ;  /* 0x00000000ff00798f */ /* 0x000fe20002000000 */
[----:B-1----:R-:W-:Y:S05]  /*01e0*/  @P1 BRA `(.L_x_258) ;  /* 0xfffffffc00ac1947 */ /* 0x002fea000383ffff */
[----:B------:R-:W-:Y:S05]  /*01f0*/  EXIT ;  /* 0x000000000000794d */ /* 0x000fea0003800000 */
.L_x_259:
        /* <DEDUP_REMOVED lines=16> */
.L_x_929:


//--------------------- .text._Z15consumer_kernelPvi --------------------------
	.section	.text._Z15consumer_kernelPvi,"ax",@progbits
	.align	128
.text._Z15consumer_kernelPvi:
        .type           _Z15consumer_kernelPvi,@function
        .size           _Z15consumer_kernelPvi,(.L_x_930 - _Z15consumer_kernelPvi)
        .other          _Z15consumer_kernelPvi,@"STO_CUDA_ENTRY STV_DEFAULT"
_Z15consumer_kernelPvi:
[----:B------:R-:W-:Y:S01]  /*0000*/  LDC R1, c[0x0][0x37c] ;  /* 0x0000df00ff017b82 */ /* 0x000fe20000000800 */
[----:B------:R-:W0:Y:S07]  /*0010*/  S2R R0, SR_TID.X ;  /* 0x0000000000007919 */ /* 0x000e2e0000002100 */
[----:B------:R-:W0:Y:S02]  /*0020*/  S2UR UR4, SR_CTAID.X ;  /* 0x00000000000479c3 */ /* 0x000e240000002500 */
[----:B0-----:R-:W-:-:S13]  /*0030*/  LOP3.LUT P0, RZ, R0, UR4, RZ, 0xfc, !PT ;  /* 0x0000000400ff7c12 */ /* 0x001fda000f80fcff */
[----:B------:R-:W-:Y:S05]  /*0040*/  @P0 EXIT ;  /* 0x000000000000094d */ /* 0x000fea0003800000 */
[----:B------:R-:W0:Y:S01]  /*0050*/  LDC R5, c[0x0][0x388] ;  /* 0x0000e200ff057b82 */ /* 0x000e220000000800 */
[----:B------:R-:W-:Y:S01]  /*0060*/  BSSY B0, `(.L_x_260) ;  /* 0x0000009000007945 */ /* 0x000fe20003800000 */
[----:B------:R-:W1:Y:S06]  /*0070*/  LDCU.64 UR4, c[0x0][0x358] ;  /* 0x00006b00ff0477ac */ /* 0x000e6c0008000a00 */
[----:B------:R-:W0:Y:S02]  /*0080*/  LDC.64 R2, c[0x0][0x380] ;  /* 0x0000e000ff027b82 */ /* 0x000e240000000a00 */
[----:B01----:R-:W-:-:S07]  /*0090*/  IMAD.WIDE R2, R5, 0x4, R2 ;  /* 0x0000000405027825 */ /* 0x003fce00078e0202 */
.L_x_261:
[----:B------:R-:W-:Y:S01]  /*00a0*/  CS2R R4, SRZ ;  /* 0x0000000000047805 */ /* 0x000fe2000001ff00 */
[----:B------:R-:W-:Y:S05]  /*00b0*/  YIELD ;  /* 0x0000000000007946 */ /* 0x000fea0003800000 */
[----:B------:R-:W2:Y:S02]  /*00c0*/  ATOMG.E.CAS.STRONG.GPU PT, R0, [R2], R4, R5 ;  /* 0x00000004020073a9 */ /* 0x000ea400001ee105 */
[----:B--2---:R-:W-:-:S13]  /*00d0*/  ISETP.NE.AND P0, PT, R0, RZ, PT ;  /* 0x000000ff0000720c */ /* 0x004fda0003f05270 */
[----:B------:R-:W-:Y:S05]  /*00e0*/  @P0 BRA `(.L_x_261) ;  /* 0xfffffffc00ec0947 */ /* 0x000fea000383ffff */
[----:B------:R-:W-:Y:S05]  /*00f0*/  BSYNC B0 ;  /* 0x0000000000007941 */ /* 0x000fea0003800000 */
.L_x_260:
[----:B------:R-:W-:-:S05]  /*0100*/  IMAD.MOV.U32 R5, RZ, RZ, 0x1 ;  /* 0x00000001ff057424 */ /* 0x000fca00078e00ff */
[----:B------:R-:W-:Y:S01]  /*0110*/  STG.E desc[UR4][R2.64], R5 ;  /* 0x0000000502007986 */ /* 0x000fe2000c101904 */
[----:B------:R-:W-:Y:S06]  /*0120*/  MEMBAR.SC.GPU ;  /* 0x0000000000007992 */ /* 0x000fec0000002000 */
[----:B------:R-:W-:-:S00]  /*0130*/  ERRBAR ;  /* 0x00000000000079ab */ /* 0x000fc00000000000 */
[----:B------:R-:W-:Y:S06]  /*0140*/  CGAERRBAR ;  /* 0x00000000000075ab */ /* 0x000fec0000000000 */
[----:B------:R-:W-:Y:S01]  /*0150*/  CCTL.IVALL ;  /* 0x00000000ff00798f */ /* 0x000fe20002000000 */
[----:B------:R-:W-:Y:S05]  /*0160*/  EXIT ;  /* 0x000000000000794d */ /* 0x000fea0003800000 */
.L_x_262:
        /* <DEDUP_REMOVED lines=9> */
.L_x_930:


//--------------------- .text._Z15producer_kernelPvi --------------------------
	.section	.text._Z15producer_kernelPvi,"ax",@progbits
	.align	128
.text._Z15producer_kernelPvi:
        .type           _Z15producer_kernelPvi,@function
        .size           _Z15producer_kernelPvi,(.L_x_931 - _Z15producer_kernelPvi)
        .other          _Z15producer_kernelPvi,@"STO_CUDA_ENTRY STV_DEFAULT"
_Z15producer_kernelPvi:
[----:B------:R-:W-:Y:S01]  /*0000*/  LDC R1, c[0x0][0x37c] ;  /* 0x0000df00ff017b82 */ /* 0x000fe20000000800 */
[----:B------:R-:W0:Y:S07]  /*0010*/  S2R R0, SR_TID.X ;  /* 0x0000000000007919 */ /* 0x000e2e0000002100 */
[----:B------:R-:W0:Y:S02]  /*0020*/  S2UR UR4, SR_CTAID.X ;  /* 0x00000000000479c3 */ /* 0x000e240000002500 */
[----:B0-----:R-:W-:Y:S01]  /*0030*/  LOP3.LUT P0, RZ, R0, UR4, RZ, 0xfc, !PT ;  /* 0x0000000400ff7c12 */ /* 0x001fe2000f80fcff */
[----:B------:R-:W0:-:S12]  /*0040*/  LDCU.64 UR4, c[0x0][0x358] ;  /* 0x00006b00ff0477ac */ /* 0x000e180008000a00 */
[----:B------:R-:W1:Y:S08]  /*0050*/  @!P0 LDC R5, c[0x0][0x388] ;  /* 0x0000e200ff058b82 */ /* 0x000e700000000800 */
[----:B------:R-:W1:Y:S02]  /*0060*/  @!P0 LDC.64 R2, c[0x0][0x380] ;  /* 0x0000e000ff028b82 */ /* 0x000e640000000a00 */
[----:B-1----:R-:W-:-:S05]  /*0070*/  @!P0 IMAD.WIDE R2, R5, 0x4, R2 ;  /* 0x0000000405028825 */ /* 0x002fca00078e0202 */
[----:B0-----:R-:W-:Y:S01]  /*0080*/  @!P0 STG.E desc[UR4][R2.64], RZ ;  /* 0x000000ff02008986 */ /* 0x001fe2000c101904 */
[----:B------:R-:W-:Y:S06]  /*0090*/  MEMBAR.SC.GPU ;  /* 0x0000000000007992 */ /* 0x000fec0000002000 */
[----:B------:R-:W-:-:S00]  /*00a0*/  ERRBAR ;  /* 0x00000000000079ab */ /* 0x000fc00000000000 */
[----:B------:R-:W-:Y:S06]  /*00b0*/  CGAERRBAR ;  /* 0x00000000000075ab */ /* 0x000fec0000000000 */
[----:B------:R-:W-:Y:S01]  /*00c0*/  CCTL.IVALL ;  /* 0x00000000ff00798f */ /* 0x000fe20002000000 */
[----:B------:R-:W-:Y:S05]  /*00d0*/  EXIT ;  /* 0x000000000000794d */ /* 0x000fea0003800000 */
.L_x_263:
        /* <DEDUP_REMOVED lines=10> */
.L_x_931:


//--------------------- .text._Z37kuserbuffers_pushsendrecv_multiatomicPiS_P4int4S1_iiiS_S_iPviiibmii --------------------------
	.section	.text._Z37kuserbuffers_pushsendrecv_multiatomicPiS_P4int4S1_iiiS_S_iPviiibmii,"ax",@progbits
	.align	128
        .global         _Z37kuserbuffers_pushsendrecv_multiatomicPiS_P4int4S1_iiiS_S_iPviiibmii
        .type           _Z37kuserbuffers_pushsendrecv_multiatomicPiS_P4int4S1_iiiS_S_iPviiibmii,@function
        .size           _Z37kuserbuffers_pushsendrecv_multiatomicPiS_P4int4S1_iiiS_S_iPviiibmii,(.L_x_955 - _Z37kuserbuffers_pushsendrecv_multiatomicPiS_P4int4S1_iiiS_S_iPviiibmii)
        .other          _Z37kuserbuffers_pushsendrecv_multiatomicPiS_P4int4S1_iiiS_S_iPviiibmii,@"STO_CUDA_ENTRY STV_DEFAULT"
_Z37kuserbuffers_pushsendrecv_multiatomicPiS_P4int4S1_iiiS_S_iPviiibmii:
.text._Z37kuserbuffers_pushsendrecv_multiatomicPiS_P4int4S1_iiiS_S_iPviiibmii:
[----:B------:R-:W0:Y:S08]  /*0000*/  LDC R1, c[0x0][0x37c] ;  /* 0x0000df00ff017b82 */ /* 0x000e300000000800 */
[----:B------:R-:W1:Y:S01]  /*0010*/  LDC R44, c[0x0][0x3d0] ;  /* 0x0000f400ff2c7b82 */ /* 0x000e620000000800 */
[----:B------:R-:W2:Y:S01]  /*0020*/  LDCU UR4, c[0x0][0x2f8] ;  /* 0x00005f00ff0477ac */ /* 0x000ea20008000800 */
[----:B0-----:R-:W-:-:S05]  /*0030*/  VIADD R1, R1, 0xffffffd0 ;  /* 0xffffffd001017836 */ /* 0x001fca0000000000 */
[----:B--2---:R-:W-:Y:S02]  /*0040*/  IADD3 R6, P2, PT, R1, UR4, RZ ;  /* 0x0000000401067c10 */ /* 0x004fe4000ff5e0ff */
[----:B-1----:R-:W-:-:S13]  /*0050*/  ISETP.GE.AND P0, PT, R44, 0x2, PT ;  /* 0x000000022c00780c */ /* 0x002fda0003f06270 */
[----:B------:R-:W-:Y:S05]  /*0060*/  @!P0 EXIT ;  /* 0x000000000000894d */ /* 0x000fea0003800000 */
[----:B------:R-:W0:Y:S01]  /*0070*/  S2R R0, SR_TID.X ;  /* 0x0000000000007919 */ /* 0x000e220000002100 */
[----:B------:R-:W1:Y:S01]  /*0080*/  LDCU UR4, c[0x0][0x2fc] ;  /* 0x00005f80ff0477ac */ /* 0x000e620008000800 */
[----:B------:R-:W-:Y:S01]  /*0090*/  IMAD.MOV.U32 R45, RZ, RZ, RZ ;  /* 0x000000ffff2d7224 */ /* 0x000fe200078e00ff */
[----:B------:R-:W0:Y:S01]  /*00a0*/  S2R R3, SR_CTAID.X ;  /* 0x0000000000037919 */ /* 0x000e220000002500 */
[----:B------:R-:W2:Y:S01]  /*00b0*/  LDCU UR5, c[0x0][0x360] ;  /* 0x00006c00ff0577ac */ /* 0x000ea20008000800 */
[----:B------:R-:W2:Y:S01]  /*00c0*/  LDC R41, c[0x0][0x370] ;  /* 0x0000dc00ff297b82 */ /* 0x000ea20000000800 */
[----:B------:R-:W3:Y:S01]  /*00d0*/  LDCU.64 UR8, c[0x0][0x3c8] ;  /* 0x00007900ff0877ac */ /* 0x000ee20008000a00 */
[----:B------:R-:W4:Y:S01]  /*00e0*/  LDCU.64 UR6, c[0x0][0x3a0] ;  /* 0x00007400ff0677ac */ /* 0x000f220008000a00 */
[----:B------:R-:W0:Y:S01]  /*00f0*/  LDCU.64 UR36, c[0x0][0x358] ;  /* 0x00006b00ff2477ac */ /* 0x000e220008000a00 */
[----:B-1----:R-:W-:Y:S01]  /*0100*/  IADD3.X R7, PT, PT, RZ, UR4, RZ, P2, !PT ;  /* 0x00000004ff077c10 */ /* 0x002fe200097fe4ff */
[----:B------:R-:W1:Y:S01]  /*0110*/  LDCU.64 UR38, c[0x0][0x3e0] ;  /* 0x00007c00ff2677ac */ /* 0x000e620008000a00 */
[----:B---3--:R-:W-:Y:S01]  /*0120*/  ISETP.NE.U32.AND P1, PT, RZ, UR8, PT ;  /* 0x00000008ff007c0c */ /* 0x008fe2000bf25070 */
[----:B--2---:R-:W-:-:S02]  /*0130*/  IMAD R41, R41, UR5, RZ ;  /* 0x0000000529297c24 */ /* 0x004fc4000f8e02ff */
[----:B----4-:R-:W-:Y:S02]  /*0140*/  VIADD R44, R44, UR7 ;  /* 0x000000072c2c7c36 */ /* 0x010fe40008000000 */
[----:B------:R-:W-:Y:S02]  /*0150*/  IMAD.U32 R2, R41, -0x8, RZ ;  /* 0xfffffff829027824 */ /* 0x000fe400078e00ff */
[C-C-:B0-----:R-:W-:Y:S01]  /*0160*/  IMAD R40, R3.reuse, UR5, R0.reuse ;  /* 0x0000000503287c24 */ /* 0x141fe2000f8e0200 */
[----:B------:R-:W-:-:S04]  /*0170*/  LOP3.LUT P0, R42, R3, RZ, R0, 0xfa, !PT ;  /* 0x000000ff032a7212 */ /* 0x000fc8000780fa00 */
[----:B------:R-:W-:Y:S02]  /*0180*/  IADD3 R43, PT, PT, -R40, UR6, RZ ;  /* 0x00000006282b7c10 */ /* 0x000fe4000fffe1ff */
[----:B------:R-:W-:Y:S02]  /*0190*/  ISETP.NE.AND.EX P0, PT, RZ, UR9, !P0, P1 ;  /* 0x00000009ff007c0c */ /* 0x000fe4000c705310 */
[----:B-1----:R-:W-:-:S11]  /*01a0*/  LOP3.LUT R43, R43, R2, RZ, 0xc0, !PT ;  /* 0x000000022b2b7212 */ /* 0x002fd600078ec0ff */
.L_x_281:
[----:B------:R-:W-:Y:S05]  /*01b0*/  YIELD ;  /* 0x0000000000007946 */ /* 0x000fea0003800000 */
[----:B0-----:R-:W0:Y:S01]  /*01c0*/  LDCU.U8 UR4, c[0x0][0x3dc] ;  /* 0x00007b80ff0477ac */ /* 0x001e220008000000 */
[----:B-1-3--:R-:W1:Y:S01]  /*01d0*/  LDC R47, c[0x0][0x3a0] ;  /* 0x0000e800ff2f7b82 */ /* 0x00ae620000000800 */
[----:B0-----:R-:W-:-:S06]  /*01e0*/  UPRMT UR4, UR4, 0x8880, URZ ;  /* 0x0000888004047896 */ /* 0x001fcc00080000ff */
[----:B------:R-:W-:Y:S02]  /*01f0*/  ISETP.NE.AND P2, PT, RZ, UR4, PT ;  /* 0x00000004ff007c0c */ /* 0x000fe4000bf45270 */
[----:B-1----:R-:W-:-:S11]  /*0200*/  ISETP.NE.AND P1, PT, R47, RZ, PT ;  /* 0x000000ff2f00720c */ /* 0x002fd60003f25270 */
[----:B--2---:R-:W-:Y:S01]  /*0210*/  @P2 VIADD R2, R45, 0x1 ;  /* 0x000000012d022836 */ /* 0x004fe20000000000 */
[----:B------:R-:W-:-:S03]  /*0220*/  @P2 MOV R3, R45 ;  /* 0x0000002d00032202 */ /* 0x000fc60000000f00 */
[----:B------:R-:W-:Y:S01]  /*0230*/  @P2 IMAD.MOV.U32 R46, RZ, RZ, R2 ;  /* 0x000000ffff2e2224 */ /* 0x000fe200078e0002 */
[----:B-----5:R-:W-:Y:S06]  /*0240*/  @P2 BRA `(.L_x_264) ;  /* 0x0000000000982947 */ /* 0x020fec0003800000 */
[----:B------:R-:W0:Y:S01]  /*0250*/  LDC R12, c[0x0][0x3d0] ;  /* 0x0000f400ff0c7b82 */ /* 0x000e220000000800 */
[----:B------:R-:W-:Y:S01]  /*0260*/  LOP3.LUT R9, RZ, R45, RZ, 0x33, !PT ;  /* 0x0000002dff097212 */ /* 0x000fe200078e33ff */
[----:B------:R-:W-:-:S04]  /*0270*/  IMAD.IADD R4, R44, 0x1, -R45 ;  /* 0x000000012c047824 */ /* 0x000fc800078e0a2d */
[----:B------:R-:W-:-:S05]  /*0280*/  IMAD.IADD R9, R44, 0x1, R9 ;  /* 0x000000012c097824 */ /* 0x000fca00078e0209 */
[----:B------:R-:W-:Y:S02]  /*0290*/  IABS R10, R9 ;  /* 0x00000009000a7213 */ /* 0x000fe40000000000 */
[----:B0-----:R-:W-:-:S04]  /*02a0*/  IABS R8, R12 ;  /* 0x0000000c00087213 */ /* 0x001fc80000000000 */
[----:B------:R-:W0:Y:S08]  /*02b0*/  I2F.RP R5, R8 ;  /* 0x0000000800057306 */ /* 0x000e300000209400 */
[----:B0-----:R-:W0:Y:S02]  /*02c0*/  MUFU.RCP R5, R5 ;  /* 0x0000000500057308 */ /* 0x001e240000001000 */
[----:B0-----:R-:W-:Y:S01]  /*02d0*/  VIADD R2, R5, 0xffffffe ;  /* 0x0ffffffe05027836 */ /* 0x001fe20000000000 */
[----:B------:R-:W-:-:S05]  /*02e0*/  IABS R5, R4 ;  /* 0x0000000400057213 */ /* 0x000fca0000000000 */
[----:B------:R0:W1:Y:S02]  /*02f0*/  F2I.FTZ.U32.TRUNC.NTZ R3, R2 ;  /* 0x0000000200037305 */ /* 0x000064000021f000 */
[----:B0-----:R-:W-:Y:S01]  /*0300*/  HFMA2 R2, -RZ, RZ, 0, 0 ;  /* 0x00000000ff027431 */ /* 0x001fe200000001ff */
[----:B-1----:R-:W-:-:S05]  /*0310*/  IADD3 R11, PT, PT, RZ, -R3, RZ ;  /* 0x80000003ff0b7210 */ /* 0x002fca0007ffe0ff */
[----:B------:R-:W-:-:S04]  /*0320*/  IMAD R11, R11, R8, RZ ;  /* 0x000000080b0b7224 */ /* 0x000fc800078e02ff */
[----:B------:R-:W-:-:S06]  /*0330*/  IMAD.HI.U32 R3, R3, R11, R2 ;  /* 0x0000000b03037227 */ /* 0x000fcc00078e0002 */
[----:B------:R-:W-:-:S04]  /*0340*/  IMAD.HI.U32 R2, R3, R5, RZ ;  /* 0x0000000503027227 */ /* 0x000fc800078e00ff */
[----:B------:R-:W-:-:S04]  /*0350*/  IMAD.HI.U32 R3, R3, R10, RZ ;  /* 0x0000000a03037227 */ /* 0x000fc800078e00ff */
[----:B------:R-:W-:Y:S02]  /*0360*/  IMAD.MOV R2, RZ, RZ, -R2 ;  /* 0x000000ffff027224 */ /* 0x000fe400078e0a02 */
[----:B------:R-:W-:Y:S02]  /*0370*/  IMAD.MOV R3, RZ, RZ, -R3 ;  /* 0x000000ffff037224 */ /* 0x000fe400078e0a03 */
[C---:B------:R-:W-:Y:S02]  /*0380*/  IMAD R2, R8.reuse, R2, R5 ;  /* 0x0000000208027224 */ /* 0x040fe400078e0205 */
[C---:B------:R-:W-:Y:S01]  /*0390*/  IMAD R5, R8.reuse, R3, R10 ;  /* 0x0000000308057224 */ /* 0x040fe200078e020a */
[----:B------:R-:W-:Y:S02]  /*03a0*/  LOP3.LUT R3, RZ, R12, RZ, 0x33, !PT ;  /* 0x0000000cff037212 */ /* 0x000fe400078e33ff */
[C---:B------:R-:W-:Y:S02]  /*03b0*/  ISETP.GT.U32.AND P2, PT, R8.reuse, R2, PT ;  /* 0x000000020800720c */ /* 0x040fe40003f44070 */
[----:B------:R-:W-:-:S11]  /*03c0*/  ISETP.GT.U32.AND P3, PT, R8, R5, PT ;  /* 0x000000050800720c */ /* 0x000fd60003f64070 */
[----:B------:R-:W-:Y:S02]  /*03d0*/  @!P2 IADD3 R2, PT, PT, R2, -R8, RZ ;  /* 0x800000080202a210 */ /* 0x000fe40007ffe0ff */
[----:B------:R-:W-:Y:S01]  /*03e0*/  @!P3 IMAD.IADD R5, R5, 0x1, -R8 ;  /* 0x000000010505b824 */ /* 0x000fe200078e0a08 */
[----:B------:R-:W-:Y:S02]  /*03f0*/  ISETP.GE.AND P2, PT, R4, RZ, PT ;  /* 0x000000ff0400720c */ /* 0x000fe40003f46270 */
[C---:B------:R-:W-:Y:S02]  /*0400*/  ISETP.GT.U32.AND P4, PT, R8.reuse, R2, PT ;  /* 0x000000020800720c */ /* 0x040fe40003f84070 */
[----:B------:R-:W-:Y:S02]  /*0410*/  ISETP.GT.U32.AND P5, PT, R8, R5, PT ;  /* 0x000000050800720c */ /* 0x000fe40003fa4070 */
[----:B------:R-:W-:-:S09]  /*0420*/  ISETP.GE.AND P3, PT, R9, RZ, PT ;  /* 0x000000ff0900720c */ /* 0x000fd20003f66270 */
[----:B------:R-:W-:Y:S01]  /*0430*/  @!P4 IMAD.IADD R2, R2, 0x1, -R8 ;  /* 0x000000010202c824 */ /* 0x000fe200078e0a08 */
[----:B------:R-:W-:Y:S02]  /*0440*/  ISETP.NE.AND P4, PT, R12, RZ, PT ;  /* 0x000000ff0c00720c */ /* 0x000fe40003f85270 */
[----:B------:R-:W-:Y:S01]  /*0450*/  @!P5 IADD3 R5, PT, PT, R5, -R8, RZ ;  /* 0x800000080505d210 */ /* 0x000fe20007ffe0ff */
[----:B------:R-:W-:-:S04]  /*0460*/  @!P2 IMAD.MOV R2, RZ, RZ, -R2 ;  /* 0x000000ffff02a224 */ /* 0x000fc800078e0a02 */
[----:B------:R-:W-:Y:S01]  /*0470*/  @!P3 IMAD.MOV R5, RZ, RZ, -R5 ;  /* 0x000000ffff05b224 */ /* 0x000fe200078e0a05 */
[----:B------:R-:W-:-:S04]  /*0480*/  SEL R2, R3, R2, !P4 ;  /* 0x0000000203027207 */ /* 0x000fc80006000000 */
[----:B------:R-:W-:Y:S02]  /*0490*/  SEL R46, R3, R5, !P4 ;  /* 0x00000005032e7207 */ /* 0x000fe40006000000 */
[----:B------:R-:W-:-:S07]  /*04a0*/  MOV R3, R2 ;  /* 0x0000000200037202 */ /* 0x000fce0000000f00 */
.L_x_264:
[----:B------:R-:W-:Y:S04]  /*04b0*/  BSSY.RECONVERGENT B0, `(.L_x_265) ;  /* 0x000006d000007945 */ /* 0x000fe80003800200 */
[----:B------:R-:W-:Y:S05]  /*04c0*/  @!P1 BRA `(.L_x_266) ;  /* 0x0000000400909947 */ /* 0x000fea0003800000 */
[----:B------:R-:W0:Y:S01]  /*04d0*/  LDCU UR4, c[0x0][0x3d4] ;  /* 0x00007a80ff0477ac */ /* 0x000e220008000800 */
[----:B------:R-:W-:Y:S01]  /*04e0*/  ISETP.GE.AND P1, PT, R40, R47, PT ;  /* 0x0000002f2800720c */ /* 0x000fe20003f26270 */
[----:B------:R-:W1:Y:S01]  /*04f0*/  LDCU UR5, c[0x0][0x3d8] ;  /* 0x00007b00ff0577ac */ /* 0x000e620008000800 */
[----:B0-----:R-:W-:Y:S02]  /*0500*/  IMAD R48, R3, UR4, RZ ;  /* 0x0000000403307c24 */ /* 0x001fe4000f8e02ff */
[----:B-1----:R-:W-:-:S03]  /*0510*/  IMAD R49, R2, UR5, RZ ;  /* 0x0000000502317c24 */ /* 0x002fc6000f8e02ff */
[----:B------:R-:W-:Y:S02]  /*0520*/  SHF.R.S32.HI R3, RZ, 0x1f, R48 ;  /* 0x0000001fff037819 */ /* 0x000fe40000011430 */
[----:B------:R-:W-:Y:S02]  /*0530*/  SHF.R.S32.HI R2, RZ, 0x1f, R49 ;  /* 0x0000001fff027819 */ /* 0x000fe40000011431 */
[----:B------:R-:W-:Y:S02]  /*0540*/  LEA.HI R48, R3, R48, RZ, 0x4 ;  /* 0x0000003003307211 */ /* 0x000fe400078f20ff */
[----:B------:R-:W-:Y:S01]  /*0550*/  LEA.HI R49, R2, R49, RZ, 0x4 ;  /* 0x0000003102317211 */ /* 0x000fe200078f20ff */
[----:B------:R-:W-:Y:S06]  /*0560*/  @P1 BRA `(.L_x_267) ;  /* 0x0000000400241947 */ /* 0x000fec0003800000 */
[----:B------:R-:W-:Y:S01]  /*0570*/  ISETP.GE.AND P1, PT, R43, 0x1, PT ;  /* 0x000000012b00780c */ /* 0x000fe20003f26270 */
[----:B------:R-:W-:-:S12]  /*0580*/  BSSY.RECONVERGENT B1, `(.L_x_268) ;  /* 0x0000039000017945 */ /* 0x000fd80003800200 */
[----:B------:R-:W-:Y:S05]  /*0590*/  @!P1 BRA `(.L_x_269) ;  /* 0x0000000000dc9947 */ /* 0x000fea0003800000 */
[----:B------:R-:W-:-:S07]  /*05a0*/  IMAD.MOV.U32 R50, RZ, RZ, R40 ;  /* 0x000000ffff327224 */ /* 0x000fce00078e0028 */
.L_x_270:
[----:B0-----:R-:W0:Y:S01]  /*05b0*/  LDC.64 R36, c[0x0][0x390] ;  /* 0x0000e400ff247b82 */ /* 0x001e220000000a00 */
[----:B------:R-:W-:-:S05]  /*05c0*/  LEA.HI.SX32 R2, R48, R50, 0x1c ;  /* 0x0000003230027211 */ /* 0x000fca00078fe2ff */
[----:B0-----:R-:W-:-:S04]  /*05d0*/  IMAD.WIDE.U32 R8, R2, 0x10, R36 ;  /* 0x0000001002087825 */ /* 0x001fc800078e0024 */
[C---:B------:R-:W-:Y:S02]  /*05e0*/  IMAD.IADD R2, R41.reuse, 0x1, R2 ;  /* 0x0000000129027824 */ /* 0x040fe400078e0202 */
[----:B------:R-:W2:Y:S02]  /*05f0*/  LDG.E.128 R8, desc[UR36][R8.64] ;  /* 0x0000002408087981 */ /* 0x000ea4000c1e1d00 */
[----:B------:R-:W-:Y:S01]  /*0600*/  IMAD.WIDE.U32 R12, R2, 0x10, R36 ;  /* 0x00000010020c7825 */ /* 0x000fe200078e0024 */
[----:B------:R-:W-:-:S05]  /*0610*/  IADD3 R2, PT, PT, R41, R2, RZ ;  /* 0x0000000229027210 */ /* 0x000fca0007ffe0ff */
[----:B------:R-:W-:Y:S01]  /*0620*/  IMAD.IADD R20, R41, 0x1, R2 ;  /* 0x0000000129147824 */ /* 0x000fe200078e0202 */
[----:B------:R-:W3:Y:S01]  /*0630*/  LDG.E.128 R12, desc[UR36][R12.64] ;  /* 0x000000240c0c7981 */ /* 0x000ee2000c1e1d00 */
[----:B------:R-:W-:-:S04]  /*0640*/  IMAD.WIDE.U32 R16, R2, 0x10, R36 ;  /* 0x0000001002107825 */ /* 0x000fc800078e0024 */
[C---:B------:R-:W-:Y:S02]  /*0650*/  IMAD.IADD R24, R41.reuse, 0x1, R20 ;  /* 0x0000000129187824 */ /* 0x040fe400078e0214 */
[----:B------:R-:W4:Y:S03]  /*0660*/  LDG.E.128 R16, desc[UR36][R16.64] ;  /* 0x0000002410107981 */ /* 0x000f26000c1e1d00 */
[----:B------:R-:W-:Y:S01]  /*0670*/  IADD3 R28, PT, PT, R41, R24, RZ ;  /* 0x00000018291c7210 */ /* 0x000fe20007ffe0ff */
[----:B------:R-:W-:-:S04]  /*0680*/  IMAD.WIDE.U32 R20, R20, 0x10, R36 ;  /* 0x0000001014147825 */ /* 0x000fc800078e0024 */
[C---:B------:R-:W-:Y:S02]  /*0690*/  IMAD.IADD R32, R41.reuse, 0x1, R28 ;  /* 0x0000000129207824 */ /* 0x040fe400078e021c */
[----:B------:R-:W-:Y:S01]  /*06a0*/  IMAD.WIDE.U32 R24, R24, 0x10, R36 ;  /* 0x0000001018187825 */ /* 0x000fe200078e0024 */
[----:B------:R-:W5:Y:S03]  /*06b0*/  LDG.E.128 R20, desc[UR36][R20.64] ;  /* 0x0000002414147981 */ /* 0x000f66000c1e1d00 */
[----:B------:R-:W-:Y:S02]  /*06c0*/  IMAD.IADD R3, R41, 0x1, R32 ;  /* 0x0000000129037824 */ /* 0x000fe400078e0220 */
[--C-:B------:R-:W-:Y:S01]  /*06d0*/  IMAD.WIDE.U32 R28, R28, 0x10, R36.reuse ;  /* 0x000000101c1c7825 */ /* 0x100fe200078e0024 */
[----:B------:R-:W5:Y:S03]  /*06e0*/  LDG.E.128 R24, desc[UR36][R24.64] ;  /* 0x0000002418187981 */ /* 0x000f66000c1e1d00 */
[----:B------:R-:W-:-:S02]  /*06f0*/  IMAD.WIDE.U32 R32, R32, 0x10, R36 ;  /* 0x0000001020207825 */ /* 0x000fc400078e0024 */
[----:B------:R-:W5:Y:S02]  /*0700*/  LDG.E.128 R28, desc[UR36][R28.64] ;  /* 0x000000241c1c7981 */ /* 0x000f64000c1e1d00 */
[----:B------:R-:W-:Y:S02]  /*0710*/  IMAD.WIDE.U32 R36, R3, 0x10, R36 ;  /* 0x0000001003247825 */ /* 0x000fe400078e0024 */
[----:B------:R-:W5:Y:S01]  /*0720*/  LDG.E.128 R32, desc[UR36][R32.64] ;  /* 0x0000002420207981 */ /* 0x000f62000c1e1d00 */
[----:B------:R-:W0:Y:S03]  /*0730*/  LDC.64 R2, c[0x0][0x398] ;  /* 0x0000e600ff027b82 */ /* 0x000e260000000a00 */
[----:B------:R-:W5:Y:S01]  /*0740*/  LDG.E.128 R36, desc[UR36][R36.64] ;  /* 0x0000002424247981 */ /* 0x000f62000c1e1d00 */
[----:B------:R-:W-:-:S05]  /*0750*/  LEA.HI.SX32 R51, R49, R50, 0x1c ;  /* 0x0000003231337211 */ /* 0x000fca00078fe2ff */
[----:B0-----:R-:W-:Y:S01]  /*0760*/  IMAD.WIDE.U32 R4, R51, 0x10, R2 ;  /* 0x0000001033047825 */ /* 0x001fe200078e0002 */
[----:B------:R-:W-:-:S05]  /*0770*/  IADD3 R51, PT, PT, R41, R51, RZ ;  /* 0x0000003329337210 */ /* 0x000fca0007ffe0ff */
[----:B------:R-:W-:-:S04]  /*0780*/  IMAD.WIDE.U32 R52, R51, 0x10, R2 ;  /* 0x0000001033347825 */ /* 0x000fc800078e0002 */
[----:B------:R-:W-:-:S04]  /*0790*/  IMAD.IADD R51, R41, 0x1, R51 ;  /* 0x0000000129337824 */ /* 0x000fc800078e0233 */
[----:B------:R-:W-:-:S05]  /*07a0*/  IMAD.IADD R56, R41, 0x1, R51 ;  /* 0x0000000129387824 */ /* 0x000fca00078e0233 */
[----:B------:R-:W-:Y:S01]  /*07b0*/  IADD3 R57, PT, PT, R41, R56, RZ ;  /* 0x0000003829397210 */ /* 0x000fe20007ffe0ff */
[----:B------:R-:W-:-:S04]  /*07c0*/  IMAD.WIDE.U32 R54, R51, 0x10, R2 ;  /* 0x0000001033367825 */ /* 0x000fc800078e0002 */
[----:B------:R-:W-:-:S04]  /*07d0*/  IMAD.IADD R58, R41, 0x1, R57 ;  /* 0x00000001293a7824 */ /* 0x000fc800078e0239 */
[----:B------:R-:W-:-:S05]  /*07e0*/  IMAD.IADD R51, R41, 0x1, R58 ;  /* 0x0000000129337824 */ /* 0x000fca00078e023a */
[C---:B------:R-:W-:Y:S01]  /*07f0*/  IADD3 R59, PT, PT, R41.reuse, R51, RZ ;  /* 0x00000033293b7210 */ /* 0x040fe20007ffe0ff */
[----:B------:R-:W-:Y:S01]  /*0800*/  IMAD R50, R41, 0x8, R50 ;  /* 0x0000000829327824 */ /* 0x000fe200078e0232 */
[----:B--2---:R0:W-:Y:S04]  /*0810*/  STG.E.128 desc[UR36][R4.64], R8 ;  /* 0x0000000804007986 */ /* 0x0041e8000c101d24 */
[----:B---3--:R1:W-:Y:S01]  /*0820*/  STG.E.128 desc[UR36][R52.64], R12 ;  /* 0x0000000c34007986 */ /* 0x0083e2000c101d24 */
[----:B0-----:R-:W-:-:S03]  /*0830*/  IMAD.WIDE.U32 R4, R56, 0x10, R2 ;  /* 0x0000001038047825 */ /* 0x001fc600078e0002 */
[----:B----4-:R0:W-:Y:S01]  /*0840*/  STG.E.128 desc[UR36][R54.64], R16 ;  /* 0x0000001036007986 */ /* 0x0101e2000c101d24 */
[----:B------:R-:W-:-:S04]  /*0850*/  IMAD.WIDE.U32 R8, R57, 0x10, R2 ;  /* 0x0000001039087825 */ /* 0x000fc800078e0002 */
[--C-:B------:R-:W-:Y:S01]  /*0860*/  IMAD.WIDE.U32 R10, R58, 0x10, R2.reuse ;  /* 0x000000103a0a7825 */ /* 0x100fe200078e0002 */
[----:B-----5:R0:W-:Y:S03]  /*0870*/  STG.E.128 desc[UR36][R4.64], R20 ;  /* 0x0000001404007986 */ /* 0x0201e6000c101d24 */
[----:B-1----:R-:W-:-:S04]  /*0880*/  IMAD.WIDE.U32 R12, R51, 0x10, R2 ;  /* 0x00000010330c7825 */ /* 0x002fc800078e0002 */
[----:B------:R-:W-:Y:S01]  /*0890*/  IMAD.WIDE.U32 R2, R59, 0x10, R2 ;  /* 0x000000103b027825 */ /* 0x000fe200078e0002 */
[----:B------:R0:W-:Y:S04]  /*08a0*/  STG.E.128 desc[UR36][R8.64], R24 ;  /* 0x0000001808007986 */ /* 0x0001e8000c101d24 */
[----:B------:R0:W-:Y:S01]  /*08b0*/  STG.E.128 desc[UR36][R10.64], R28 ;  /* 0x0000001c0a007986 */ /* 0x0001e2000c101d24 */
[----:B------:R-:W-:-:S03]  /*08c0*/  IMAD.IADD R15, R40, 0x1, R43 ;  /* 0x00000001280f7824 */ /* 0x000fc600078e022b */
[----:B------:R0:W-:Y:S04]  /*08d0*/  STG.E.128 desc[UR36][R12.64], R32 ;  /* 0x000000200c007986 */ /* 0x0001e8000c101d24 */
[----:B------:R0:W-:Y:S01]  /*08e0*/  STG.E.128 desc[UR36][R2.64], R36 ;  /* 0x0000002402007986 */ /* 0x0001e2000c101d24 */
[----:B------:R-:W-:-:S13]  /*08f0*/  ISETP.GE.AND P1, PT, R50, R15, PT ;  /* 0x0000000f3200720c */ /* 0x000fda0003f26270 */
[----:B------:R-:W-:Y:S05]  /*0900*/  @!P1 BRA `(.L_x_270) ;  /* 0xfffffffc00289947 */ /* 0x000fea000383ffff */
.L_x_269:
[----:B------:R-:W-:Y:S05]  /*0910*/  BSYNC.RECONVERGENT B1 ;  /* 0x0000000000017941 */ /* 0x000fea0003800200 */
.L_x_268:
[----:B------:R-:W-:-:S04]  /*0920*/  IADD3 R14, PT, PT, R40, R43, RZ ;  /* 0x0000002b280e7210 */ /* 0x000fc80007ffe0ff */
[----:B------:R-:W-:-:S13]  /*0930*/  ISETP.GE.AND P1, PT, R14, R47, PT ;  /* 0x0000002f0e00720c */ /* 0x000fda0003f26270 */
[----:B------:R-:W-:Y:S05]  /*0940*/  @P1 BRA `(.L_x_267) ;  /* 0x00000000002c1947 */ /* 0x000fea0003800000 */
[----:B0-----:R-:W0:Y:S08]  /*0950*/  LDC.64 R12, c[0x0][0x390] ;  /* 0x0000e400ff0c7b82 */ /* 0x001e300000000a00 */
[----:B------:R-:W1:Y:S02]  /*0960*/  LDC.64 R4, c[0x0][0x398] ;  /* 0x0000e600ff047b82 */ /* 0x000e640000000a00 */
.L_x_271:
[----:B--2---:R-:W-:-:S05]  /*0970*/  LEA.HI.SX32 R9, R48, R14, 0x1c ;  /* 0x0000000e30097211 */ /* 0x004fca00078fe2ff */
[----:B0-----:R-:W-:-:S06]  /*0980*/  IMAD.WIDE R8, R9, 0x10, R12 ;  /* 0x0000001009087825 */ /* 0x001fcc00078e020c */
[----:B------:R-:W2:Y:S01]  /*0990*/  LDG.E.128 R8, desc[UR36][R8.64] ;  /* 0x0000002408087981 */ /* 0x000ea2000c1e1d00 */
[----:B------:R-:W-:Y:S01]  /*09a0*/  LEA.HI.SX32 R3, R49, R14, 0x1c ;  /* 0x0000000e31037211 */ /* 0x000fe200078fe2ff */
[----:B------:R-:W-:-:S04]  /*09b0*/  IMAD.IADD R14, R41, 0x1, R14 ;  /* 0x00000001290e7824 */ /* 0x000fc800078e020e */
[----:B-1----:R-:W-:Y:S01]  /*09c0*/  IMAD.WIDE R2, R3, 0x10, R4 ;  /* 0x0000001003027825 */ /* 0x002fe200078e0204 */
[----:B------:R-:W-:-:S04]  /*09d0*/  ISETP.GE.AND P1, PT, R14, R47, PT ;  /* 0x0000002f0e00720c */ /* 0x000fc80003f26270 */
[----:B--2---:R2:W-:Y:S09]  /*09e0*/  STG.E.128 desc[UR36][R2.64], R8 ;  /* 0x0000000802007986 */ /* 0x0045f2000c101d24 */
[----:B------:R-:W-:Y:S05]  /*09f0*/  @!P1 BRA `(.L_x_271) ;  /* 0xfffffffc00dc9947 */ /* 0x000fea000383ffff */
.L_x_267:
[----:B------:R-:W-:Y:S01]  /*0a00*/  ISETP.NE.AND P1, PT, R0, RZ, PT ;  /* 0x000000ff0000720c */ /* 0x000fe20003f25270 */
[----:B------:R-:W-:Y:S05]  /*0a10*/  WARPSYNC.ALL ;  /* 0x0000000000007948 */ /* 0x000fea0003800000 */
[----:B------:R-:W-:Y:S07]  /*0a20*/  BAR.SYNC.DEFER_BLOCKING 0x0 ;  /* 0x0000000000007b1d */ /* 0x000fee0000010000 */
[----:B------:R-:W-:Y:S05]  /*0a30*/  @P1 BRA `(.L_x_272) ;  /* 0x0000000000501947 */ /* 0x000fea0003800000 */
[----:B0-2---:R-:W0:Y:S01]  /*0a40*/  LDC.64 R2, c[0x0][0x388] ;  /* 0x0000e200ff027b82 */ /* 0x005e220000000a00 */
[----:B------:R-:W-:Y:S01]  /*0a50*/  IMAD.MOV.U32 R5, RZ, RZ, 0x1 ;  /* 0x00000001ff057424 */ /* 0x000fe200078e00ff */
[----:B------:R-:W-:Y:S01]  /*0a60*/  @!PT LDS RZ, [RZ] ;  /* 0x00000000fffff984 */ /* 0x000fe20000000800 */
[----:B------:R-:W-:Y:S01]  /*0a70*/  @!PT LDS RZ, [RZ] ;  /* 0x00000000fffff984 */ /* 0x000fe20000000800 */
[----:B------:R-:W-:Y:S01]  /*0a80*/  @!PT LDS RZ, [RZ] ;  /* 0x00000000fffff984 */ /* 0x000fe20000000800 */
[----:B------:R-:W-:Y:S01]  /*0a90*/  @!PT LDS RZ, [RZ] ;  /* 0x00000000fffff984 */ /* 0x000fe20000000800 */
[----:B------:R-:W-:-:S00]  /*0aa0*/  MEMBAR.ALL.CTA ;  /* 0x0000000000007992 */ /* 0x000fc00000008000 */
[----:B------:R-:W-:Y:S06]  /*0ab0*/  MEMBAR.SC.SYS ;  /* 0x0000000000007992 */ /* 0x000fec0000003000 */
[----:B------:R-:W-:-:S00]  /*0ac0*/  ERRBAR ;  /* 0x00000000000079ab */ /* 0x000fc00000000000 */
[----:B------:R-:W-:Y:S06]  /*0ad0*/  CGAERRBAR ;  /* 0x00000000000075ab */ /* 0x000fec0000000000 */
[----:B------:R-:W-:Y:S04]  /*0ae0*/  CCTL.IVALL ;  /* 0x00000000ff00798f */ /* 0x000fe80002000000 */
[----:B0-----:R1:W5:Y:S01]  /*0af0*/  ATOMG.E.ADD.STRONG.SYS PT, RZ, desc[UR36][R2.64], R5 ;  /* 0x8000000502ff79a8 */ /* 0x00136200081f5124 */
[----:B------:R-:W-:Y:S05]  /*0b00*/  BRA `(.L_x_272) ;  /* 0x00000000001c7947 */ /* 0x000fea0003800000 */
.L_x_266:
[----:B------:R-:W0:Y:S01]  /*0b10*/  S2R R4, SR_LANEID ;  /* 0x0000000000047919 */ /* 0x000e220000000000 */
[----:B------:R-:W1:Y:S01]  /*0b20*/  LDC.64 R2, c[0x0][0x388] ;  /* 0x0000e200ff027b82 */ /* 0x000e620000000a00 */
[----:B------:R-:W-:Y:S02]  /*0b30*/  VOTEU.ANY UR4, UPT, PT ;  /* 0x0000000000047886 */ /* 0x000fe400038e0100 */
[----:B------:R-:W-:Y:S02]  /*0b40*/  UFLO.U32 UR5, UR4 ;  /* 0x00000004000572bd */ /* 0x000fe400080e0000 */
[----:B------:R-:W1:Y:S04]  /*0b50*/  POPC R5, UR4 ;  /* 0x0000000400057d09 */ /* 0x000e680008000000 */
[----:B0-----:R-:W-:-:S13]  /*0b60*/  ISETP.EQ.U32.AND P1, PT, R4, UR5, PT ;  /* 0x0000000504007c0c */ /* 0x001fda000bf22070 */
[----:B-1----:R0:W5:Y:S02]  /*0b70*/  @P1 ATOMG.E.ADD.STRONG.SYS PT, RZ, desc[UR36][R2.64], R5 ;  /* 0x8000000502ff19a8 */ /* 0x00216400081f5124 */
.L_x_272:
[----:B------:R-:W-:Y:S05]  /*0b80*/  BSYNC.RECONVERGENT B0 ;  /* 0x0000000000007941 */ /* 0x000fea0003800200 */
.L_x_265:
[----:B------:R-:W-:Y:S01]  /*0b90*/  ISETP.NE.AND P1, PT, R42, RZ, PT ;  /* 0x000000ff2a00720c */ /* 0x000fe20003f25270 */
[----:B------:R-:W-:-:S12]  /*0ba0*/  BSSY B6, `(.L_x_273) ;  /* 0x0000030000067945 */ /* 0x000fd80003800000 */
[----:B------:R-:W-:Y:S05]  /*0bb0*/  @P1 BRA `(.L_x_274) ;  /* 0x0000000000b81947 */ /* 0x000fea0003800000 */
[----:B012---:R-:W0:Y:S01]  /*0bc0*/  LDC.64 R2, c[0x0][0x3b0] ;  /* 0x0000ec00ff027b82 */ /* 0x007e220000000a00 */
[----:B------:R-:W1:Y:S01]  /*0bd0*/  LDCU UR4, c[0x0][0x3c0] ;  /* 0x00007800ff0477ac */ /* 0x000e620008000800 */
[----:B0-----:R-:W1:Y:S02]  /*0be0*/  LDG.E R17, desc[UR36][R2.64] ;  /* 0x0000002402117981 */ /* 0x001e64000c1e1900 */
[----:B-1----:R-:W-:-:S05]  /*0bf0*/  IADD3 R17, PT, PT, R17, UR4, RZ ;  /* 0x0000000411117c10 */ /* 0x002fca000fffe0ff */
[----:B------:R0:W-:Y:S01]  /*0c00*/  STG.E desc[UR36][R2.64], R17 ;  /* 0x0000001102007986 */ /* 0x0001e2000c101924 */
[----:B------:R-:W-:Y:S01]  /*0c10*/  CS2R R4, SR_CLOCKLO ;  /* 0x0000000000047805 */ /* 0x000fe20000015000 */
[----:B0-----:R-:W0:Y:S06]  /*0c20*/  LDC.64 R2, c[0x0][0x3b8] ;  /* 0x0000ee00ff027b82 */ /* 0x001e2c0000000a00 */
.L_x_275:
[----:B0-----:R-:W2:Y:S01]  /*0c30*/  LDG.E.STRONG.SYS R8, desc[UR36][R2.64] ;  /* 0x0000002402087981 */ /* 0x001ea2000c1f5900 */
        /* <DEDUP_REMOVED lines=10> */
[----:B------:R-:W0:Y:S01]  /*0ce0*/  LDC.64 R2, c[0x0][0x3b8] ;  /* 0x0000ee00ff027b82 */ /* 0x000e220000000a00 */
[----:B------:R-:W1:Y:S07]  /*0cf0*/  LDCU.64 UR4, c[0x4][0x260] ;  /* 0x01004c00ff0477ac */ /* 0x000e6e0008000a00 */
[----:B------:R-:W2:Y:S08]  /*0d00*/  LDC.64 R4, c[0x0][0x3e8] ;  /* 0x0000fa00ff047b82 */ /* 0x000eb00000000a00 */
[----:B------:R-:W3:Y:S01]  /*0d10*/  LDC R13, c[0x0][0x3a4] ;  /* 0x0000e900ff0d7b82 */ /* 0x000ee20000000800 */
[----:B0-----:R0:W4:Y:S07]  /*0d20*/  LDG.E.STRONG.SYS R0, desc[UR36][R2.64] ;  /* 0x0000002402007981 */ /* 0x00112e000c1f5900 */
[----:B------:R-:W3:Y:S01]  /*0d30*/  LDC R14, c[0x0][0x3a8] ;  /* 0x0000ea00ff0e7b82 */ /* 0x000ee20000000800 */
[----:B-1----:R-:W-:Y:S01]  /*0d40*/  UIADD3 UR4, UP0, UPT, UR4, 0x4c, URZ ;  /* 0x0000004c04047890 */ /* 0x002fe2000ff1e0ff */
[----:B------:R-:W-:-:S03]  /*0d50*/  IMAD.MOV.U32 R12, RZ, RZ, 0x8cf ;  /* 0x000008cfff0c7424 */ /* 0x000fc600078e00ff */
[----:B------:R-:W-:Y:S02]  /*0d60*/  UIADD3.X UR5, UPT, UPT, URZ, UR5, URZ, UP0, !UPT ;  /* 0x00000005ff057290 */ /* 0x000fe400087fe4ff */
[----:B------:R-:W-:Y:S01]  /*0d70*/  MOV R8, UR4 ;  /* 0x0000000400087c02 */ /* 0x000fe20008000f00 */
[----:B------:R-:W1:Y:S01]  /*0d80*/  LDC.64 R10, c[0x4][0x20] ;  /* 0x01000800ff0a7b82 */ /* 0x000e620000000a00 */
[----:B0-----:R-:W-:Y:S01]  /*0d90*/  MOV R2, 0x2a8 ;  /* 0x000002a800027802 */ /* 0x001fe20000000f00 */
[----:B--2---:R-:W-:Y:S01]  /*0da0*/  IMAD.MOV.U32 R15, RZ, RZ, R4 ;  /* 0x000000ffff0f7224 */ /* 0x004fe200078e0004 */
[----:B------:R-:W-:Y:S01]  /*0db0*/  MOV R16, R5 ;  /* 0x0000000500107202 */ /* 0x000fe20000000f00 */
[----:B------:R-:W-:Y:S01]  /*0dc0*/  IMAD.U32 R9, RZ, RZ, UR5 ;  /* 0x00000005ff097e24 */ /* 0x000fe2000f8e00ff */
[----:B---3--:R0:W-:Y:S03]  /*0dd0*/  STL.64 [R1+0x10], R12 ;  /* 0x0000100c01007387 */ /* 0x0081e60000100a00 */
[----:B------:R-:W2:Y:S01]  /*0de0*/  LDC.64 R2, c[0x4][R2] ;  /* 0x0100000002027b82 */ /* 0x000ea20000000a00 */
[----:B------:R-:W3:Y:S01]  /*0df0*/  LDCU.64 UR4, c[0x4][0x2a0] ;  /* 0x01005400ff0477ac */ /* 0x000ee20008000a00 */
[----:B------:R0:W-:Y:S04]  /*0e00*/  STL.64 [R1], R8 ;  /* 0x0000000801007387 */ /* 0x0001e80000100a00 */
[----:B------:R0:W-:Y:S04]  /*0e10*/  STL.64 [R1+0x20], R16 ;  /* 0x0000201001007387 */ /* 0x0001e80000100a00 */
[----:B------:R0:W-:Y:S04]  /*0e20*/  STL.64 [R1+0x18], R14 ;  /* 0x0000180e01007387 */ /* 0x0001e80000100a00 */
[----:B-1----:R0:W-:Y:S01]  /*0e30*/  STL.64 [R1+0x8], R10 ;  /* 0x0000080a01007387 */ /* 0x0021e20000100a00 */
[----:B---3--:R-:W-:Y:S01]  /*0e40*/  IMAD.U32 R4, RZ, RZ, UR4 ;  /* 0x00000004ff047e24 */ /* 0x008fe2000f8e00ff */
[----:B------:R-:W-:-:S02]  /*0e50*/  MOV R5, UR5 ;  /* 0x0000000500057c02 */ /* 0x000fc40008000f00 */
[----:B--2-4-:R0:W-:Y:S05]  /*0e60*/  STL [R1+0x28], R0 ;  /* 0x0000280001007387 */ /* 0x0141ea0000100800 */
[----:B------:R-:W-:-:S07]  /*0e70*/  LEPC R20, `(.L_x_276) ;  /* 0x000000001014794e */ /* 0x000fce0000000000 */
[----:B0----5:R-:W-:Y:S05]  /*0e80*/  CALL.ABS.NOINC R2 ;  /* 0x0000000002007343 */ /* 0x021fea0003c00000 */
.L_x_276:
[----:B------:R-:W-:Y:S05]  /*0e90*/  EXIT ;  /* 0x000000000000794d */ /* 0x000fea0003800000 */
.L_x_274:
[----:B------:R-:W-:Y:S05]  /*0ea0*/  BSYNC B6 ;  /* 0x0000000000067941 */ /* 0x000fea0003800000 */
.L_x_273:
[----:B------:R-:W-:Y:S01]  /*0eb0*/  BSSY.RECONVERGENT B0, `(.L_x_277) ;  /* 0x000000f000007945 */ /* 0x000fe20003800200 */
[----:B------:R-:W-:-:S03]  /*0ec0*/  ISETP.NE.AND P1, PT, R0, RZ, PT ;  /* 0x000000ff0000720c */ /* 0x000fc60003f25270 */
[----:B------:R-:W-:Y:S10]  /*0ed0*/  @!P0 BRA `(.L_x_278) ;  /* 0x0000000000308947 */ /* 0x000ff40003800000 */
[----:B012---:R-:W0:Y:S02]  /*0ee0*/  LDC.64 R2, c[0x0][0x3c8] ;  /* 0x0000f200ff027b82 */ /* 0x007e240000000a00 */
[----:B0-----:R-:W-:-:S05]  /*0ef0*/  IMAD.WIDE R46, R46, 0x4, R2 ;  /* 0x000000042e2e7825 */ /* 0x001fca00078e0202 */
[----:B------:R3:W-:Y:S01]  /*0f00*/  STG.E desc[UR36][R46.64], RZ ;  /* 0x000000ff2e007986 */ /* 0x0007e2000c101924 */
        /* <DEDUP_REMOVED lines=8> */
[----:B------:R-:W-:Y:S01]  /*0f90*/  CCTL.IVALL ;  /* 0x00000000ff00798f */ /* 0x000fe20002000000 */
.L_x_278:
[----:B------:R-:W-:Y:S05]  /*0fa0*/  BSYNC.RECONVERGENT B0 ;  /* 0x0000000000007941 */ /* 0x000fea0003800200 */
.L_x_277:
[----:B------:R-:W-:Y:S05]  /*0fb0*/  @P1 BRA `(.L_x_279) ;  /* 0x0000000000301947 */ /* 0x000fea0003800000 */
[----:B0-2---:R-:W0:Y:S01]  /*0fc0*/  LDC R9, c[0x0][0x370] ;  /* 0x0000dc00ff097b82 */ /* 0x005e220000000800 */
[----:B------:R-:W2:Y:S07]  /*0fd0*/  LDCU UR4, c[0x0][0x3d0] ;  /* 0x00007a00ff0477ac */ /* 0x000eae0008000800 */
[----:B-1----:R-:W1:Y:S01]  /*0fe0*/  LDC.64 R2, c[0x0][0x3c8] ;  /* 0x0000f200ff027b82 */ /* 0x002e620000000a00 */
[----:B--2---:R-:W-:Y:S02]  /*0ff0*/  VIADD R5, R45, UR4 ;  /* 0x000000042d057c36 */ /* 0x004fe40008000000 */
[----:B0-----:R-:W-:-:S02]  /*1000*/  VIADD R9, R9, 0xffffffff ;  /* 0xffffffff09097836 */ /* 0x001fc40000000000 */
[----:B-1----:R-:W-:-:S05]  /*1010*/  IMAD.WIDE.U32 R2, R5, 0x4, R2 ;  /* 0x0000000405027825 */ /* 0x002fca00078e0002 */
[----:B------:R0:W5:Y:S02]  /*1020*/  ATOMG.E.INC.STRONG.GPU PT, RZ, desc[UR36][R2.64], R9 ;  /* 0x8000000902ff79a8 */ /* 0x00016400099ef124 */
.L_x_280:
[----:B------:R-:W-:Y:S01]  /*1030*/  CS2R R4, SRZ ;  /* 0x0000000000047805 */ /* 0x000fe2000001ff00 */
[----:B------:R-:W-:Y:S05]  /*1040*/  YIELD ;  /* 0x0000000000007946 */ /* 0x000fea0003800000 */
[----:B------:R-:W2:Y:S02]  /*1050*/  ATOMG.E.CAS.STRONG.GPU PT, R4, [R2], R4, R5 ;  /* 0x00000004020473a9 */ /* 0x000ea400001ee105 */
[----:B--2---:R-:W-:-:S13]  /*1060*/  ISETP.NE.AND P1, PT, R4, RZ, PT ;  /* 0x000000ff0400720c */ /* 0x004fda0003f25270 */
[----:B------:R-:W-:Y:S05]  /*1070*/  @P1 BRA `(.L_x_280) ;  /* 0xfffffffc00ec1947 */ /* 0x000fea000383ffff */
.L_x_279:
[----:B------:R-:W-:Y:S05]  /*1080*/  WARPSYNC.ALL ;  /* 0x0000000000007948 */ /* 0x000fea0003800000 */
[----:B------:R-:W4:Y:S02]  /*1090*/  LDCU UR4, c[0x0][0x3d0] ;  /* 0x00007a00ff0477ac */ /* 0x000f240008000800 */
[----:B----4-:R-:W-:Y:S01]  /*10a0*/  UIADD3 UR4, UPT, UPT, UR4, -0x2, URZ ;  /* 0xfffffffe04047890 */ /* 0x010fe2000fffe0ff */
[----:B------:R-:W-:Y:S05]  /*10b0*/  BAR.SYNC.DEFER_BLOCKING 0x0 ;  /* 0x0000000000007b1d */ /* 0x000fea0000010000 */
[----:B------:R-:W-:-:S02]  /*10c0*/  ISETP.NE.AND P1, PT, R45, UR4, PT ;  /* 0x000000042d007c0c */ /* 0x000fc4000bf25270 */
[----:B------:R-:W-:-:S11]  /*10d0*/  IADD3 R45, PT, PT, R45, 0x1, RZ ;  /* 0x000000012d2d7810 */ /* 0x000fd60007ffe0ff */
[----:B------:R-:W-:Y:S05]  /*10e0*/  @P1 BRA `(.L_x_281) ;  /* 0xfffffff000301947 */ /* 0x000fea000383ffff */
[----:B------:R-:W-:Y:S05]  /*10f0*/  EXIT ;  /* 0x000000000000794d */ /* 0x000fea0003800000 */
.L_x_282:
        /* <DEDUP_REMOVED lines=16> */
.L_x_955:


//--------------------- .text._Z32kuserbuffers_pushsendrecv_atomicPiS_P4int4S1_iiiS_S_iPvmiiS_S_ --------------------------
	.section	.text._Z32kuserbuffers_pushsendrecv_atomicPiS_P4int4S1_iiiS_S_iPvmiiS_S_,"ax",@progbits
	.align	128
        .global         _Z32kuserbuffers_pushsendrecv_atomicPiS_P4int4S1_iiiS_S_iPvmiiS_S_
        .type           _Z32kuserbuffers_pushsendrecv_atomicPiS_P4int4S1_iiiS_S_iPvmiiS_S_,@function
        .size           _Z32kuserbuffers_pushsendrecv_atomicPiS_P4int4S1_iiiS_S_iPvmiiS_S_,(.L_x_956 - _Z32kuserbuffers_pushsendrecv_atomicPiS_P4int4S1_iiiS_S_iPvmiiS_S_)
        .other          _Z32kuserbuffers_pushsendrecv_atomicPiS_P4int4S1_iiiS_S_iPvmiiS_S_,@"STO_CUDA_ENTRY STV_DEFAULT"
_Z32kuserbuffers_pushsendrecv_atomicPiS_P4int4S1_iiiS_S_iPvmiiS_S_:
.text._Z32kuserbuffers_pushsendrecv_atomicPiS_P4int4S1_iiiS_S_iPvmiiS_S_:
[----:B------:R-:W0:Y:S01]  /*0000*/  LDC R1, c[0x0][0x37c] ;  /* 0x0000df00ff017b82 */ /* 0x000e220000000800 */
[----:B------:R-:W1:Y:S01]  /*0010*/  LDCU UR6, c[0x0][0x3a0] ;  /* 0x00007400ff0677ac */ /* 0x000e620008000800 */
[----:B0-----:R-:W-:Y:S01]  /*0020*/  VIADD R1, R1, 0xffffffd0 ;  /* 0xffffffd001017836 */ /* 0x001fe20000000000 */
[----:B------:R-:W0:Y:S01]  /*0030*/  LDCU UR4, c[0x0][0x2f8] ;  /* 0x00005f00ff0477ac */ /* 0x000e220008000800 */
[----:B------:R-:W2:Y:S01]  /*0040*/  LDCU UR5, c[0x0][0x2fc] ;  /* 0x00005f80ff0577ac */ /* 0x000ea20008000800 */
[----:B------:R-:W3:Y:S01]  /*0050*/  LDCU.64 UR36, c[0x0][0x358] ;  /* 0x00006b00ff2477ac */ /* 0x000ee20008000a00 */
[----:B-1----:R-:W-:Y:S01]  /*0060*/  UISETP.NE.AND UP0, UPT, UR6, URZ, UPT ;  /* 0x000000ff0600728c */ /* 0x002fe2000bf05270 */
[----:B0-----:R-:W-:-:S05]  /*0070*/  IADD3 R2, P0, PT, R1, UR4, RZ ;  /* 0x0000000401027c10 */ /* 0x001fca000ff1e0ff */
[----:B--2---:R-:W-:-:S03]  /*0080*/  IMAD.X R18, RZ, RZ, UR5, P0 ;  /* 0x00000005ff127e24 */ /* 0x004fc600080e06ff */
[----:B---3--:R-:W-:Y:S05]  /*0090*/  BRA.U !UP0, `(.L_x_283) ;  /* 0x0000000508647547 */ /* 0x008fea000b800000 */
[----:B------:R-:W0:Y:S01]  /*00a0*/  S2R R0, SR_TID.X ;  /* 0x0000000000007919 */ /* 0x000e220000002100 */
[----:B------:R-:W0:Y:S01]  /*00b0*/  LDCU UR4, c[0x0][0x360] ;  /* 0x00006c00ff0477ac */ /* 0x000e220008000800 */
[----:B------:R-:W-:Y:S01]  /*00c0*/  BSSY.RECONVERGENT B0, `(.L_x_284) ;  /* 0x0000046000007945 */ /* 0x000fe20003800200 */
[----:B------:R-:W0:Y:S01]  /*00d0*/  S2R R3, SR_CTAID.X ;  /* 0x0000000000037919 */ /* 0x000e220000002500 */
[----:B------:R-:W1:Y:S01]  /*00e0*/  LDCU UR5, c[0x0][0x370] ;  /* 0x00006e00ff0577ac */ /* 0x000e620008000800 */
[----:B0-----:R-:W-:Y:S01]  /*00f0*/  IMAD R40, R3, UR4, R0 ;  /* 0x0000000403287c24 */ /* 0x001fe2000f8e0200 */
[----:B-1----:R-:W-:-:S04]  /*0100*/  UIMAD UR4, UR4, UR5, URZ ;  /* 0x00000005040472a4 */ /* 0x002fc8000f8e02ff */
[C---:B------:R-:W-:Y:S01]  /*0110*/  ISETP.GE.AND P0, PT, R40.reuse, UR6, PT ;  /* 0x0000000628007c0c */ /* 0x040fe2000bf06270 */
[----:B------:R-:W-:Y:S01]  /*0120*/  ULEA UR5, -UR4, URZ, 0x3 ;  /* 0x000000ff04057291 */ /* 0x000fe2000f8e19ff */
[----:B------:R-:W-:-:S05]  /*0130*/  IADD3 R3, PT, PT, -R40, UR6, RZ ;  /* 0x0000000628037c10 */ /* 0x000fca000fffe1ff */
[----:B------:R-:W-:-:S06]  /*0140*/  LOP3.LUT R3, R3, UR5, RZ, 0xc0, !PT ;  /* 0x0000000503037c12 */ /* 0x000fcc000f8ec0ff */
[----:B------:R-:W-:Y:S05]  /*0150*/  @P0 BRA `(.L_x_285) ;  /* 0x0000000000f00947 */ /* 0x000fea0003800000 */
[----:B------:R-:W-:Y:S01]  /*0160*/  ISETP.GE.AND P0, PT, R3, 0x1, PT ;  /* 0x000000010300780c */ /* 0x000fe20003f06270 */
[----:B------:R-:W-:Y:S01]  /*0170*/  BSSY.RECONVERGENT B1, `(.L_x_286) ;  /* 0x000002f000017945 */ /* 0x000fe20003800200 */
[----:B------:R-:W-:-:S11]  /*0180*/  IADD3 R3, PT, PT, R40, R3, RZ ;  /* 0x0000000328037210 */ /* 0x000fd60007ffe0ff */
[----:B------:R-:W-:Y:S05]  /*0190*/  @!P0 BRA `(.L_x_287) ;  /* 0x0000000000b08947 */ /* 0x000fea0003800000 */
.L_x_288:
[----:B0-----:R-:W-:Y:S01]  /*01a0*/  VIADD R17, R40, UR4 ;  /* 0x0000000428117c36 */ /* 0x001fe20008000000 */
[----:B------:R-:W0:Y:S03]  /*01b0*/  LDC.64 R36, c[0x0][0x390] ;  /* 0x0000e400ff247b82 */ /* 0x000e260000000a00 */
[----:B------:R-:W-:-:S05]  /*01c0*/  VIADD R16, R17, UR4 ;  /* 0x0000000411107c36 */ /* 0x000fca0008000000 */
[----:B------:R-:W-:Y:S01]  /*01d0*/  IADD3 R41, PT, PT, R16, UR4, RZ ;  /* 0x0000000410297c10 */ /* 0x000fe2000fffe0ff */
[----:B------:R-:W1:Y:S04]  /*01e0*/  LDC.64 R46, c[0x0][0x398] ;  /* 0x0000e600ff2e7b82 */ /* 0x000e680000000a00 */
[----:B------:R-:W-:-:S04]  /*01f0*/  VIADD R19, R41, UR4 ;  /* 0x0000000429137c36 */ /* 0x000fc80008000000 */
[----:B------:R-:W-:-:S05]  /*0200*/  VIADD R42, R19, UR4 ;  /* 0x00000004132a7c36 */ /* 0x000fca0008000000 */
[----:B------:R-:W-:Y:S01]  /*0210*/  IADD3 R43, PT, PT, R42, UR4, RZ ;  /* 0x000000042a2b7c10 */ /* 0x000fe2000fffe0ff */
[----:B0-----:R-:W-:-:S04]  /*0220*/  IMAD.WIDE.U32 R4, R40, 0x10, R36 ;  /* 0x0000001028047825 */ /* 0x001fc800078e0024 */
[--C-:B------:R-:W-:Y:S02]  /*0230*/  IMAD.WIDE.U32 R8, R17, 0x10, R36.reuse ;  /* 0x0000001011087825 */ /* 0x100fe400078e0024 */
[----:B------:R-:W2:Y:S02]  /*0240*/  LDG.E.128 R4, desc[UR36][R4.64] ;  /* 0x0000002404047981 */ /* 0x000ea4000c1e1d00 */
[--C-:B------:R-:W-:Y:S02]  /*0250*/  IMAD.WIDE.U32 R12, R16, 0x10, R36.reuse ;  /* 0x00000010100c7825 */ /* 0x100fe400078e0024 */
[----:B------:R-:W3:Y:S02]  /*0260*/  LDG.E.128 R8, desc[UR36][R8.64] ;  /* 0x0000002408087981 */ /* 0x000ee4000c1e1d00 */
[----:B------:R-:W-:Y:S02]  /*0270*/  IMAD.WIDE.U32 R20, R41, 0x10, R36 ;  /* 0x0000001029147825 */ /* 0x000fe400078e0024 */
[----:B------:R-:W4:Y:S02]  /*0280*/  LDG.E.128 R12, desc[UR36][R12.64] ;  /* 0x000000240c0c7981 */ /* 0x000f24000c1e1d00 */
[----:B------:R-:W-:-:S02]  /*0290*/  VIADD R44, R43, UR4 ;  /* 0x000000042b2c7c36 */ /* 0x000fc40008000000 */
[--C-:B------:R-:W-:Y:S01]  /*02a0*/  IMAD.WIDE.U32 R24, R19, 0x10, R36.reuse ;  /* 0x0000001013187825 */ /* 0x100fe200078e0024 */
[----:B------:R-:W5:Y:S03]  /*02b0*/  LDG.E.128 R20, desc[UR36][R20.64] ;  /* 0x0000002414147981 */ /* 0x000f66000c1e1d00 */
[--C-:B------:R-:W-:Y:S02]  /*02c0*/  IMAD.WIDE.U32 R28, R42, 0x10, R36.reuse ;  /* 0x000000102a1c7825 */ /* 0x100fe400078e0024 */
[----:B------:R-:W5:Y:S02]  /*02d0*/  LDG.E.128 R24, desc[UR36][R24.64] ;  /* 0x0000002418187981 */ /* 0x000f64000c1e1d00 */
[--C-:B------:R-:W-:Y:S02]  /*02e0*/  IMAD.WIDE.U32 R32, R43, 0x10, R36.reuse ;  /* 0x000000102b207825 */ /* 0x100fe400078e0024 */
[----:B------:R-:W5:Y:S02]  /*02f0*/  LDG.E.128 R28, desc[UR36][R28.64] ;  /* 0x000000241c1c7981 */ /* 0x000f64000c1e1d00 */
[----:B------:R-:W-:-:S02]  /*0300*/  IMAD.WIDE.U32 R36, R44, 0x10, R36 ;  /* 0x000000102c247825 */ /* 0x000fc400078e0024 */
[----:B------:R-:W5:Y:S04]  /*0310*/  LDG.E.128 R32, desc[UR36][R32.64] ;  /* 0x0000002420207981 */ /* 0x000f68000c1e1d00 */
[----:B------:R-:W5:Y:S01]  /*0320*/  LDG.E.128 R36, desc[UR36][R36.64] ;  /* 0x0000002424247981 */ /* 0x000f62000c1e1d00 */
[----:B-1----:R-:W-:-:S04]  /*0330*/  IMAD.WIDE.U32 R48, R40, 0x10, R46 ;  /* 0x0000001028307825 */ /* 0x002fc800078e002e */
[----:B------:R-:W-:-:S04]  /*0340*/  IMAD.WIDE.U32 R50, R17, 0x10, R46 ;  /* 0x0000001011327825 */ /* 0x000fc800078e002e */
[----:B------:R-:W-:-:S04]  /*0350*/  IMAD.WIDE.U32 R16, R16, 0x10, R46 ;  /* 0x0000001010107825 */ /* 0x000fc800078e002e */
[----:B------:R-:W-:-:S04]  /*0360*/  IMAD.WIDE.U32 R52, R41, 0x10, R46 ;  /* 0x0000001029347825 */ /* 0x000fc800078e002e */
[----:B------:R-:W-:-:S04]  /*0370*/  IMAD.WIDE.U32 R54, R19, 0x10, R46 ;  /* 0x0000001013367825 */ /* 0x000fc800078e002e */
[----:B------:R-:W-:-:S04]  /*0380*/  IMAD.WIDE.U32 R56, R42, 0x10, R46 ;  /* 0x000000102a387825 */ /* 0x000fc800078e002e */
[----:B------:R-:W-:-:S04]  /*0390*/  IMAD.WIDE.U32 R42, R43, 0x10, R46 ;  /* 0x000000102b2a7825 */ /* 0x000fc800078e002e */
[----:B------:R-:W-:-:S04]  /*03a0*/  IMAD.WIDE.U32 R46, R44, 0x10, R46 ;  /* 0x000000102c2e7825 */ /* 0x000fc800078e002e */
[----:B------:R-:W-:-:S05]  /*03b0*/  VIADD R40, R44, UR4 ;  /* 0x000000042c287c36 */ /* 0x000fca0008000000 */
[----:B------:R-:W-:Y:S01]  /*03c0*/  ISETP.GE.AND P0, PT, R40, R3, PT ;  /* 0x000000032800720c */ /* 0x000fe20003f06270 */
[----:B--2---:R0:W-:Y:S04]  /*03d0*/  STG.E.128 desc[UR36][R48.64], R4 ;  /* 0x0000000430007986 */ /* 0x0041e8000c101d24 */
[----:B---3--:R0:W-:Y:S04]  /*03e0*/  STG.E.128 desc[UR36][R50.64], R8 ;  /* 0x0000000832007986 */ /* 0x0081e8000c101d24 */
[----:B----4-:R0:W-:Y:S04]  /*03f0*/  STG.E.128 desc[UR36][R16.64], R12 ;  /* 0x0000000c10007986 */ /* 0x0101e8000c101d24 */
[----:B-----5:R0:W-:Y:S04]  /*0400*/  STG.E.128 desc[UR36][R52.64], R20 ;  /* 0x0000001434007986 */ /* 0x0201e8000c101d24 */
[----:B------:R0:W-:Y:S04]  /*0410*/  STG.E.128 desc[UR36][R54.64], R24 ;  /* 0x0000001836007986 */ /* 0x0001e8000c101d24 */
[----:B------:R0:W-:Y:S04]  /*0420*/  STG.E.128 desc[UR36][R56.64], R28 ;  /* 0x0000001c38007986 */ /* 0x0001e8000c101d24 */
[----:B------:R0:W-:Y:S04]  /*0430*/  STG.E.128 desc[UR36][R42.64], R32 ;  /* 0x000000202a007986 */ /* 0x0001e8000c101d24 */
[----:B------:R0:W-:Y:S01]  /*0440*/  STG.E.128 desc[UR36][R46.64], R36 ;  /* 0x000000242e007986 */ /* 0x0001e2000c101d24 */
[----:B------:R-:W-:Y:S05]  /*0450*/  @!P0 BRA `(.L_x_288) ;  /* 0xfffffffc00508947 */ /* 0x000fea000383ffff */
.L_x_287:
[----:B------:R-:W-:Y:S05]  /*0460*/  BSYNC.RECONVERGENT B1 ;  /* 0x0000000000017941 */ /* 0x000fea0003800200 */
.L_x_286:
[----:B0-----:R-:W0:Y:S01]  /*0470*/  LDC.64 R10, c[0x0][0x390] ;  /* 0x0000e400ff0a7b82 */ /* 0x001e220000000a00 */
[----:B------:R-:W-:-:S07]  /*0480*/  ISETP.GE.AND P0, PT, R3, UR6, PT ;  /* 0x0000000603007c0c */ /* 0x000fce000bf06270 */
[----:B------:R-:W1:Y:S06]  /*0490*/  LDC.64 R8, c[0x0][0x398] ;  /* 0x0000e600ff087b82 */ /* 0x000e6c0000000a00 */
[----:B------:R-:W-:Y:S05]  /*04a0*/  @P0 BRA `(.L_x_285) ;  /* 0x00000000001c0947 */ /* 0x000fea0003800000 */
.L_x_289:
[----:B0-----:R-:W-:-:S05]  /*04b0*/  IMAD.WIDE R6, R3, 0x10, R10 ;  /* 0x0000001003067825 */ /* 0x001fca00078e020a */
[----:B--2---:R-:W2:Y:S01]  /*04c0*/  LDG.E.128 R12, desc[UR36][R6.64] ;  /* 0x00000024060c7981 */ /* 0x004ea2000c1e1d00 */
[C---:B-1----:R-:W-:Y:S01]  /*04d0*/  IMAD.WIDE R4, R3.reuse, 0x10, R8 ;  /* 0x0000001003047825 */ /* 0x042fe200078e0208 */
[----:B------:R-:W-:-:S04]  /*04e0*/  IADD3 R3, PT, PT, R3, UR4, RZ ;  /* 0x0000000403037c10 */ /* 0x000fc8000fffe0ff */
[----:B------:R-:W-:Y:S01]  /*04f0*/  ISETP.GE.AND P0, PT, R3, UR6, PT ;  /* 0x0000000603007c0c */ /* 0x000fe2000bf06270 */
[----:B--2---:R2:W-:-:S12]  /*0500*/  STG.E.128 desc[UR36][R4.64], R12 ;  /* 0x0000000c04007986 */ /* 0x0045d8000c101d24 */
[----:B------:R-:W-:Y:S05]  /*0510*/  @!P0 BRA `(.L_x_289) ;  /* 0xfffffffc00e48947 */ /* 0x000fea000383ffff */
.L_x_285:
[----:B------:R-:W-:Y:S05]  /*0520*/  BSYNC.RECONVERGENT B0 ;  /* 0x0000000000007941 */ /* 0x000fea0003800200 */
.L_x_284:
[----:B------:R-:W-:Y:S01]  /*0530*/  BAR.SYNC.DEFER_BLOCKING 0x0 ;  /* 0x0000000000007b1d */ /* 0x000fe20000010000 */
[----:B------:R-:W-:-:S13]  /*0540*/  ISETP.NE.AND P0, PT, R0, RZ, PT ;  /* 0x000000ff0000720c */ /* 0x000fda0003f05270 */
[----:B------:R-:W-:Y:S05]  /*0550*/  @P0 EXIT ;  /* 0x000000000000094d */ /* 0x000fea0003800000 */
[----:B--2---:R-:W2:Y:S01]  /*0560*/  LDC.64 R4, c[0x0][0x388] ;  /* 0x0000e200ff047b82 */ /* 0x004ea20000000a00 */
        /* <DEDUP_REMOVED lines=10> */
[----:B--2---:R2:W5:Y:S01]  /*0610*/  ATOMG.E.ADD.STRONG.SYS PT, RZ, desc[UR36][R4.64], R3 ;  /* 0x8000000304ff79a8 */ /* 0x00456200081f5124 */
[----:B------:R-:W-:Y:S05]  /*0620*/  BRA `(.L_x_290) ;  /* 0x00000000001c7947 */ /* 0x000fea0003800000 */
.L_x_283:
[----:B------:R-:W0:Y:S01]  /*0630*/  S2R R0, SR_LANEID ;  /* 0x0000000000007919 */ /* 0x000e220000000000 */
[----:B------:R-:W1:Y:S01]  /*0640*/  LDC.64 R4, c[0x0][0x388] ;  /* 0x0000e200ff047b82 */ /* 0x000e620000000a00 */
[----:B------:R-:W-:Y:S02]  /*0650*/  VOTEU.ANY UR4, UPT, PT ;  /* 0x0000000000047886 */ /* 0x000fe400038e0100 */
[----:B------:R-:W-:Y:S02]  /*0660*/  UFLO.U32 UR5, UR4 ;  /* 0x00000004000572bd */ /* 0x000fe400080e0000 */
[----:B------:R-:W1:Y:S04]  /*0670*/  POPC R3, UR4 ;  /* 0x0000000400037d09 */ /* 0x000e680008000000 */
[----:B0-----:R-:W-:-:S13]  /*0680*/  ISETP.EQ.U32.AND P0, PT, R0, UR5, PT ;  /* 0x0000000500007c0c */ /* 0x001fda000bf02070 */
[----:B-1----:R0:W5:Y:S02]  /*0690*/  @P0 ATOMG.E.ADD.STRONG.SYS PT, RZ, desc[UR36][R4.64], R3 ;  /* 0x8000000304ff09a8 */ /* 0x00216400081f5124 */
.L_x_290:
[----:B------:R-:W3:Y:S01]  /*06a0*/  S2R R0, SR_TID.X ;  /* 0x0000000000007919 */ /* 0x000ee20000002100 */
[----:B------:R-:W3:Y:S02]  /*06b0*/  S2UR UR4, SR_CTAID.X ;  /* 0x00000000000479c3 */ /* 0x000ee40000002500 */
[----:B---3--:R-:W-:-:S13]  /*06c0*/  LOP3.LUT P0, RZ, R0, UR4, RZ, 0xfc, !PT ;  /* 0x0000000400ff7c12 */ /* 0x008fda000f80fcff */
[----:B------:R-:W-:Y:S05]  /*06d0*/  @P0 EXIT ;  /* 0x000000000000094d */ /* 0x000fea0003800000 */
[----:B0-2---:R-:W0:Y:S01]  /*06e0*/  LDC.64 R4, c[0x0][0x3b0] ;  /* 0x0000ec00ff047b82 */ /* 0x005e220000000a00 */
[----:B------:R-:W2:Y:S01]  /*06f0*/  LDCU UR4, c[0x0][0x3c0] ;  /* 0x00007800ff0477ac */ /* 0x000ea20008000800 */
[----:B0-----:R-:W2:Y:S02]  /*0700*/  LDG.E R17, desc[UR36][R4.64] ;  /* 0x0000002404117981 */ /* 0x001ea4000c1e1900 */
[----:B--2---:R-:W-:-:S05]  /*0710*/  VIADD R17, R17, UR4 ;  /* 0x0000000411117c36 */ /* 0x004fca0008000000 */
[----:B------:R0:W-:Y:S01]  /*0720*/  STG.E desc[UR36][R4.64], R17 ;  /* 0x0000001104007986 */ /* 0x0001e2000c101924 */
[----:B------:R-:W-:Y:S01]  /*0730*/  CS2R R22, SR_CLOCKLO ;  /* 0x0000000000167805 */ /* 0x000fe20000015000 */
[----:B0-----:R-:W0:Y:S02]  /*0740*/  LDC.64 R4, c[0x0][0x3b8] ;  /* 0x0000ee00ff047b82 */ /* 0x001e240000000a00 */
[----:B0-----:R-:W2:Y:S02]  /*0750*/  LDG.E.STRONG.SYS R4, desc[UR36][R4.64] ;  /* 0x0000002404047981 */ /* 0x001ea4000c1f5900 */
[----:B--2---:R-:W-:-:S04]  /*0760*/  IADD3 R0, PT, PT, -R17, R4, RZ ;  /* 0x0000000411007210 */ /* 0x004fc80007ffe1ff */
[----:B------:R-:W-:-:S13]  /*0770*/  ISETP.GT.AND P0, PT, R0, -0x1, PT ;  /* 0xffffffff0000780c */ /* 0x000fda0003f04270 */
[----:B------:R-:W-:Y:S05]  /*0780*/  @P0 BRA `(.L_x_291) ;  /* 0x0000000400d00947 */ /* 0x000fea0003800000 */
[----:B------:R-:W0:Y:S01]  /*0790*/  LDCU.128 UR4, c[0x0][0x3e0] ;  /* 0x00007c00ff0477ac */ /* 0x000e220008000c00 */
[----:B------:R-:W2:Y:S01]  /*07a0*/  LDCU.64 UR38, c[0x4][0x260] ;  /* 0x01004c00ff2677ac */ /* 0x000ea20008000a00 */
[----:B------:R-:W3:Y:S01]  /*07b0*/  LDCU.64 UR40, c[0x4][0x260] ;  /* 0x01004c00ff2877ac */ /* 0x000ee20008000a00 */
[----:B------:R-:W4:Y:S01]  /*07c0*/  LDCU.64 UR42, c[0x0][0x3d0] ;  /* 0x00007a00ff2a77ac */ /* 0x000f220008000a00 */
[----:B------:R-:W1:Y:S01]  /*07d0*/  LDCU.64 UR44, c[0x0][0x3d0] ;  /* 0x00007a00ff2c77ac */ /* 0x000e620008000a00 */
[----:B0-----:R-:W-:Y:S02]  /*07e0*/  ISETP.NE.U32.AND P1, PT, RZ, UR6, PT ;  /* 0x00000006ff007c0c */ /* 0x001fe4000bf25070 */
[----:B------:R-:W-:Y:S02]  /*07f0*/  ISETP.NE.U32.AND P0, PT, RZ, UR4, PT ;  /* 0x00000004ff007c0c */ /* 0x000fe4000bf05070 */
[----:B------:R-:W-:Y:S02]  /*0800*/  ISETP.NE.AND.EX P1, PT, RZ, UR7, PT, P1 ;  /* 0x00000007ff007c0c */ /* 0x000fe4000bf25310 */
[----:B------:R-:W-:-:S13]  /*0810*/  ISETP.NE.AND.EX P0, PT, RZ, UR5, PT, P0 ;  /* 0x00000005ff007c0c */ /* 0x000fda000bf05300 */
[----:B-1234-:R-:W-:Y:S05]  /*0820*/  @P1 BRA P0, `(.L_x_292) ;  /* 0x0000000000a41947 */ /* 0x01efea0000000000 */
.L_x_294:
[----:B------:R-:W-:Y:S05]  /*0830*/  YIELD ;  /* 0x0000000000007946 */ /* 0x000fea0003800000 */
[----:B------:R-:W-:-:S06]  /*0840*/  CS2R R4, SR_CLOCKLO ;  /* 0x0000000000047805 */ /* 0x000fcc0000015000 */
[----:B------:R-:W-:-:S05]  /*0850*/  IADD3 R0, P0, PT, -R22, R4, RZ ;  /* 0x0000000416007210 */ /* 0x000fca0007f1e1ff */
[----:B------:R-:W-:Y:S01]  /*0860*/  IMAD.X R4, R5, 0x1, ~R23, P0 ;  /* 0x0000000105047824 */ /* 0x000fe200000e0e17 */
[----:B------:R-:W-:-:S04]  /*0870*/  ISETP.GT.U32.AND P0, PT, R0, UR42, PT ;  /* 0x0000002a00007c0c */ /* 0x000fc8000bf04070 */
[----:B------:R-:W-:-:S13]  /*0880*/  ISETP.GT.U32.AND.EX P0, PT, R4, UR43, PT, P0 ;  /* 0x0000002b04007c0c */ /* 0x000fda000bf04100 */
[----:B------:R-:W-:Y:S05]  /*0890*/  @!P0 BRA `(.L_x_293) ;  /* 0x0000000000708947 */ /* 0x000fea0003800000 */
[----:B------:R-:W0:Y:S08]  /*08a0*/  LDC.64 R4, c[0x0][0x3b8] ;  /* 0x0000ee00ff047b82 */ /* 0x000e300000000a00 */
[----:B------:R-:W1:Y:S08]  /*08b0*/  LDC.64 R8, c[0x0][0x3d8] ;  /* 0x0000f600ff087b82 */ /* 0x000e700000000a00 */
[----:B------:R-:W2:Y:S01]  /*08c0*/  LDC R13, c[0x0][0x3a4] ;  /* 0x0000e900ff0d7b82 */ /* 0x000ea20000000800 */
[----:B0-----:R0:W3:Y:S07]  /*08d0*/  LDG.E.STRONG.SYS R0, desc[UR36][R4.64] ;  /* 0x0000002404007981 */ /* 0x0010ee000c1f5900 */
[----:B------:R-:W4:Y:S01]  /*08e0*/  LDC R14, c[0x0][0x3a8] ;  /* 0x0000ea00ff0e7b82 */ /* 0x000f220000000800 */
[----:B------:R-:W-:Y:S01]  /*08f0*/  UIADD3 UR4, UP0, UPT, UR38, 0x4c, URZ ;  /* 0x0000004c26047890 */ /* 0x000fe2000ff1e0ff */
[----:B------:R-:W-:Y:S01]  /*0900*/  IMAD.MOV.U32 R12, RZ, RZ, 0x88a ;  /* 0x0000088aff0c7424 */ /* 0x000fe200078e00ff */
[----:B------:R-:W-:-:S02]  /*0910*/  MOV R3, 0x2a8 ;  /* 0x000002a800037802 */ /* 0x000fc40000000f00 */
[----:B------:R-:W-:Y:S01]  /*0920*/  UIADD3.X UR5, UPT, UPT, URZ, UR39, URZ, UP0, !UPT ;  /* 0x00000027ff057290 */ /* 0x000fe200087fe4ff */
[----:B-1----:R-:W-:Y:S02]  /*0930*/  IMAD.MOV.U32 R16, RZ, RZ, R9 ;  /* 0x000000ffff107224 */ /* 0x002fe400078e0009 */
[----:B------:R-:W1:Y:S01]  /*0940*/  LDC.64 R10, c[0x4][0x18] ;  /* 0x01000600ff0a7b82 */ /* 0x000e620000000a00 */
[----:B------:R-:W-:Y:S01]  /*0950*/  MOV R15, R8 ;  /* 0x00000008000f7202 */ /* 0x000fe20000000f00 */
[----:B------:R-:W-:Y:S01]  /*0960*/  IMAD.U32 R6, RZ, RZ, UR4 ;  /* 0x00000004ff067e24 */ /* 0x000fe2000f8e00ff */
[----:B------:R-:W-:Y:S01]  /*0970*/  MOV R7, UR5 ;  /* 0x0000000500077c02 */ /* 0x000fe20008000f00 */
[----:B------:R-:W-:Y:S04]  /*0980*/  STL.64 [R1+0x20], R16 ;  /* 0x0000201001007387 */ /* 0x000fe80000100a00 */
[----:B--2---:R-:W-:Y:S01]  /*0990*/  STL.64 [R1+0x10], R12 ;  /* 0x0000100c01007387 */ /* 0x004fe20000100a00 */
[----:B------:R2:W2:Y:S01]  /*09a0*/  LDC.64 R8, c[0x4][R3] ;  /* 0x0100000003087b82 */ /* 0x0004a20000000a00 */
[----:B------:R-:W0:Y:S02]  /*09b0*/  LDCU.64 UR4, c[0x4][0x290] ;  /* 0x01005200ff0477ac */ /* 0x000e240008000a00 */
[----:B------:R1:W-:Y:S04]  /*09c0*/  STL.64 [R1], R6 ;  /* 0x0000000601007387 */ /* 0x0003e80000100a00 */
[----:B----4-:R4:W-:Y:S04]  /*09d0*/  STL.64 [R1+0x18], R14 ;  /* 0x0000180e01007387 */ /* 0x0109e80000100a00 */
[----:B-1----:R4:W-:Y:S01]  /*09e0*/  STL.64 [R1+0x8], R10 ;  /* 0x0000080a01007387 */ /* 0x0029e20000100a00 */
[----:B------:R-:W-:Y:S01]  /*09f0*/  MOV R6, R2 ;  /* 0x0000000200067202 */ /* 0x000fe20000000f00 */
[----:B------:R-:W-:-:S02]  /*0a00*/  IMAD.MOV.U32 R7, RZ, RZ, R18 ;  /* 0x000000ffff077224 */ /* 0x000fc400078e0012 */
[----:B0-----:R-:W-:Y:S02]  /*0a10*/  IMAD.U32 R4, RZ, RZ, UR4 ;  /* 0x00000004ff047e24 */ /* 0x001fe4000f8e00ff */
[----:B------:R-:W-:Y:S01]  /*0a20*/  IMAD.U32 R5, RZ, RZ, UR5 ;  /* 0x00000005ff057e24 */ /* 0x000fe2000f8e00ff */
[----:B--23--:R4:W-:Y:S06]  /*0a30*/  STL [R1+0x28], R0 ;  /* 0x0000280001007387 */ /* 0x00c9ec0000100800 */
[----:B------:R-:W-:-:S07]  /*0a40*/  LEPC R20, `(.L_x_293) ;  /* 0x000000001014794e */ /* 0x000fce0000000000 */
[----:B----45:R-:W-:Y:S05]  /*0a50*/  CALL.ABS.NOINC R8 ;  /* 0x0000000008007343 */ /* 0x030fea0003c00000 */
.L_x_293:
[----:B------:R-:W0:Y:S02]  /*0a60*/  LDC.64 R4, c[0x0][0x3b8] ;  /* 0x0000ee00ff047b82 */ /* 0x000e240000000a00 */
[----:B0-----:R-:W2:Y:S02]  /*0a70*/  LDG.E.STRONG.SYS R4, desc[UR36][R4.64] ;  /* 0x0000002404047981 */ /* 0x001ea4000c1f5900 */
[----:B--2---:R-:W-:-:S05]  /*0a80*/  IMAD.IADD R0, R4, 0x1, -R17 ;  /* 0x0000000104007824 */ /* 0x004fca00078e0a11 */
[----:B------:R-:W-:-:S13]  /*0a90*/  ISETP.GE.AND P0, PT, R0, RZ, PT ;  /* 0x000000ff0000720c */ /* 0x000fda0003f06270 */
[----:B------:R-:W-:Y:S05]  /*0aa0*/  @!P0 BRA `(.L_x_294) ;  /* 0xfffffffc00608947 */ /* 0x000fea000383ffff */
[----:B------:R-:W-:Y:S05]  /*0ab0*/  BRA `(.L_x_291) ;  /* 0x0000000400047947 */ /* 0x000fea0003800000 */
.L_x_292:
[----:B------:R-:W-:Y:S05]  /*0ac0*/  YIELD ;  /* 0x0000000000007946 */ /* 0x000fea0003800000 */
[----:B------:R-:W-:-:S06]  /*0ad0*/  CS2R R4, SR_CLOCKLO ;  /* 0x0000000000047805 */ /* 0x000fcc0000015000 */
[----:B------:R-:W-:-:S04]  /*0ae0*/  IADD3 R0, P0, PT, -R22, R4, RZ ;  /* 0x0000000416007210 */ /* 0x000fc80007f1e1ff */
[----:B------:R-:W-:Y:S02]  /*0af0*/  IADD3.X R4, PT, PT, ~R23, R5, RZ, P0, !PT ;  /* 0x0000000517047210 */ /* 0x000fe400007fe5ff */
        /* <DEDUP_REMOVED lines=9> */
[----:B------:R-:W-:-:S02]  /*0b90*/  HFMA2 R10, -RZ, RZ, 0, 0.0001385211944580078125 ;  /* 0x0000088aff0a7431 */ /* 0x000fc400000001ff */
[----:B------:R-:W-:Y:S01]  /*0ba0*/  IMAD.MOV.U32 R21, RZ, RZ, R17 ;  /* 0x000000ffff157224 */ /* 0x000fe200078e0011 */
[----:B------:R-:W-:Y:S01]  /*0bb0*/  MOV R16, 0x2a8 ;  /* 0x000002a800107802 */ /* 0x000fe20000000f00 */
[----:B------:R-:W-:Y:S01]  /*0bc0*/  UIADD3.X UR5, UPT, UPT, URZ, UR41, URZ, UP0, !UPT ;  /* 0x00000029ff057290 */ /* 0x000fe200087fe4ff */
[----:B-1----:R-:W-:Y:S01]  /*0bd0*/  IMAD.MOV.U32 R20, RZ, RZ, R15 ;  /* 0x000000ffff147224 */ /* 0x002fe200078e000f */
[----:B------:R-:W1:Y:S01]  /*0be0*/  LDC.64 R8, c[0x4][0x18] ;  /* 0x01000600ff087b82 */ /* 0x000e620000000a00 */
[----:B------:R-:W-:Y:S01]  /*0bf0*/  MOV R13, R14 ;  /* 0x0000000e000d7202 */ /* 0x000fe20000000f00 */
[----:B------:R-:W-:Y:S02]  /*0c00*/  IMAD.U32 R6, RZ, RZ, UR4 ;  /* 0x00000004ff067e24 */ /* 0x000fe4000f8e00ff */
[----:B------:R-:W-:Y:S01]  /*0c10*/  STL.64 [R1+0x20], R20 ;  /* 0x0000201401007387 */ /* 0x000fe20000100a00 */
[----:B------:R-:W-:-:S03]  /*0c20*/  IMAD.U32 R7, RZ, RZ, UR5 ;  /* 0x00000005ff077e24 */ /* 0x000fc6000f8e00ff */
        /* <DEDUP_REMOVED lines=13> */
.L_x_296:
[----:B------:R-:W0:Y:S08]  /*0d00*/  LDC.64 R6, c[0x0][0x3e8] ;  /* 0x0000fa00ff067b82 */ /* 0x000e300000000a00 */
[----:B------:R-:W1:Y:S01]  /*0d10*/  LDC.64 R4, c[0x0][0x3e0] ;  /* 0x0000f800ff047b82 */ /* 0x000e620000000a00 */
[----:B0-----:R-:W2:Y:S04]  /*0d20*/  LDG.E R0, desc[UR36][R6.64] ;  /* 0x0000002406007981 */ /* 0x001ea8000c1e1900 */
[----:B-1----:R-:W2:Y:S02]  /*0d30*/  LDG.E R9, desc[UR36][R4.64] ;  /* 0x0000002404097981 */ /* 0x002ea4000c1e1900 */
[----:B--2---:R-:W-:-:S13]  /*0d40*/  ISETP.NE.AND P0, PT, R9, R0, PT ;  /* 0x000000000900720c */ /* 0x004fda0003f05270 */
[----:B------:R-:W-:Y:S05]  /*0d50*/  @!P0 BRA `(.L_x_295) ;  /* 0x0000000000488947 */ /* 0x000fea0003800000 */
[----:B------:R-:W0:Y:S01]  /*0d60*/  LDC.64 R12, c[0x4][0x18] ;  /* 0x01000600ff0c7b82 */ /* 0x000e220000000a00 */
[----:B------:R-:W-:Y:S01]  /*0d70*/  UIADD3 UR4, UP0, UPT, UR40, 0x4c, URZ ;  /* 0x0000004c28047890 */ /* 0x000fe2000ff1e0ff */
[----:B------:R-:W-:Y:S01]  /*0d80*/  IMAD.MOV.U32 R8, RZ, RZ, 0x88f ;  /* 0x0000088fff087424 */ /* 0x000fe200078e00ff */
[----:B------:R1:W-:Y:S01]  /*0d90*/  STL [R1+0x18], R0 ;  /* 0x0000180001007387 */ /* 0x0003e20000100800 */
[----:B------:R-:W-:Y:S01]  /*0da0*/  MOV R6, R2 ;  /* 0x0000000200067202 */ /* 0x000fe20000000f00 */
[----:B------:R-:W-:Y:S01]  /*0db0*/  UIADD3.X UR5, UPT, UPT, URZ, UR41, URZ, UP0, !UPT ;  /* 0x00000029ff057290 */ /* 0x000fe200087fe4ff */
[----:B------:R-:W-:Y:S01]  /*0dc0*/  IMAD.MOV.U32 R7, RZ, RZ, R18 ;  /* 0x000000ffff077224 */ /* 0x000fe200078e0012 */
[----:B------:R-:W-:Y:S01]  /*0dd0*/  MOV R10, UR4 ;  /* 0x00000004000a7c02 */ /* 0x000fe20008000f00 */
[----:B------:R1:W-:Y:S01]  /*0de0*/  STL.64 [R1+0x10], R8 ;  /* 0x0000100801007387 */ /* 0x0003e20000100a00 */
[----:B------:R1:W2:Y:S02]  /*0df0*/  LDC.64 R14, c[0x4][R16] ;  /* 0x01000000100e7b82 */ /* 0x0002a40000000a00 */
[----:B------:R-:W-:-:S05]  /*0e00*/  IMAD.U32 R11, RZ, RZ, UR5 ;  /* 0x00000005ff0b7e24 */ /* 0x000fca000f8e00ff */
[----:B------:R1:W-:Y:S01]  /*0e10*/  STL.64 [R1], R10 ;  /* 0x0000000a01007387 */ /* 0x0003e20000100a00 */
[----:B------:R-:W3:Y:S03]  /*0e20*/  LDCU.64 UR4, c[0x4][0x298] ;  /* 0x01005300ff0477ac */ /* 0x000ee60008000a00 */
[----:B0-----:R1:W-:Y:S01]  /*0e30*/  STL.64 [R1+0x8], R12 ;  /* 0x0000080c01007387 */ /* 0x0013e20000100a00 */
[----:B---3--:R-:W-:Y:S01]  /*0e40*/  MOV R4, UR4 ;  /* 0x0000000400047c02 */ /* 0x008fe20008000f00 */
[----:B------:R-:W-:-:S07]  /*0e50*/  IMAD.U32 R5, RZ, RZ, UR5 ;  /* 0x00000005ff057e24 */ /* 0x000fce000f8e00ff */
[----:B------:R-:W-:-:S07]  /*0e60*/  LEPC R20, `(.L_x_295) ;  /* 0x000000001014794e */ /* 0x000fce0000000000 */
[----:B-12---:R-:W-:Y:S05]  /*0e70*/  CALL.ABS.NOINC R14 ;  /* 0x000000000e007343 */ /* 0x006fea0003c00000 */
.L_x_295:
[----:B------:R-:W0:Y:S02]  /*0e80*/  LDC.64 R4, c[0x0][0x3b8] ;  /* 0x0000ee00ff047b82 */ /* 0x000e240000000a00 */
[----:B0-----:R-:W2:Y:S02]  /*0e90*/  LDG.E.STRONG.SYS R4, desc[UR36][R4.64] ;  /* 0x0000002404047981 */ /* 0x001ea4000c1f5900 */
[----:B--2---:R-:W-:-:S04]  /*0ea0*/  IADD3 R0, PT, PT, -R17, R4, RZ ;  /* 0x0000000411007210 */ /* 0x004fc80007ffe1ff */
[----:B------:R-:W-:-:S13]  /*0eb0*/  ISETP.GT.AND P0, PT, R0, -0x1, PT ;  /* 0xffffffff0000780c */ /* 0x000fda0003f04270 */
[----:B------:R-:W-:Y:S05]  /*0ec0*/  @!P0 BRA `(.L_x_292) ;  /* 0xfffffff800fc8947 */ /* 0x000fea000383ffff */
.L_x_291:
[----:B------:R-:W0:Y:S02]  /*0ed0*/  LDCU.64 UR4, c[0x0][0x3c8] ;  /* 0x00007900ff0477ac */ /* 0x000e240008000a00 */
[----:B0-----:R-:W-:-:S04]  /*0ee0*/  ISETP.NE.U32.AND P0, PT, RZ, UR4, PT ;  /* 0x00000004ff007c0c */ /* 0x001fc8000bf05070 */
[----:B------:R-:W-:-:S13]  /*0ef0*/  ISETP.NE.AND.EX P0, PT, RZ, UR5, PT, P0 ;  /* 0x00000005ff007c0c */ /* 0x000fda000bf05300 */
[----:B------:R-:W-:Y:S05]  /*0f00*/  @!P0 EXIT ;  /* 0x000000000000894d */ /* 0x000fea0003800000 */
[----:B------:R-:W0:Y:S02]  /*0f10*/  LDC.64 R2, c[0x0][0x3c8] ;  /* 0x0000f200ff027b82 */ /* 0x000e240000000a00 */
[----:B0-----:R-:W-:Y:S01]  /*0f20*/  STG.E desc[UR36][R2.64], RZ ;  /* 0x000000ff02007986 */ /* 0x001fe2000c101924 */
        /* <DEDUP_REMOVED lines=9> */
[----:B------:R-:W-:Y:S05]  /*0fc0*/  EXIT ;  /* 0x000000000000794d */ /* 0x000fea0003800000 */
.L_x_297:
        /* <DEDUP_REMOVED lines=11> */
.L_x_956:


//--------------------- .text._Z25kuserbuffers_pushsendrecvPiS_P4int4S1_iiiS_S_imiiS_S_ --------------------------
	.section	.text._Z25kuserbuffers_pushsendrecvPiS_P4int4S1_iiiS_S_imiiS_S_,"ax",@progbits
	.align	128
        .global         _Z25kuserbuffers_pushsendrecvPiS_P4int4S1_iiiS_S_imiiS_S_
        .type           _Z25kuserbuffers_pushsendrecvPiS_P4int4S1_iiiS_S_imiiS_S_,@function
        .size           _Z25kuserbuffers_pushsendrecvPiS_P4int4S1_iiiS_S_imiiS_S_,(.L_x_957 - _Z25kuserbuffers_pushsendrecvPiS_P4int4S1_iiiS_S_imiiS_S_)
        .other          _Z25kuserbuffers_pushsendrecvPiS_P4int4S1_iiiS_S_imiiS_S_,@"STO_CUDA_ENTRY STV_DEFAULT"
_Z25kuserbuffers_pushsendrecvPiS_P4int4S1_iiiS_S_imiiS_S_:
.text._Z25kuserbuffers_pushsendrecvPiS_P4int4S1_iiiS_S_imiiS_S_:
        /* <DEDUP_REMOVED lines=26> */
.L_x_303:
        /* <DEDUP_REMOVED lines=44> */
.L_x_302:
[----:B------:R-:W-:Y:S05]  /*0460*/  BSYNC.RECONVERGENT B1 ;  /* 0x0000000000017941 */ /* 0x000fea0003800200 */
.L_x_301:
[----:B0-----:R-:W0:Y:S01]  /*0470*/  LDC.64 R10, c[0x0][0x390] ;  /* 0x0000e400ff0a7b82 */ /* 0x001e220000000a00 */
[----:B------:R-:W-:-:S07]  /*0480*/  ISETP.GE.AND P0, PT, R3, UR6, PT ;  /* 0x0000000603007c0c */ /* 0x000fce000bf06270 */
[----:B------:R-:W1:Y:S06]  /*0490*/  LDC.64 R8, c[0x0][0x398] ;  /* 0x0000e600ff087b82 */ /* 0x000e6c0000000a00 */
[----:B------:R-:W-:Y:S05]  /*04a0*/  @P0 BRA `(.L_x_300) ;  /* 0x00000000001c0947 */ /* 0x000fea0003800000 */
.L_x_304:
[----:B0-----:R-:W-:-:S05]  /*04b0*/  IMAD.WIDE R6, R3, 0x10, R10 ;  /* 0x0000001003067825 */ /* 0x001fca00078e020a */
[----:B--2---:R-:W2:Y:S01]  /*04c0*/  LDG.E.128 R12, desc[UR36][R6.64] ;  /* 0x00000024060c7981 */ /* 0x004ea2000c1e1d00 */
[C---:B-1----:R-:W-:Y:S01]  /*04d0*/  IMAD.WIDE R4, R3.reuse, 0x10, R8 ;  /* 0x0000001003047825 */ /* 0x042fe200078e0208 */
[----:B------:R-:W-:-:S04]  /*04e0*/  IADD3 R3, PT, PT, R3, UR4, RZ ;  /* 0x0000000403037c10 */ /* 0x000fc8000fffe0ff */
[----:B------:R-:W-:Y:S01]  /*04f0*/  ISETP.GE.AND P0, PT, R3, UR6, PT ;  /* 0x0000000603007c0c */ /* 0x000fe2000bf06270 */
[----:B--2---:R2:W-:-:S12]  /*0500*/  STG.E.128 desc[UR36][R4.64], R12 ;  /* 0x0000000c04007986 */ /* 0x0045d8000c101d24 */
[----:B------:R-:W-:Y:S05]  /*0510*/  @!P0 BRA `(.L_x_304) ;  /* 0xfffffffc00e48947 */ /* 0x000fea000383ffff */
.L_x_300:
[----:B------:R-:W-:Y:S05]  /*0520*/  BSYNC.RECONVERGENT B0 ;  /* 0x0000000000007941 */ /* 0x000fea0003800200 */
.L_x_299:
        /* <DEDUP_REMOVED lines=16> */
.L_x_298:
[----:B------:R-:W0:Y:S01]  /*0630*/  S2R R0, SR_LANEID ;  /* 0x0000000000007919 */ /* 0x000e220000000000 */
[----:B------:R-:W1:Y:S01]  /*0640*/  LDC.64 R4, c[0x0][0x388] ;  /* 0x0000e200ff047b82 */ /* 0x000e620000000a00 */
[----:B------:R-:W-:Y:S02]  /*0650*/  VOTEU.ANY UR4, UPT, PT ;  /* 0x0000000000047886 */ /* 0x000fe400038e0100 */
[----:B------:R-:W-:Y:S02]  /*0660*/  UFLO.U32 UR5, UR4 ;  /* 0x00000004000572bd */ /* 0x000fe400080e0000 */
[----:B------:R-:W1:Y:S04]  /*0670*/  POPC R3, UR4 ;  /* 0x0000000400037d09 */ /* 0x000e680008000000 */
[----:B0-----:R-:W-:-:S13]  /*0680*/  ISETP.EQ.U32.AND P0, PT, R0, UR5, PT ;  /* 0x0000000500007c0c */ /* 0x001fda000bf02070 */
[----:B-1----:R0:W5:Y:S02]  /*0690*/  @P0 ATOMG.E.ADD.STRONG.SYS PT, RZ, desc[UR36][R4.64], R3 ;  /* 0x8000000304ff09a8 */ /* 0x00216400081f5124 */
.L_x_305:
[----:B------:R-:W3:Y:S01]  /*06a0*/  S2R R0, SR_TID.X ;  /* 0x0000000000007919 */ /* 0x000ee20000002100 */
[----:B------:R-:W3:Y:S02]  /*06b0*/  S2UR UR4, SR_CTAID.X ;  /* 0x00000000000479c3 */ /* 0x000ee40000002500 */
[----:B---3--:R-:W-:-:S13]  /*06c0*/  LOP3.LUT P0, RZ, R0, UR4, RZ, 0xfc, !PT ;  /* 0x0000000400ff7c12 */ /* 0x008fda000f80fcff */
[----:B------:R-:W-:Y:S05]  /*06d0*/  @P0 EXIT ;  /* 0x000000000000094d */ /* 0x000fea0003800000 */
[----:B0-2---:R-:W0:Y:S01]  /*06e0*/  LDC.64 R4, c[0x0][0x3b0] ;  /* 0x0000ec00ff047b82 */ /* 0x005e220000000a00 */
[----:B------:R-:W2:Y:S01]  /*06f0*/  LDCU UR4, c[0x0][0x3c0] ;  /* 0x00007800ff0477ac */ /* 0x000ea20008000800 */
[----:B0-----:R-:W2:Y:S06]  /*0700*/  LDG.E R19, desc[UR36][R4.64] ;  /* 0x0000002404137981 */ /* 0x001eac000c1e1900 */
[----:B------:R-:W0:Y:S01]  /*0710*/  LDC.64 R6, c[0x0][0x3b8] ;  /* 0x0000ee00ff067b82 */ /* 0x000e220000000a00 */
[----:B--2---:R-:W-:-:S05]  /*0720*/  IADD3 R19, PT, PT, R19, UR4, RZ ;  /* 0x0000000413137c10 */ /* 0x004fca000fffe0ff */
[----:B------:R2:W-:Y:S04]  /*0730*/  STG.E desc[UR36][R4.64], R19 ;  /* 0x0000001304007986 */ /* 0x0005e8000c101924 */
[----:B0-----:R-:W3:Y:S02]  /*0740*/  LDG.E.STRONG.SYS R0, desc[UR36][R6.64] ;  /* 0x0000002406007981 */ /* 0x001ee4000c1f5900 */
[----:B---3--:R-:W-:-:S13]  /*0750*/  ISETP.GE.AND P0, PT, R0, R19, PT ;  /* 0x000000130000720c */ /* 0x008fda0003f06270 */
[----:B--2---:R-:W-:Y:S05]  /*0760*/  @P0 EXIT ;  /* 0x000000000000094d */ /* 0x004fea0003800000 */
[----:B------:R-:W-:Y:S01]  /*0770*/  CS2R R4, SR_CLOCKLO ;  /* 0x0000000000047805 */ /* 0x000fe20000015000 */
[----:B------:R-:W0:Y:S06]  /*0780*/  LDCU.64 UR4, c[0x0][0x3c8] ;  /* 0x00007900ff0477ac */ /* 0x000e2c0008000a00 */
.L_x_306:
[----:B------:R-:W2:Y:S02]  /*0790*/  LDG.E.STRONG.SYS R0, desc[UR36][R6.64] ;  /* 0x0000002406007981 */ /* 0x000ea4000c1f5900 */
[----:B--2---:R-:W-:-:S05]  /*07a0*/  IMAD.IADD R0, R0, 0x1, -R19 ;  /* 0x0000000100007824 */ /* 0x004fca00078e0a13 */
[----:B------:R-:W-:-:S13]  /*07b0*/  ISETP.GT.AND P0, PT, R0, -0x1, PT ;  /* 0xffffffff0000780c */ /* 0x000fda0003f04270 */
[----:B0-----:R-:W-:Y:S05]  /*07c0*/  @P0 EXIT ;  /* 0x000000000000094d */ /* 0x001fea0003800000 */
[----:B-1----:R-:W-:-:S06]  /*07d0*/  CS2R R8, SR_CLOCKLO ;  /* 0x0000000000087805 */ /* 0x002fcc0000015000 */
[----:B------:R-:W-:-:S04]  /*07e0*/  IADD3 R0, P0, PT, -R4, R8, RZ ;  /* 0x0000000804007210 */ /* 0x000fc80007f1e1ff */
[----:B------:R-:W-:Y:S02]  /*07f0*/  IADD3.X R8, PT, PT, ~R5, R9, RZ, P0, !PT ;  /* 0x0000000905087210 */ /* 0x000fe400007fe5ff */
        /* <DEDUP_REMOVED lines=8> */
[----:B------:R-:W0:Y:S01]  /*0880*/  LDC R14, c[0x0][0x3a8] ;  /* 0x0000ea00ff0e7b82 */ /* 0x000e220000000800 */
[----:B-1----:R-:W-:Y:S01]  /*0890*/  UIADD3 UR4, UP0, UPT, UR4, 0x4c, URZ ;  /* 0x0000004c04047890 */ /* 0x002fe2000ff1e0ff */
[----:B------:R-:W-:Y:S01]  /*08a0*/  IMAD.MOV.U32 R12, RZ, RZ, 0x851 ;  /* 0x00000851ff0c7424 */ /* 0x000fe200078e00ff */
[----:B------:R-:W-:-:S02]  /*08b0*/  MOV R17, 0x2a8 ;  /* 0x000002a800117802 */ /* 0x000fc40000000f00 */
[----:B------:R-:W-:Y:S01]  /*08c0*/  UIADD3.X UR5, UPT, UPT, URZ, UR5, URZ, UP0, !UPT ;  /* 0x00000005ff057290 */ /* 0x000fe200087fe4ff */
[----:B--2---:R-:W-:Y:S02]  /*08d0*/  MOV R18, R9 ;  /* 0x0000000900127202 */ /* 0x004fe40000000f00 */
[----:B------:R-:W1:Y:S01]  /*08e0*/  LDC.64 R10, c[0x4][0x10] ;  /* 0x01000400ff0a7b82 */ /* 0x000e620000000a00 */
[----:B------:R-:W-:Y:S02]  /*08f0*/  IMAD.MOV.U32 R15, RZ, RZ, R8 ;  /* 0x000000ffff0f7224 */ /* 0x000fe400078e0008 */
[----:B------:R-:W-:Y:S01]  /*0900*/  IMAD.U32 R6, RZ, RZ, UR4 ;  /* 0x00000004ff067e24 */ /* 0x000fe2000f8e00ff */
[----:B------:R-:W-:Y:S01]  /*0910*/  STL.64 [R1+0x20], R18 ;  /* 0x0000201201007387 */ /* 0x000fe20000100a00 */
[----:B------:R-:W-:-:S03]  /*0920*/  MOV R7, UR5 ;  /* 0x0000000500077c02 */ /* 0x000fc60008000f00 */
[----:B---3--:R-:W-:Y:S01]  /*0930*/  STL.64 [R1+0x10], R12 ;  /* 0x0000100c01007387 */ /* 0x008fe20000100a00 */
[----:B------:R2:W3:Y:S01]  /*0940*/  LDC.64 R8, c[0x4][R17] ;  /* 0x0100000011087b82 */ /* 0x0004e20000000a00 */
[----:B------:R-:W2:Y:S02]  /*0950*/  LDCU.64 UR4, c[0x4][0x288] ;  /* 0x01005100ff0477ac */ /* 0x000ea40008000a00 */
[----:B------:R1:W-:Y:S04]  /*0960*/  STL.64 [R1], R6 ;  /* 0x0000000601007387 */ /* 0x0003e80000100a00 */
[----:B0-----:R0:W-:Y:S04]  /*0970*/  STL.64 [R1+0x18], R14 ;  /* 0x0000180e01007387 */ /* 0x0011e80000100a00 */
[----:B-1----:R0:W-:Y:S01]  /*0980*/  STL.64 [R1+0x8], R10 ;  /* 0x0000080a01007387 */ /* 0x0021e20000100a00 */
[----:B------:R-:W-:Y:S01]  /*0990*/  MOV R6, R2 ;  /* 0x0000000200067202 */ /* 0x000fe20000000f00 */
[----:B------:R-:W-:Y:S01]  /*09a0*/  IMAD.MOV.U32 R7, RZ, RZ, R16 ;  /* 0x000000ffff077224 */ /* 0x000fe200078e0010 */
[----:B--2---:R-:W-:Y:S01]  /*09b0*/  MOV R4, UR4 ;  /* 0x0000000400047c02 */ /* 0x004fe20008000f00 */
[----:B------:R-:W-:Y:S01]  /*09c0*/  IMAD.U32 R5, RZ, RZ, UR5 ;  /* 0x00000005ff057e24 */ /* 0x000fe2000f8e00ff */
[----:B---34-:R0:W-:Y:S06]  /*09d0*/  STL [R1+0x28], R0 ;  /* 0x0000280001007387 */ /* 0x0181ec0000100800 */
[----:B------:R-:W-:-:S07]  /*09e0*/  LEPC R20, `(.L_x_307) ;  /* 0x000000001014794e */ /* 0x000fce0000000000 */
[----:B0----5:R-:W-:Y:S05]  /*09f0*/  CALL.ABS.NOINC R8 ;  /* 0x0000000008007343 */ /* 0x021fea0003c00000 */
.L_x_307:
[----:B------:R-:W0:Y:S01]  /*0a00*/  LDC.64 R4, c[0x0][0x3d8] ;  /* 0x0000f600ff047b82 */ /* 0x000e220000000a00 */
[----:B------:R-:W1:Y:S02]  /*0a10*/  LDCU.64 UR4, c[0x0][0x3e0] ;  /* 0x00007c00ff0477ac */ /* 0x000e640008000a00 */
[----:B-1----:R-:W-:-:S04]  /*0a20*/  ISETP.NE.U32.AND P1, PT, RZ, UR4, PT ;  /* 0x00000004ff007c0c */ /* 0x002fc8000bf25070 */
[----:B------:R-:W-:Y:S02]  /*0a30*/  ISETP.NE.AND.EX P1, PT, RZ, UR5, PT, P1 ;  /* 0x00000005ff007c0c */ /* 0x000fe4000bf25310 */
[----:B0-----:R-:W-:-:S04]  /*0a40*/  ISETP.EQ.U32.AND P0, PT, R4, RZ, PT ;  /* 0x000000ff0400720c */ /* 0x001fc80003f02070 */
[----:B------:R-:W-:-:S13]  /*0a50*/  ISETP.EQ.OR.EX P0, PT, R5, RZ, !P1, P0 ;  /* 0x000000ff0500720c */ /* 0x000fda0004f02700 */
[----:B------:R-:W-:Y:S05]  /*0a60*/  @P0 EXIT ;  /* 0x000000000000094d */ /* 0x000fea0003800000 */
[----:B------:R-:W0:Y:S08]  /*0a70*/  LDC.64 R6, c[0x0][0x3e0] ;  /* 0x0000f800ff067b82 */ /* 0x000e300000000a00 */
[----:B------:R-:W1:Y:S01]  /*0a80*/  LDC.64 R4, c[0x0][0x3d8] ;  /* 0x0000f600ff047b82 */ /* 0x000e620000000a00 */
[----:B0-----:R-:W2:Y:S04]  /*0a90*/  LDG.E R0, desc[UR36][R6.64] ;  /* 0x0000002406007981 */ /* 0x001ea8000c1e1900 */
[----:B-1----:R-:W2:Y:S02]  /*0aa0*/  LDG.E R9, desc[UR36][R4.64] ;  /* 0x0000002404097981 */ /* 0x002ea4000c1e1900 */
[----:B--2---:R-:W-:-:S13]  /*0ab0*/  ISETP.NE.AND P0, PT, R9, R0, PT ;  /* 0x000000000900720c */ /* 0x004fda0003f05270 */
[----:B------:R-:W-:Y:S05]  /*0ac0*/  @!P0 EXIT ;  /* 0x000000000000894d */ /* 0x000fea0003800000 */
[----:B------:R-:W0:Y:S01]  /*0ad0*/  LDCU.64 UR4, c[0x4][0x260] ;  /* 0x01004c00ff0477ac */ /* 0x000e220008000a00 */
[----:B------:R-:W1:Y:S01]  /*0ae0*/  LDC.64 R12, c[0x4][0x10] ;  /* 0x01000400ff0c7b82 */ /* 0x000e620000000a00 */
[----:B------:R-:W-:Y:S01]  /*0af0*/  HFMA2 R8, -RZ, RZ, 0, 0.0001323223114013671875 ;  /* 0x00000856ff087431 */ /* 0x000fe200000001ff */
[----:B------:R2:W-:Y:S01]  /*0b00*/  STL [R1+0x18], R0 ;  /* 0x0000180001007387 */ /* 0x0005e20000100800 */
[----:B------:R-:W-:Y:S01]  /*0b10*/  IMAD.MOV.U32 R6, RZ, RZ, R2 ;  /* 0x000000ffff067224 */ /* 0x000fe200078e0002 */
[----:B------:R-:W-:Y:S02]  /*0b20*/  MOV R7, R16 ;  /* 0x0000001000077202 */ /* 0x000fe40000000f00 */
[----:B------:R2:W-:Y:S02]  /*0b30*/  STL.64 [R1+0x10], R8 ;  /* 0x0000100801007387 */ /* 0x0005e40000100a00 */
[----:B------:R2:W3:Y:S01]  /*0b40*/  LDC.64 R14, c[0x4][R17] ;  /* 0x01000000110e7b82 */ /* 0x0004e20000000a00 */
[----:B0-----:R-:W-:-:S04]  /*0b50*/  UIADD3 UR4, UP0, UPT, UR4, 0x4c, URZ ;  /* 0x0000004c04047890 */ /* 0x001fc8000ff1e0ff */
[----:B------:R-:W-:Y:S02]  /*0b60*/  UIADD3.X UR5, UPT, UPT, URZ, UR5, URZ, UP0, !UPT ;  /* 0x00000005ff057290 */ /* 0x000fe400087fe4ff */
[----:B------:R-:W-:Y:S01]  /*0b70*/  IMAD.U32 R10, RZ, RZ, UR4 ;  /* 0x00000004ff0a7e24 */ /* 0x000fe2000f8e00ff */
[----:B-1----:R2:W-:Y:S03]  /*0b80*/  STL.64 [R1+0x8], R12 ;  /* 0x0000080c01007387 */ /* 0x0025e60000100a00 */
[----:B------:R-:W-:-:S05]  /*0b90*/  MOV R11, UR5 ;  /* 0x00000005000b7c02 */ /* 0x000fca0008000f00 */
[----:B------:R2:W-:Y:S01]  /*0ba0*/  STL.64 [R1], R10 ;  /* 0x0000000a01007387 */ /* 0x0005e20000100a00 */
[----:B------:R-:W0:Y:S02]  /*0bb0*/  LDCU.64 UR4, c[0x4][0x280] ;  /* 0x01005000ff0477ac */ /* 0x000e240008000a00 */
[----:B0-----:R-:W-:Y:S01]  /*0bc0*/  IMAD.U32 R4, RZ, RZ, UR4 ;  /* 0x00000004ff047e24 */ /* 0x001fe2000f8e00ff */
[----:B--23--:R-:W-:-:S07]  /*0bd0*/  MOV R5, UR5 ;  /* 0x0000000500057c02 */ /* 0x00cfce0008000f00 */
[----:B------:R-:W-:-:S07]  /*0be0*/  LEPC R20, `(.L_x_308) ;  /* 0x000000001014794e */ /* 0x000fce0000000000 */
[----:B------:R-:W-:Y:S05]  /*0bf0*/  CALL.ABS.NOINC R14 ;  /* 0x000000000e007343 */ /* 0x000fea0003c00000 */
.L_x_308:
[----:B------:R-:W-:Y:S05]  /*0c00*/  EXIT ;  /* 0x000000000000794d */ /* 0x000fea0003800000 */
.L_x_309:
        /* <DEDUP_REMOVED lines=15> */
.L_x_957:


//--------------------- .text._Z21kuserbuffers_pushrecviiiiPiS_imS_S_ --------------------------
	.section	.text._Z21kuserbuffers_pushrecviiiiPiS_imS_S_,"ax",@progbits
	.align	128
        .global         _Z21kuserbuffers_pushrecviiiiPiS_imS_S_
        .type           _Z21kuserbuffers_pushrecviiiiPiS_imS_S_,@function
        .size           _Z21kuserbuffers_pushrecviiiiPiS_imS_S_,(.L_x_958 - _Z21kuserbuffers_pushrecviiiiPiS_imS_S_)
        .other          _Z21kuserbuffers_pushrecviiiiPiS_imS_S_,@"STO_CUDA_ENTRY STV_DEFAULT"
_Z21kuserbuffers_pushrecviiiiPiS_imS_S_:
.text._Z21kuserbuffers_pushrecviiiiPiS_imS_S_:
[----:B------:R-:W0:Y:S08]  /*0000*/  LDC R1, c[0x0][0x37c] ;  /* 0x0000df00ff017b82 */ /* 0x000e300000000800 */
[----:B------:R-:W1:Y:S01]  /*0010*/  LDC.64 R4, c[0x0][0x390] ;  /* 0x0000e400ff047b82 */ /* 0x000e620000000a00 */
[----:B------:R-:W1:Y:S01]  /*0020*/  LDCU.64 UR36, c[0x0][0x358] ;  /* 0x00006b00ff2477ac */ /* 0x000e620008000a00 */
[----:B0-----:R-:W-:Y:S01]  /*0030*/  VIADD R1, R1, 0xffffffd0 ;  /* 0xffffffd001017836 */ /* 0x001fe20000000000 */
[----:B------:R-:W0:Y:S01]  /*0040*/  LDCU UR4, c[0x0][0x3a0] ;  /* 0x00007400ff0477ac */ /* 0x000e220008000800 */
[----:B-1----:R-:W0:Y:S04]  /*0050*/  LDG.E R9, desc[UR36][R4.64] ;  /* 0x0000002404097981 */ /* 0x002e28000c1e1900 */
[----:B------:R-:W1:Y:S01]  /*0060*/  LDC.64 R6, c[0x0][0x398] ;  /* 0x0000e600ff067b82 */ /* 0x000e620000000a00 */
[----:B0-----:R-:W-:-:S05]  /*0070*/  VIADD R9, R9, UR4 ;  /* 0x0000000409097c36 */ /* 0x001fca0008000000 */
[----:B------:R0:W-:Y:S04]  /*0080*/  STG.E desc[UR36][R4.64], R9 ;  /* 0x0000000904007986 */ /* 0x0001e8000c101924 */
[----:B-1----:R-:W2:Y:S01]  /*0090*/  LDG.E.STRONG.SYS R0, desc[UR36][R6.64] ;  /* 0x0000002406007981 */ /* 0x002ea2000c1f5900 */
[----:B------:R-:W1:Y:S01]  /*00a0*/  LDCU UR4, c[0x0][0x2f8] ;  /* 0x00005f00ff0477ac */ /* 0x000e620008000800 */
[----:B------:R-:W3:Y:S01]  /*00b0*/  LDCU UR5, c[0x0][0x2fc] ;  /* 0x00005f80ff0577ac */ /* 0x000ee20008000800 */
[----:B-1----:R-:W-:-:S05]  /*00c0*/  IADD3 R2, P1, PT, R1, UR4, RZ ;  /* 0x0000000401027c10 */ /* 0x002fca000ff3e0ff */
[----:B---3--:R-:W-:Y:S01]  /*00d0*/  IMAD.X R16, RZ, RZ, UR5, P1 ;  /* 0x00000005ff107e24 */ /* 0x008fe200088e06ff */
[----:B--2---:R-:W-:-:S13]  /*00e0*/  ISETP.GE.AND P0, PT, R0, R9, PT ;  /* 0x000000090000720c */ /* 0x004fda0003f06270 */
[----:B0-----:R-:W-:Y:S05]  /*00f0*/  @P0 EXIT ;  /* 0x000000000000094d */ /* 0x001fea0003800000 */
[----:B------:R-:W-:Y:S01]  /*0100*/  CS2R R4, SR_CLOCKLO ;  /* 0x0000000000047805 */ /* 0x000fe20000015000 */
[----:B------:R-:W0:Y:S06]  /*0110*/  LDCU.64 UR4, c[0x0][0x3a8] ;  /* 0x00007500ff0477ac */ /* 0x000e2c0008000a00 */
.L_x_310:
[----:B------:R-:W2:Y:S02]  /*0120*/  LDG.E.STRONG.SYS R0, desc[UR36][R6.64] ;  /* 0x0000002406007981 */ /* 0x000ea4000c1f5900 */
[----:B--2---:R-:W-:-:S05]  /*0130*/  IMAD.IADD R0, R0, 0x1, -R9 ;  /* 0x0000000100007824 */ /* 0x004fca00078e0a09 */
[----:B------:R-:W-:-:S13]  /*0140*/  ISETP.GT.AND P0, PT, R0, -0x1, PT ;  /* 0xffffffff0000780c */ /* 0x000fda0003f04270 */
[----:B0-----:R-:W-:Y:S05]  /*0150*/  @P0 EXIT ;  /* 0x000000000000094d */ /* 0x001fea0003800000 */
[----:B------:R-:W-:-:S06]  /*0160*/  CS2R R10, SR_CLOCKLO ;  /* 0x00000000000a7805 */ /* 0x000fcc0000015000 */
        /* <DEDUP_REMOVED lines=8> */
[----:B------:R-:W3:Y:S01]  /*01f0*/  LDC.64 R20, c[0x0][0x388] ;  /* 0x0000e200ff147b82 */ /* 0x000ee20000000a00 */
[----:B0-----:R0:W4:Y:S07]  /*0200*/  LDG.E.STRONG.SYS R0, desc[UR36][R4.64] ;  /* 0x0000002404007981 */ /* 0x00112e000c1f5900 */
[----:B------:R-:W5:Y:S01]  /*0210*/  LDC.64 R12, c[0x4][0x8] ;  /* 0x01000200ff0c7b82 */ /* 0x000f620000000a00 */
[----:B-1----:R-:W-:Y:S01]  /*0220*/  UIADD3 UR4, UP0, UPT, UR4, 0x4c, URZ ;  /* 0x0000004c04047890 */ /* 0x002fe2000ff1e0ff */
[----:B------:R-:W-:Y:S01]  /*0230*/  IMAD.MOV.U32 R14, RZ, RZ, 0x819 ;  /* 0x00000819ff0e7424 */ /* 0x000fe200078e00ff */
[----:B------:R-:W-:-:S02]  /*0240*/  MOV R17, 0x2a8 ;  /* 0x000002a800117802 */ /* 0x000fc40000000f00 */
[----:B------:R-:W-:Y:S01]  /*0250*/  UIADD3.X UR5, UPT, UPT, URZ, UR5, URZ, UP0, !UPT ;  /* 0x00000005ff057290 */ /* 0x000fe200087fe4ff */
[----:B--2---:R-:W-:Y:S01]  /*0260*/  MOV R15, R10 ;  /* 0x0000000a000f7202 */ /* 0x004fe20000000f00 */
[----:B------:R-:W-:Y:S02]  /*0270*/  IMAD.MOV.U32 R18, RZ, RZ, R11 ;  /* 0x000000ffff127224 */ /* 0x000fe400078e000b */
[----:B------:R1:W2:Y:S01]  /*0280*/  LDC.64 R10, c[0x4][R17] ;  /* 0x01000000110a7b82 */ /* 0x0002a20000000a00 */
[----:B------:R-:W-:Y:S01]  /*0290*/  IMAD.U32 R6, RZ, RZ, UR4 ;  /* 0x00000004ff067e24 */ /* 0x000fe2000f8e00ff */
[----:B------:R-:W-:Y:S01]  /*02a0*/  STL.64 [R1+0x10], R14 ;  /* 0x0000100e01007387 */ /* 0x000fe20000100a00 */
[----:B------:R-:W-:Y:S02]  /*02b0*/  IMAD.U32 R7, RZ, RZ, UR5 ;  /* 0x00000005ff077e24 */ /* 0x000fe4000f8e00ff */
[----:B---3--:R-:W-:Y:S02]  /*02c0*/  IMAD.MOV.U32 R19, RZ, RZ, R20 ;  /* 0x000000ffff137224 */ /* 0x008fe400078e0014 */
[----:B------:R-:W0:Y:S01]  /*02d0*/  LDCU.64 UR4, c[0x4][0x278] ;  /* 0x01004f00ff0477ac */ /* 0x000e220008000a00 */
[----:B------:R-:W-:Y:S01]  /*02e0*/  IMAD.MOV.U32 R8, RZ, RZ, R21 ;  /* 0x000000ffff087224 */ /* 0x000fe200078e0015 */
[----:B------:R3:W-:Y:S04]  /*02f0*/  STL.64 [R1], R6 ;  /* 0x0000000601007387 */ /* 0x0007e80000100a00 */
[----:B------:R1:W-:Y:S04]  /*0300*/  STL.64 [R1+0x18], R18 ;  /* 0x0000181201007387 */ /* 0x0003e80000100a00 */
[----:B------:R1:W-:Y:S04]  /*0310*/  STL.64 [R1+0x20], R8 ;  /* 0x0000200801007387 */ /* 0x0003e80000100a00 */
[----:B-----5:R1:W-:Y:S01]  /*0320*/  STL.64 [R1+0x8], R12 ;  /* 0x0000080c01007387 */ /* 0x0203e20000100a00 */
[----:B---3--:R-:W-:-:S02]  /*0330*/  IMAD.MOV.U32 R6, RZ, RZ, R2 ;  /* 0x000000ffff067224 */ /* 0x008fc400078e0002 */
[----:B------:R-:W-:Y:S01]  /*0340*/  IMAD.MOV.U32 R7, RZ, RZ, R16 ;  /* 0x000000ffff077224 */ /* 0x000fe200078e0010 */
[----:B0-----:R-:W-:Y:S01]  /*0350*/  MOV R4, UR4 ;  /* 0x0000000400047c02 */ /* 0x001fe20008000f00 */
[----:B------:R-:W-:Y:S01]  /*0360*/  IMAD.U32 R5, RZ, RZ, UR5 ;  /* 0x00000005ff057e24 */ /* 0x000fe2000f8e00ff */
[----:B--2-4-:R1:W-:Y:S06]  /*0370*/  STL [R1+0x28], R0 ;  /* 0x0000280001007387 */ /* 0x0143ec0000100800 */
[----:B------:R-:W-:-:S07]  /*0380*/  LEPC R20, `(.L_x_311) ;  /* 0x000000001014794e */ /* 0x000fce0000000000 */
[----:B-1----:R-:W-:Y:S05]  /*0390*/  CALL.ABS.NOINC R10 ;  /* 0x000000000a007343 */ /* 0x002fea0003c00000 */
.L_x_311:
[----:B------:R-:W0:Y:S02]  /*03a0*/  LDCU.128 UR4, c[0x0][0x3b0] ;  /* 0x00007600ff0477ac */ /* 0x000e240008000c00 */
[----:B0-----:R-:W-:Y:S02]  /*03b0*/  ISETP.NE.U32.AND P1, PT, RZ, UR6, PT ;  /* 0x00000006ff007c0c */ /* 0x001fe4000bf25070 */
[----:B------:R-:W-:Y:S02]  /*03c0*/  ISETP.EQ.U32.AND P0, PT, RZ, UR4, PT ;  /* 0x00000004ff007c0c */ /* 0x000fe4000bf02070 */
[----:B------:R-:W-:-:S04]  /*03d0*/  ISETP.NE.AND.EX P1, PT, RZ, UR7, PT, P1 ;  /* 0x00000007ff007c0c */ /* 0x000fc8000bf25310 */
[----:B------:R-:W-:-:S13]  /*03e0*/  ISETP.EQ.OR.EX P0, PT, RZ, UR5, !P1, P0 ;  /* 0x00000005ff007c0c */ /* 0x000fda000cf02700 */
        /* <DEDUP_REMOVED lines=9> */
[----:B------:R-:W-:Y:S01]  /*0480*/  HFMA2 R8, -RZ, RZ, 0, 0.0001256465911865234375 ;  /* 0x0000081eff087431 */ /* 0x000fe200000001ff */
[----:B------:R2:W-:Y:S01]  /*0490*/  STL [R1+0x18], R0 ;  /* 0x0000180001007387 */ /* 0x0005e20000100800 */
[----:B------:R-:W-:Y:S02]  /*04a0*/  IMAD.MOV.U32 R6, RZ, RZ, R2 ;  /* 0x000000ffff067224 */ /* 0x000fe400078e0002 */
[----:B------:R-:W-:Y:S01]  /*04b0*/  IMAD.MOV.U32 R7, RZ, RZ, R16 ;  /* 0x000000ffff077224 */ /* 0x000fe200078e0010 */
[----:B------:R2:W-:Y:S02]  /*04c0*/  STL.64 [R1+0x10], R8 ;  /* 0x0000100801007387 */ /* 0x0005e40000100a00 */
[----:B------:R2:W3:Y:S01]  /*04d0*/  LDC.64 R14, c[0x4][R17] ;  /* 0x01000000110e7b82 */ /* 0x0004e20000000a00 */
[----:B0-----:R-:W-:-:S04]  /*04e0*/  UIADD3 UR4, UP0, UPT, UR4, 0x4c, URZ ;  /* 0x0000004c04047890 */ /* 0x001fc8000ff1e0ff */
[----:B------:R-:W-:Y:S02]  /*04f0*/  UIADD3.X UR5, UPT, UPT, URZ, UR5, URZ, UP0, !UPT ;  /* 0x00000005ff057290 */ /* 0x000fe400087fe4ff */
[----:B------:R-:W-:Y:S01]  /*0500*/  IMAD.U32 R10, RZ, RZ, UR4 ;  /* 0x00000004ff0a7e24 */ /* 0x000fe2000f8e00ff */
[----:B-1----:R2:W-:Y:S03]  /*0510*/  STL.64 [R1+0x8], R12 ;  /* 0x0000080c01007387 */ /* 0x0025e60000100a00 */
[----:B------:R-:W-:-:S05]  /*0520*/  IMAD.U32 R11, RZ, RZ, UR5 ;  /* 0x00000005ff0b7e24 */ /* 0x000fca000f8e00ff */
[----:B------:R2:W-:Y:S01]  /*0530*/  STL.64 [R1], R10 ;  /* 0x0000000a01007387 */ /* 0x0005e20000100a00 */
[----:B------:R-:W0:Y:S02]  /*0540*/  LDCU.64 UR4, c[0x4][0x280] ;  /* 0x01005000ff0477ac */ /* 0x000e240008000a00 */
[----:B0-----:R-:W-:Y:S01]  /*0550*/  IMAD.U32 R4, RZ, RZ, UR4 ;  /* 0x00000004ff047e24 */ /* 0x001fe2000f8e00ff */
[----:B--23--:R-:W-:-:S07]  /*0560*/  MOV R5, UR5 ;  /* 0x0000000500057c02 */ /* 0x00cfce0008000f00 */
[----:B------:R-:W-:-:S07]  /*0570*/  LEPC R20, `(.L_x_312) ;  /* 0x000000001014794e */ /* 0x000fce0000000000 */
[----:B------:R-:W-:Y:S05]  /*0580*/  CALL.ABS.NOINC R14 ;  /* 0x000000000e007343 */ /* 0x000fea0003c00000 */
.L_x_312:
[----:B------:R-:W-:Y:S05]  /*0590*/  EXIT ;  /* 0x000000000000794d */ /* 0x000fea0003800000 */
.L_x_313:
        /* <DEDUP_REMOVED lines=14> */
.L_x_958:


//--------------------- .text._Z21kuserbuffers_pushsendPiS_P4int4S1_i --------------------------
	.section	.text._Z21kuserbuffers_pushsendPiS_P4int4S1_i,"ax",@progbits
	.align	128
        .global         _Z21kuserbuffers_pushsendPiS_P4int4S1_i
        .type           _Z21kuserbuffers_pushsendPiS_P4int4S1_i,@function
        .size           _Z21kuserbuffers_pushsendPiS_P4int4S1_i,(.L_x_959 - _Z21kuserbuffers_pushsendPiS_P4int4S1_i)
        .other          _Z21kuserbuffers_pushsendPiS_P4int4S1_i,@"STO_CUDA_ENTRY STV_DEFAULT"
_Z21kuserbuffers_pushsendPiS_P4int4S1_i:
.text._Z21kuserbuffers_pushsendPiS_P4int4S1_i:
[----:B------:R-:W-:Y:S01]  /*0000*/  LDC R1, c[0x0][0x37c] ;  /* 0x0000df00ff017b82 */ /* 0x000fe20000000800 */
[----:B------:R-:W0:Y:S01]  /*0010*/  LDCU UR8, c[0x0][0x3a0] ;  /* 0x00007400ff0877ac */ /* 0x000e220008000800 */
[----:B------:R-:W1:Y:S01]  /*0020*/  LDCU.64 UR6, c[0x0][0x358] ;  /* 0x00006b00ff0677ac */ /* 0x000e620008000a00 */
[----:B0-----:R-:W-:-:S09]  /*0030*/  UISETP.NE.AND UP0, UPT, UR8, URZ, UPT ;  /* 0x000000ff0800728c */ /* 0x001fd2000bf05270 */
[----:B-1----:R-:W-:Y:S05]  /*0040*/  BRA.U !UP0, `(.L_x_314) ;  /* 0x0000000508507547 */ /* 0x002fea000b800000 */
        /* <DEDUP_REMOVED lines=16> */
.L_x_319:
[----:B-1----:R-:W0:Y:S01]  /*0150*/  LDC.64 R32, c[0x0][0x390] ;  /* 0x0000e400ff207b82 */ /* 0x002e220000000a00 */
[----:B------:R-:W-:-:S04]  /*0160*/  IADD3 R38, PT, PT, R45, UR4, RZ ;  /* 0x000000042d267c10 */ /* 0x000fc8000fffe0ff */
[----:B------:R-:W-:-:S03]  /*0170*/  IADD3 R37, PT, PT, R38, UR4, RZ ;  /* 0x0000000426257c10 */ /* 0x000fc6000fffe0ff */
[----:B------:R-:W1:Y:S01]  /*0180*/  LDC.64 R42, c[0x0][0x398] ;  /* 0x0000e600ff2a7b82 */ /* 0x000e620000000a00 */
[----:B------:R-:W-:-:S04]  /*0190*/  IADD3 R36, PT, PT, R37, UR4, RZ ;  /* 0x0000000425247c10 */ /* 0x000fc8000fffe0ff */
[----:B------:R-:W-:-:S04]  /*01a0*/  IADD3 R3, PT, PT, R36, UR4, RZ ;  /* 0x0000000424037c10 */ /* 0x000fc8000fffe0ff */
[----:B------:R-:W-:-:S04]  /*01b0*/  IADD3 R39, PT, PT, R3, UR4, RZ ;  /* 0x0000000403277c10 */ /* 0x000fc8000fffe0ff */
[----:B------:R-:W-:Y:S01]  /*01c0*/  IADD3 R41, PT, PT, R39, UR4, RZ ;  /* 0x0000000427297c10 */ /* 0x000fe2000fffe0ff */
[----:B0-----:R-:W-:-:S03]  /*01d0*/  IMAD.WIDE.U32 R4, R45, 0x10, R32 ;  /* 0x000000102d047825 */ /* 0x001fc600078e0020 */
[----:B------:R-:W-:Y:S01]  /*01e0*/  IADD3 R40, PT, PT, R41, UR4, RZ ;  /* 0x0000000429287c10 */ /* 0x000fe2000fffe0ff */
[--C-:B------:R-:W-:Y:S02]  /*01f0*/  IMAD.WIDE.U32 R8, R38, 0x10, R32.reuse ;  /* 0x0000001026087825 */ /* 0x100fe400078e0020 */
[----:B------:R-:W2:Y:S02]  /*0200*/  LDG.E.128 R4, desc[UR6][R4.64] ;  /* 0x0000000604047981 */ /* 0x000ea4000c1e1d00 */
[--C-:B------:R-:W-:Y:S02]  /*0210*/  IMAD.WIDE.U32 R12, R37, 0x10, R32.reuse ;  /* 0x00000010250c7825 */ /* 0x100fe400078e0020 */
[----:B------:R-:W3:Y:S02]  /*0220*/  LDG.E.128 R8, desc[UR6][R8.64] ;  /* 0x0000000608087981 */ /* 0x000ee4000c1e1d00 */
[--C-:B------:R-:W-:Y:S02]  /*0230*/  IMAD.WIDE.U32 R16, R36, 0x10, R32.reuse ;  /* 0x0000001024107825 */ /* 0x100fe400078e0020 */
[----:B------:R-:W4:Y:S02]  /*0240*/  LDG.E.128 R12, desc[UR6][R12.64] ;  /* 0x000000060c0c7981 */ /* 0x000f24000c1e1d00 */
[----:B------:R-:W-:-:S02]  /*0250*/  IMAD.WIDE.U32 R20, R3, 0x10, R32 ;  /* 0x0000001003147825 */ /* 0x000fc400078e0020 */
[----:B------:R-:W5:Y:S02]  /*0260*/  LDG.E.128 R16, desc[UR6][R16.64] ;  /* 0x0000000610107981 */ /* 0x000f64000c1e1d00 */
        /* <DEDUP_REMOVED lines=14> */
[C---:B------:R-:W-:Y:S01]  /*0350*/  IMAD.WIDE.U32 R42, R40.reuse, 0x10, R42 ;  /* 0x00000010282a7825 */ /* 0x040fe200078e002a */
[----:B--2---:R0:W-:Y:S04]  /*0360*/  STG.E.128 desc[UR6][R44.64], R4 ;  /* 0x000000042c007986 */ /* 0x0041e8000c101d06 */
[----:B---3--:R1:W-:Y:S04]  /*0370*/  STG.E.128 desc[UR6][R46.64], R8 ;  /* 0x000000082e007986 */ /* 0x0083e8000c101d06 */
[----:B----4-:R1:W-:Y:S04]  /*0380*/  STG.E.128 desc[UR6][R48.64], R12 ;  /* 0x0000000c30007986 */ /* 0x0103e8000c101d06 */
[----:B-----5:R1:W-:Y:S04]  /*0390*/  STG.E.128 desc[UR6][R36.64], R16 ;  /* 0x0000001024007986 */ /* 0x0203e8000c101d06 */
[----:B------:R1:W-:Y:S04]  /*03a0*/  STG.E.128 desc[UR6][R50.64], R20 ;  /* 0x0000001432007986 */ /* 0x0003e8000c101d06 */
[----:B------:R1:W-:Y:S01]  /*03b0*/  STG.E.128 desc[UR6][R38.64], R24 ;  /* 0x0000001826007986 */ /* 0x0003e2000c101d06 */
[----:B0-----:R-:W-:-:S03]  /*03c0*/  IADD3 R45, PT, PT, R40, UR4, RZ ;  /* 0x00000004282d7c10 */ /* 0x001fc6000fffe0ff */
[----:B------:R1:W-:Y:S04]  /*03d0*/  STG.E.128 desc[UR6][R52.64], R28 ;  /* 0x0000001c34007986 */ /* 0x0003e8000c101d06 */
[----:B------:R1:W-:Y:S01]  /*03e0*/  STG.E.128 desc[UR6][R42.64], R32 ;  /* 0x000000202a007986 */ /* 0x0003e2000c101d06 */
[----:B------:R-:W-:-:S13]  /*03f0*/  ISETP.GE.AND P0, PT, R45, R2, PT ;  /* 0x000000022d00720c */ /* 0x000fda0003f06270 */
[----:B------:R-:W-:Y:S05]  /*0400*/  @!P0 BRA `(.L_x_319) ;  /* 0xfffffffc00508947 */ /* 0x000fea000383ffff */
.L_x_318:
[----:B------:R-:W-:Y:S05]  /*0410*/  BSYNC.RECONVERGENT B1 ;  /* 0x0000000000017941 */ /* 0x000fea0003800200 */
.L_x_317:
[----:B-1----:R-:W0:Y:S01]  /*0420*/  LDC.64 R10, c[0x0][0x390] ;  /* 0x0000e400ff0a7b82 */ /* 0x002e220000000a00 */
[----:B------:R-:W-:-:S07]  /*0430*/  ISETP.GE.AND P0, PT, R2, UR8, PT ;  /* 0x0000000802007c0c */ /* 0x000fce000bf06270 */
[----:B------:R-:W1:Y:S06]  /*0440*/  LDC.64 R8, c[0x0][0x398] ;  /* 0x0000e600ff087b82 */ /* 0x000e6c0000000a00 */
[----:B------:R-:W-:Y:S05]  /*0450*/  @P0 BRA `(.L_x_316) ;  /* 0x00000000001c0947 */ /* 0x000fea0003800000 */
.L_x_320:
[----:B0-----:R-:W-:-:S05]  /*0460*/  IMAD.WIDE R6, R2, 0x10, R10 ;  /* 0x0000001002067825 */ /* 0x001fca00078e020a */
[----:B--2---:R-:W2:Y:S01]  /*0470*/  LDG.E.128 R12, desc[UR6][R6.64] ;  /* 0x00000006060c7981 */ /* 0x004ea2000c1e1d00 */
[C---:B-1----:R-:W-:Y:S01]  /*0480*/  IMAD.WIDE R4, R2.reuse, 0x10, R8 ;  /* 0x0000001002047825 */ /* 0x042fe200078e0208 */
[----:B------:R-:W-:-:S04]  /*0490*/  IADD3 R2, PT, PT, R2, UR4, RZ ;  /* 0x0000000402027c10 */ /* 0x000fc8000fffe0ff */
[----:B------:R-:W-:Y:S01]  /*04a0*/  ISETP.GE.AND P0, PT, R2, UR8, PT ;  /* 0x0000000802007c0c */ /* 0x000fe2000bf06270 */
[----:B--2---:R2:W-:-:S12]  /*04b0*/  STG.E.128 desc[UR6][R4.64], R12 ;  /* 0x0000000c04007986 */ /* 0x0045d8000c101d06 */
[----:B------:R-:W-:Y:S05]  /*04c0*/  @!P0 BRA `(.L_x_320) ;  /* 0xfffffffc00e48947 */ /* 0x000fea000383ffff */
.L_x_316:
[----:B------:R-:W-:Y:S05]  /*04d0*/  BSYNC.RECONVERGENT B0 ;  /* 0x0000000000007941 */ /* 0x000fea0003800200 */
.L_x_315:
[----:B------:R-:W-:Y:S01]  /*04e0*/  BAR.SYNC.DEFER_BLOCKING 0x0 ;  /* 0x0000000000007b1d */ /* 0x000fe20000010000 */
[----:B------:R-:W-:-:S13]  /*04f0*/  ISETP.NE.AND P0, PT, R0, RZ, PT ;  /* 0x000000ff0000720c */ /* 0x000fda0003f05270 */
[----:B------:R-:W-:Y:S05]  /*0500*/  @P0 EXIT ;  /* 0x000000000000094d */ /* 0x000fea0003800000 */
[----:B------:R-:W3:Y:S01]  /*0510*/  LDC.64 R2, c[0x0][0x388] ;  /* 0x0000e200ff027b82 */ /* 0x000ee20000000a00 */
[----:B--2---:R-:W-:Y:S01]  /*0520*/  HFMA2 R5, -RZ, RZ, 0, 5.9604644775390625e-08 ;  /* 0x00000001ff057431 */ /* 0x004fe200000001ff */
[----:B------:R-:W-:Y:S06]  /*0530*/  MEMBAR.SC.SYS ;  /* 0x0000000000007992 */ /* 0x000fec0000003000 */
[----:B------:R-:W-:-:S00]  /*0540*/  ERRBAR ;  /* 0x00000000000079ab */ /* 0x000fc00000000000 */
[----:B------:R-:W-:Y:S06]  /*0550*/  CGAERRBAR ;  /* 0x00000000000075ab */ /* 0x000fec0000000000 */
[----:B------:R-:W-:Y:S04]  /*0560*/  CCTL.IVALL ;  /* 0x00000000ff00798f */ /* 0x000fe80002000000 */
[----:B---3--:R-:W-:Y:S01]  /*0570*/  ATOMG.E.ADD.STRONG.SYS PT, RZ, desc[UR6][R2.64], R5 ;  /* 0x8000000502ff79a8 */ /* 0x008fe200081f5106 */
[----:B------:R-:W-:Y:S05]  /*0580*/  EXIT ;  /* 0x000000000000794d */ /* 0x000fea0003800000 */
.L_x_314:
[----:B------:R-:W0:Y:S01]  /*0590*/  S2R R0, SR_LANEID ;  /* 0x0000000000007919 */ /* 0x000e220000000000 */
[----:B------:R-:W1:Y:S01]  /*05a0*/  LDC.64 R2, c[0x0][0x388] ;  /* 0x0000e200ff027b82 */ /* 0x000e620000000a00 */
[----:B------:R-:W-:Y:S02]  /*05b0*/  VOTEU.ANY UR4, UPT, PT ;  /* 0x0000000000047886 */ /* 0x000fe400038e0100 */
[----:B------:R-:W-:Y:S02]  /*05c0*/  UFLO.U32 UR5, UR4 ;  /* 0x00000004000572bd */ /* 0x000fe400080e0000 */
[----:B------:R-:W1:Y:S04]  /*05d0*/  POPC R5, UR4 ;  /* 0x0000000400057d09 */ /* 0x000e680008000000 */
[----:B0-----:R-:W-:-:S13]  /*05e0*/  ISETP.EQ.U32.AND P0, PT, R0, UR5, PT ;  /* 0x0000000500007c0c */ /* 0x001fda000bf02070 */
[----:B-1----:R-:W-:Y:S01]  /*05f0*/  @P0 ATOMG.E.ADD.STRONG.SYS PT, RZ, desc[UR6][R2.64], R5 ;  /* 0x8000000502ff09a8 */ /* 0x002fe200081f5106 */
[----:B------:R-:W-:Y:S05]  /*0600*/  EXIT ;  /* 0x000000000000794d */ /* 0x000fea0003800000 */
.L_x_321:
        /* <DEDUP_REMOVED lines=15> */
.L_x_959:


//--------------------- .text._Z21kuserbuffers_pullrecviiiiPiS_P4int4S1_im --------------------------
	.section	.text._Z21kuserbuffers_pullrecviiiiPiS_P4int4S1_im,"ax",@progbits
	.align	128
        .global         _Z21kuserbuffers_pullrecviiiiPiS_P4int4S1_im
        .type           _Z21kuserbuffers_pullrecviiiiPiS_P4int4S1_im,@function
        .size           _Z21kuserbuffers_pullrecviiiiPiS_P4int4S1_im,(.L_x_960 - _Z21kuserbuffers_pullrecviiiiPiS_P4int4S1_im)
        .other          _Z21kuserbuffers_pullrecviiiiPiS_P4int4S1_im,@"STO_CUDA_ENTRY STV_DEFAULT"
_Z21kuserbuffers_pullrecviiiiPiS_P4int4S1_im:
.text._Z21kuserbuffers_pullrecviiiiPiS_P4int4S1_im:
[----:B------:R-:W0:Y:S01]  /*0000*/  LDC R1, c[0x0][0x37c] ;  /* 0x0000df00ff017b82 */ /* 0x000e220000000800 */
[----:B------:R-:W1:Y:S01]  /*0010*/  S2R R3, SR_TID.X ;  /* 0x0000000000037919 */ /* 0x000e620000002100 */
[----:B------:R-:W2:Y:S01]  /*0020*/  LDCU UR5, c[0x0][0x2fc] ;  /* 0x00005f80ff0577ac */ /* 0x000ea20008000800 */
[----:B0-----:R-:W-:Y:S01]  /*0030*/  IADD3 R1, PT, PT, R1, -0x30, RZ ;  /* 0xffffffd001017810 */ /* 0x001fe20007ffe0ff */
[----:B------:R-:W0:Y:S01]  /*0040*/  S2R R0, SR_CTAID.X ;  /* 0x0000000000007919 */ /* 0x000e220000002500 */
[----:B------:R-:W3:Y:S01]  /*0050*/  LDCU UR6, c[0x0][0x360] ;  /* 0x00006c00ff0677ac */ /* 0x000ee20008000800 */
[----:B------:R-:W3:Y:S01]  /*0060*/  LDCU UR38, c[0x0][0x370] ;  /* 0x00006e00ff2677ac */ /* 0x000ee20008000800 */
[----:B------:R-:W4:Y:S01]  /*0070*/  LDCU UR7, c[0x0][0x3b0] ;  /* 0x00007600ff0777ac */ /* 0x000f220008000800 */
[----:B------:R-:W5:Y:S01]  /*0080*/  LDCU UR4, c[0x0][0x2f8] ;  /* 0x00005f00ff0477ac */ /* 0x000f620008000800 */
[----:B------:R-:W0:Y:S01]  /*0090*/  LDCU.64 UR36, c[0x0][0x358] ;  /* 0x00006b00ff2477ac */ /* 0x000e220008000a00 */
[----:B------:R-:W0:Y:S01]  /*00a0*/  LDCU.64 UR40, c[0x0][0x3b8] ;  /* 0x00007700ff2877ac */ /* 0x000e220008000a00 */
[----:B---3--:R-:W-:Y:S01]  /*00b0*/  UIMAD UR38, UR6, UR38, URZ ;  /* 0x00000026062672a4 */ /* 0x008fe2000f8e02ff */
[----:B-1----:R-:W-:-:S02]  /*00c0*/  ISETP.NE.AND P0, PT, R3, RZ, PT ;  /* 0x000000ff0300720c */ /* 0x002fc40003f05270 */
[----:B-----5:R-:W-:Y:S01]  /*00d0*/  IADD3 R6, P1, PT, R1, UR4, RZ ;  /* 0x0000000401067c10 */ /* 0x020fe2000ff3e0ff */
[----:B0-----:R-:W-:Y:S01]  /*00e0*/  IMAD R19, R0, UR6, R3 ;  /* 0x0000000600137c24 */ /* 0x001fe2000f8e0203 */
[----:B------:R-:W-:Y:S01]  /*00f0*/  ULEA UR6, -UR38, URZ, 0x3 ;  /* 0x000000ff26067291 */ /* 0x000fe2000f8e19ff */
[----:B----4-:R-:W-:Y:S02]  /*0100*/  IMAD.U32 R0, RZ, RZ, UR7 ;  /* 0x00000007ff007e24 */ /* 0x010fe4000f8e00ff */
[----:B--2---:R-:W-:-:S03]  /*0110*/  IMAD.X R7, RZ, RZ, UR5, P1 ;  /* 0x00000005ff077e24 */ /* 0x004fc600088e06ff */
[----:B------:R-:W-:-:S04]  /*0120*/  IADD3 R2, PT, PT, -R19, R0, RZ ;  /* 0x0000000013027210 */ /* 0x000fc80007ffe1ff */
[----:B------:R-:W-:-:S04]  /*0130*/  LOP3.LUT R22, R2, UR6, RZ, 0xc0, !PT ;  /* 0x0000000602167c12 */ /* 0x000fc8000f8ec0ff */
[----:B------:R-:W-:Y:S01]  /*0140*/  IADD3 R18, PT, PT, R19, R22, RZ ;  /* 0x0000001613127210 */ /* 0x000fe20007ffe0ff */
[----:B------:R-:W-:Y:S06]  /*0150*/  @P0 BRA `(.L_x_322) ;  /* 0x0000000000c80947 */ /* 0x000fec0003800000 */
[----:B------:R-:W0:Y:S02]  /*0160*/  LDC.64 R2, c[0x0][0x390] ;  /* 0x0000e400ff027b82 */ /* 0x000e240000000a00 */
[----:B0-----:R-:W2:Y:S02]  /*0170*/  LDG.E R2, desc[UR36][R2.64] ;  /* 0x0000002402027981 */ /* 0x001ea4000c1e1900 */
[----:B--2---:R-:W-:Y:S01]  /*0180*/  VIADD R17, R2, 0x1 ;  /* 0x0000000102117836 */ /* 0x004fe20000000000 */
[----:B------:R-:W-:-:S03]  /*0190*/  CS2R R4, SR_CLOCKLO ;  /* 0x0000000000047805 */ /* 0x000fc60000015000 */
[----:B------:R-:W0:Y:S04]  /*01a0*/  LDC.64 R2, c[0x0][0x398] ;  /* 0x0000e600ff027b82 */ /* 0x000e280000000a00 */
.L_x_324:
[----:B0-----:R-:W2:Y:S01]  /*01b0*/  LDG.E.STRONG.SYS R0, desc[UR36][R2.64] ;  /* 0x0000002402007981 */ /* 0x001ea2000c1f5900 */
[----:B------:R-:W-:Y:S05]  /*01c0*/  YIELD ;  /* 0x0000000000007946 */ /* 0x000fea0003800000 */
[----:B--2---:R-:W-:-:S04]  /*01d0*/  IADD3 R0, PT, PT, -R17, R0, RZ ;  /* 0x0000000011007210 */ /* 0x004fc80007ffe1ff */
        /* <DEDUP_REMOVED lines=15> */
[----:B------:R-:W-:-:S03]  /*02d0*/  HFMA2 R12, -RZ, RZ, 0, 0.0001194477081298828125 ;  /* 0x000007d4ff0c7431 */ /* 0x000fc600000001ff */
[----:B------:R-:W-:Y:S02]  /*02e0*/  UIADD3.X UR5, UPT, UPT, URZ, UR5, URZ, UP0, !UPT ;  /* 0x00000005ff057290 */ /* 0x000fe400087fe4ff */
[----:B------:R-:W-:Y:S01]  /*02f0*/  MOV R8, UR4 ;  /* 0x0000000400087c02 */ /* 0x000fe20008000f00 */
[----:B--2---:R-:W-:Y:S01]  /*0300*/  IMAD.MOV.U32 R13, RZ, RZ, R4 ;  /* 0x000000ffff0d7224 */ /* 0x004fe200078e0004 */
[----:B0-----:R-:W-:Y:S02]  /*0310*/  MOV R2, 0x2a8 ;  /* 0x000002a800027802 */ /* 0x001fe40000000f00 */
[----:B------:R-:W-:Y:S01]  /*0320*/  IMAD.U32 R9, RZ, RZ, UR5 ;  /* 0x00000005ff097e24 */ /* 0x000fe2000f8e00ff */
[----:B------:R-:W-:Y:S01]  /*0330*/  MOV R14, R5 ;  /* 0x00000005000e7202 */ /* 0x000fe20000000f00 */
[----:B------:R0:W-:Y:S01]  /*0340*/  STL.64 [R1+0x10], R12 ;  /* 0x0000100c01007387 */ /* 0x0001e20000100a00 */
[----:B---3--:R-:W-:Y:S01]  /*0350*/  IMAD.MOV.U32 R15, RZ, RZ, R20 ;  /* 0x000000ffff0f7224 */ /* 0x008fe200078e0014 */
[----:B------:R-:W-:-:S02]  /*0360*/  MOV R16, R21 ;  /* 0x0000001500107202 */ /* 0x000fc40000000f00 */
[----:B------:R0:W-:Y:S01]  /*0370*/  STL.64 [R1], R8 ;  /* 0x0000000801007387 */ /* 0x0001e20000100a00 */
[----:B------:R-:W1:Y:S01]  /*0380*/  LDC.64 R2, c[0x4][R2] ;  /* 0x0100000002027b82 */ /* 0x000e620000000a00 */
[----:B------:R-:W2:Y:S02]  /*0390*/  LDCU.64 UR4, c[0x4][0x270] ;  /* 0x01004e00ff0477ac */ /* 0x000ea40008000a00 */
[----:B------:R0:W-:Y:S04]  /*03a0*/  STL.64 [R1+0x18], R14 ;  /* 0x0000180e01007387 */ /* 0x0001e80000100a00 */
[----:B------:R0:W-:Y:S04]  /*03b0*/  STL.64 [R1+0x20], R16 ;  /* 0x0000201001007387 */ /* 0x0001e80000100a00 */
[----:B-----5:R0:W-:Y:S01]  /*03c0*/  STL.64 [R1+0x8], R10 ;  /* 0x0000080a01007387 */ /* 0x0201e20000100a00 */
[----:B--2---:R-:W-:Y:S01]  /*03d0*/  IMAD.U32 R4, RZ, RZ, UR4 ;  /* 0x00000004ff047e24 */ /* 0x004fe2000f8e00ff */
[----:B------:R-:W-:-:S02]  /*03e0*/  MOV R5, UR5 ;  /* 0x0000000500057c02 */ /* 0x000fc40008000f00 */
[----:B-1--4-:R0:W-:Y:S05]  /*03f0*/  STL [R1+0x28], R0 ;  /* 0x0000280001007387 */ /* 0x0121ea0000100800 */
[----:B------:R-:W-:-:S07]  /*0400*/  LEPC R20, `(.L_x_323) ;  /* 0x000000001014794e */ /* 0x000fce0000000000 */
[----:B0-----:R-:W-:Y:S05]  /*0410*/  CALL.ABS.NOINC R2 ;  /* 0x0000000002007343 */ /* 0x001fea0003c00000 */
.L_x_323:
[----:B------:R-:W0:Y:S02]  /*0420*/  LDCU UR4, c[0x0][0x3b0] ;  /* 0x00007600ff0477ac */ /* 0x000e240008000800 */
[----:B0-----:R-:W-:-:S05]  /*0430*/  IMAD.U32 R0, RZ, RZ, UR4 ;  /* 0x00000004ff007e24 */ /* 0x001fca000f8e00ff */
[----:B------:R-:W-:-:S13]  /*0440*/  ISETP.NE.AND P0, PT, R0, RZ, PT ;  /* 0x000000ff0000720c */ /* 0x000fda0003f05270 */
[----:B------:R-:W0:Y:S02]  /*0450*/  @!P0 LDC.64 R2, c[0x0][0x390] ;  /* 0x0000e400ff028b82 */ /* 0x000e240000000a00 */
[----:B0-----:R0:W-:Y:S01]  /*0460*/  @!P0 STG.E desc[UR36][R2.64], R17 ;  /* 0x0000001102008986 */ /* 0x0011e2000c101924 */
[----:B------:R-:W-:Y:S05]  /*0470*/  @!P0 EXIT ;  /* 0x000000000000894d */ /* 0x000fea0003800000 */
.L_x_322:
[----:B------:R-:W-:Y:S05]  /*0480*/  WARPSYNC.ALL ;  /* 0x0000000000007948 */ /* 0x000fea0003800000 */
[----:B------:R-:W-:Y:S01]  /*0490*/  BAR.SYNC.DEFER_BLOCKING 0x0 ;  /* 0x0000000000007b1d */ /* 0x000fe20000010000 */
[----:B------:R-:W-:-:S13]  /*04a0*/  ISETP.GE.AND P0, PT, R19, R0, PT ;  /* 0x000000001300720c */ /* 0x000fda0003f06270 */
[----:B------:R-:W-:Y:S05]  /*04b0*/  @P0 EXIT ;  /* 0x000000000000094d */ /* 0x000fea0003800000 */
[----:B------:R-:W-:Y:S01]  /*04c0*/  ISETP.GE.AND P0, PT, R22, 0x1, PT ;  /* 0x000000011600780c */ /* 0x000fe20003f06270 */
[----:B------:R-:W-:-:S12]  /*04d0*/  BSSY.RECONVERGENT B0, `(.L_x_325) ;  /* 0x000002e000007945 */ /* 0x000fd80003800200 */
[----:B------:R-:W-:Y:S05]  /*04e0*/  @!P0 BRA `(.L_x_326) ;  /* 0x0000000000b08947 */ /* 0x000fea0003800000 */
.L_x_327:
[----:B01----:R-:W-:Y:S01]  /*04f0*/  IADD3 R17, PT, PT, R19, UR38, RZ ;  /* 0x0000002613117c10 */ /* 0x003fe2000fffe0ff */
[----:B------:R-:W0:Y:S04]  /*0500*/  LDC.64 R36, c[0x0][0x3a0] ;  /* 0x0000e800ff247b82 */ /* 0x000e280000000a00 */
[----:B------:R-:W-:-:S04]  /*0510*/  VIADD R16, R17, UR38 ;  /* 0x0000002611107c36 */ /* 0x000fc80008000000 */
[----:B------:R-:W1:Y:S01]  /*0520*/  LDC.64 R44, c[0x0][0x3a8] ;  /* 0x0000ea00ff2c7b82 */ /* 0x000e620000000a00 */
[----:B------:R-:W-:-:S05]  /*0530*/  IADD3 R3, PT, PT, R16, UR38, RZ ;  /* 0x0000002610037c10 */ /* 0x000fca000fffe0ff */
[----:B------:R-:W-:-:S05]  /*0540*/  VIADD R2, R3, UR38 ;  /* 0x0000002603027c36 */ /* 0x000fca0008000000 */
[----:B------:R-:W-:-:S04]  /*0550*/  IADD3 R40, PT, PT, R2, UR38, RZ ;  /* 0x0000002602287c10 */ /* 0x000fc8000fffe0ff */
        /* <DEDUP_REMOVED lines=26> */
[----:B------:R-:W-:-:S04]  /*0700*/  IADD3 R19, PT, PT, R41, UR38, RZ ;  /* 0x0000002629137c10 */ /* 0x000fc8000fffe0ff */
        /* <DEDUP_REMOVED lines=10> */
.L_x_326:
[----:B------:R-:W-:Y:S05]  /*07b0*/  BSYNC.RECONVERGENT B0 ;  /* 0x0000000000007941 */ /* 0x000fea0003800200 */
.L_x_325:
[----:B-1----:R-:W1:Y:S01]  /*07c0*/  LDC.64 R8, c[0x0][0x3a0] ;  /* 0x0000e800ff087b82 */ /* 0x002e620000000a00 */
[----:B------:R-:W-:-:S07]  /*07d0*/  ISETP.GE.AND P0, PT, R18, R0, PT ;  /* 0x000000001200720c */ /* 0x000fce0003f06270 */
[----:B------:R-:W2:Y:S06]  /*07e0*/  LDC.64 R6, c[0x0][0x3a8] ;  /* 0x0000ea00ff067b82 */ /* 0x000eac0000000a00 */
[----:B------:R-:W-:Y:S05]  /*07f0*/  @P0 EXIT ;  /* 0x000000000000094d */ /* 0x000fea0003800000 */
.L_x_328:
[----:B-1----:R-:W-:-:S05]  /*0800*/  IMAD.WIDE R4, R18, 0x10, R8 ;  /* 0x0000001012047825 */ /* 0x002fca00078e0208 */
[----:B---3--:R-:W3:Y:S01]  /*0810*/  LDG.E.128 R12, desc[UR36][R4.64] ;  /* 0x00000024040c7981 */ /* 0x008ee2000c1e1d00 */
[C---:B0-2---:R-:W-:Y:S01]  /*0820*/  IMAD.WIDE R2, R18.reuse, 0x10, R6 ;  /* 0x0000001012027825 */ /* 0x045fe200078e0206 */
[----:B------:R-:W-:-:S04]  /*0830*/  IADD3 R18, PT, PT, R18, UR38, RZ ;  /* 0x0000002612127c10 */ /* 0x000fc8000fffe0ff */
[----:B------:R-:W-:Y:S01]  /*0840*/  ISETP.GE.AND P0, PT, R18, R0, PT ;  /* 0x000000001200720c */ /* 0x000fe20003f06270 */
[----:B---3--:R3:W-:-:S12]  /*0850*/  STG.E.128 desc[UR36][R2.64], R12 ;  /* 0x0000000c02007986 */ /* 0x0087d8000c101d24 */
[----:B------:R-:W-:Y:S05]  /*0860*/  @!P0 BRA `(.L_x_328) ;  /* 0xfffffffc00e48947 */ /* 0x000fea000383ffff */
[----:B------:R-:W-:Y:S05]  /*0870*/  EXIT ;  /* 0x000000000000794d */ /* 0x000fea0003800000 */
.L_x_329:
        /* <DEDUP_REMOVED lines=16> */
.L_x_960:


//--------------------- .text._Z18kuserbuffers_dummyv --------------------------
	.section	.text._Z18kuserbuffers_dummyv,"ax",@progbits
	.align	128
        .global         _Z18kuserbuffers_dummyv
        .type           _Z18kuserbuffers_dummyv,@function
        .size           _Z18kuserbuffers_dummyv,(.L_x_961 - _Z18kuserbuffers_dummyv)
        .other          _Z18kuserbuffers_dummyv,@"STO_CUDA_ENTRY STV_DEFAULT"
_Z18kuserbuffers_dummyv:
.text._Z18kuserbuffers_dummyv:
[----:B------:R-:W-:Y:S01]  /*0000*/  LDC R1, c[0x0][0x37c] ;  /* 0x0000df00ff017b82 */ /* 0x000fe20000000800 */
[----:B------:R-:W-:Y:S05]  /*0010*/  EXIT ;  /* 0x000000000000794d */ /* 0x000fea0003800000 */
.L_x_330:
        /* <DEDUP_REMOVED lines=14> */
.L_x_961:


//--------------------- .text._Z16kuserbuffers_incPi --------------------------
	.section	.text._Z16kuserbuffers_incPi,"ax",@progbits
	.align	128
        .global         _Z16kuserbuffers_incPi
        .type           _Z16kuserbuffers_incPi,@function
        .size           _Z16kuserbuffers_incPi,(.L_x_962 - _Z16kuserbuffers_incPi)
        .other          _Z16kuserbuffers_incPi,@"STO_CUDA_ENTRY STV_DEFAULT"
_Z16kuserbuffers_incPi:
.text._Z16kuserbuffers_incPi:
[----:B------:R-:W-:Y:S01]  /*0000*/  LDC R1, c[0x0][0x37c] ;  /* 0x0000df00ff017b82 */ /* 0x000fe20000000800 */
[----:B------:R-:W0:Y:S07]  /*0010*/  S2R R0, SR_LANEID ;  /* 0x0000000000007919 */ /* 0x000e2e0000000000 */
[----:B------:R-:W1:Y:S01]  /*0020*/  LDC.64 R2, c[0x0][0x380] ;  /* 0x0000e000ff027b82 */ /* 0x000e620000000a00 */
[----:B------:R-:W-:Y:S01]  /*0030*/  VOTEU.ANY UR6, UPT, PT ;  /* 0x0000000000067886 */ /* 0x000fe200038e0100 */
[----:B------:R-:W1:Y:S01]  /*0040*/  LDCU.64 UR4, c[0x0][0x358] ;  /* 0x00006b00ff0477ac */ /* 0x000e620008000a00 */
[----:B------:R-:W1:Y:S01]  /*0050*/  POPC R5, UR6 ;  /* 0x0000000600057d09 */ /* 0x000e620008000000 */
[----:B------:R-:W-:-:S06]  /*0060*/  UFLO.U32 UR7, UR6 ;  /* 0x00000006000772bd */ /* 0x000fcc00080e0000 */
[----:B0-----:R-:W-:-:S13]  /*0070*/  ISETP.EQ.U32.AND P0, PT, R0, UR7, PT ;  /* 0x0000000700007c0c */ /* 0x001fda000bf02070 */
[----:B-1----:R-:W-:Y:S01]  /*0080*/  @P0 REDG.E.ADD.STRONG.GPU desc[UR4][R2.64], R5 ;  /* 0x000000050200098e */ /* 0x002fe2000c12e104 */
[----:B------:R-:W-:Y:S05]  /*0090*/  EXIT ;  /* 0x000000000000794d */ /* 0x000fea0003800000 */
.L_x_331:
        /* <DEDUP_REMOVED lines=14> */
.L_x_962:


//--------------------- .text._Z21kuserbuffers_pullsendiiPiS_ --------------------------
	.section	.text._Z21kuserbuffers_pullsendiiPiS_,"ax",@progbits
	.align	128
        .global         _Z21kuserbuffers_pullsendiiPiS_
        .type           _Z21kuserbuffers_pullsendiiPiS_,@function
        .size           _Z21kuserbuffers_pullsendiiPiS_,(.L_x_963 - _Z21kuserbuffers_pullsendiiPiS_)
        .other          _Z21kuserbuffers_pullsendiiPiS_,@"STO_CUDA_ENTRY STV_DEFAULT"
_Z21kuserbuffers_pullsendiiPiS_:
.text._Z21kuserbuffers_pullsendiiPiS_:
        /* <DEDUP_REMOVED lines=8> */
[----:B-1----:R-:W-:Y:S01]  /*0080*/  @P0 REDG.E.ADD.STRONG.SYS desc[UR4][R2.64], R5 ;  /* 0x000000050200098e */ /* 0x002fe2000c134104 */
[----:B------:R-:W-:Y:S05]  /*0090*/  EXIT ;  /* 0x000000000000794d */ /* 0x000fea0003800000 */
.L_x_332:
        /* <DEDUP_REMOVED lines=14> */
.L_x_963:


//--------------------- .text._Z42userbuffers_fp16_sum_inplace_gpu_rr_rs_oopILi32EEviiiiiiiiiPPviS0_m --------------------------
	.section	.text._Z42userbuffers_fp16_sum_inplace_gpu_rr_rs_oopILi32EEviiiiiiiiiPPviS0_m,"ax",@progbits
	.align	128
        .global         _Z42userbuffers_fp16_sum_inplace_gpu_rr_rs_oopILi32EEviiiiiiiiiPPviS0_m
        .type           _Z42userbuffers_fp16_sum_inplace_gpu_rr_rs_oopILi32EEviiiiiiiiiPPviS0_m,@function
        .size           _Z42userbuffers_fp16_sum_inplace_gpu_rr_rs_oopILi32EEviiiiiiiiiPPviS0_m,(.L_x_964 - _Z42userbuffers_fp16_sum_inplace_gpu_rr_rs_oopILi32EEviiiiiiiiiPPviS0_m)
        .other          _Z42userbuffers_fp16_sum_inplace_gpu_rr_rs_oopILi32EEviiiiiiiiiPPviS0_m,@"STO_CUDA_ENTRY STV_DEFAULT"
_Z42userbuffers_fp16_sum_inplace_gpu_rr_rs_oopILi32EEviiiiiiiiiPPviS0_m:
.text._Z42userbuffers_fp16_sum_inplace_gpu_rr_rs_oopILi32EEviiiiiiiiiPPviS0_m:
[----:B------:R-:W0:Y:S01]  /*0000*/  LDC R1, c[0x0][0x37c] ;  /* 0x0000df00ff017b82 */ /* 0x000e220000000800 */
[----:B------:R-:W1:Y:S01]  /*0010*/  S2R R17, SR_TID.X ;  /* 0x0000000000117919 */ /* 0x000e620000002100 */
[----:B------:R-:W2:Y:S01]  /*0020*/  LDCU UR4, c[0x0][0x2f8] ;  /* 0x00005f00ff0477ac */ /* 0x000ea20008000800 */
[----:B0-----:R-:W-:Y:S01]  /*0030*/  IADD3 R1, PT, PT, R1, -0x98, RZ ;  /* 0xffffff6801017810 */ /* 0x001fe20007ffe0ff */
[----:B------:R-:W0:Y:S01]  /*0040*/  LDCU UR5, c[0x0][0x2fc] ;  /* 0x00005f80ff0577ac */ /* 0x000e220008000800 */
[----:B------:R-:W3:Y:S01]  /*0050*/  LDCU.64 UR36, c[0x0][0x358] ;  /* 0x00006b00ff2477ac */ /* 0x000ee20008000a00 */
[----:B------:R-:W4:Y:S01]  /*0060*/  LDCU.64 UR38, c[0x0][0x3c0] ;  /* 0x00007800ff2677ac */ /* 0x000f220008000a00 */
[----:B--2---:R-:W-:-:S04]  /*0070*/  IADD3 R6, P1, PT, R1, UR4, RZ ;  /* 0x0000000401067c10 */ /* 0x004fc8000ff3e0ff */
[----:B0-----:R-:W-:Y:S02]  /*0080*/  IADD3.X R7, PT, PT, RZ, UR5, RZ, P1, !PT ;  /* 0x00000005ff077c10 */ /* 0x001fe40008ffe4ff */
[----:B-1----:R-:W-:-:S13]  /*0090*/  ISETP.GT.U32.AND P0, PT, R17, 0x1f, PT ;  /* 0x0000001f1100780c */ /* 0x002fda0003f04070 */
[----:B---34-:R-:W-:Y:S05]  /*00a0*/  @P0 BRA `(.L_x_333) ;  /* 0x0000000400080947 */ /* 0x018fea0003800000 */
        /* <DEDUP_REMOVED lines=19> */
[----:B------:R-:W-:Y:S01]  /*01e0*/  STL.64 [R1+0x90], R18 ;  /* 0x0000901201007387 */ /* 0x000fe20000100a00 */
[----:B------:R-:W-:Y:S02]  /*01f0*/  @!P0 LEA.HI.X.SX32 R11, R11, R10, 0x1, P1 ;  /* 0x0000000a0b0b8211 */ /* 0x000fe400008f0eff */
[----:B--2---:R-:W-:-:S04]  /*0200*/  @!P0 LEA R10, P1, R3, R8, 0x2 ;  /* 0x00000008030a8211 */ /* 0x004fc800078210ff */
[----:B------:R-:W-:Y:S01]  /*0210*/  @!P0 LEA.HI.X R11, R3, R9, R11, 0x2, P1 ;  /* 0x00000009030b8211 */ /* 0x000fe200008f140b */
[----:B0-----:R-:W-:Y:S01]  /*0220*/  IMAD.WIDE R8, R15, 0x8, R4 ;  /* 0x000000080f087825 */ /* 0x001fe200078e0204 */
[----:B---3--:R-:W-:-:S05]  /*0230*/  IADD3 R14, PT, PT, R0, 0x1, RZ ;  /* 0x00000001000e7810 */ /* 0x008fca0007ffe0ff */
[----:B------:R-:W-:Y:S04]  /*0240*/  @!P0 ST.E.STRONG.SYS desc[UR36][R10.64], R14 ;  /* 0x0000000e0a008985 */ /* 0x000fe8000c115924 */
[----:B------:R-:W2:Y:S01]  /*0250*/  LDG.E.64 R8, desc[UR36][R8.64] ;  /* 0x0000002408087981 */ /* 0x000ea2000c1e1b00 */
[----:B-1----:R-:W-:-:S06]  /*0260*/  ULEA UR4, UR5, UR4, 0x18 ;  /* 0x0000000405047291 */ /* 0x002fcc000f8ec0ff */
[----:B------:R-:W-:Y:S01]  /*0270*/  LEA R5, R17, UR4, 0x3 ;  /* 0x0000000411057c11 */ /* 0x000fe2000f8e18ff */
[----:B------:R-:W-:Y:S01]  /*0280*/  STL [R1+0x88], R14 ;  /* 0x0000880e01007387 */ /* 0x000fe20000100800 */
[----:B------:R-:W-:-:S03]  /*0290*/  IMAD.WIDE R2, R13, 0x4, R18 ;  /* 0x000000040d027825 */ /* 0x000fc600078e0212 */
[----:B--2---:R0:W-:Y:S02]  /*02a0*/  STS.64 [R5], R8 ;  /* 0x0000000805007388 */ /* 0x0041e40000000a00 */
[----:B0-----:R-:W-:-:S07]  /*02b0*/  CS2R R4, SR_CLOCKLO ;  /* 0x0000000000047805 */ /* 0x001fce0000015000 */
.L_x_334:
[----:B------:R-:W2:Y:S04]  /*02c0*/  LDL R14, [R1+0x88] ;  /* 0x00008800010e7983 */ /* 0x000ea80000100800 */
[----:B------:R-:W2:Y:S01]  /*02d0*/  LD.E.STRONG.SYS R0, desc[UR36][R2.64] ;  /* 0x0000002402007980 */ /* 0x000ea2000c115900 */
[----:B------:R-:W-:Y:S05]  /*02e0*/  YIELD ;  /* 0x0000000000007946 */ /* 0x000fea0003800000 */
[----:B--2---:R-:W-:-:S04]  /*02f0*/  IADD3 R0, PT, PT, -R14, R0, RZ ;  /* 0x000000000e007210 */ /* 0x004fc80007ffe1ff */
[----:B------:R-:W-:-:S13]  /*0300*/  ISETP.GT.AND P0, PT, R0, -0x1, PT ;  /* 0xffffffff0000780c */ /* 0x000fda0003f04270 */
[----:B------:R-:W-:Y:S05]  /*0310*/  @P0 BRA `(.L_x_333) ;  /* 0x00000000006c0947 */ /* 0x000fea0003800000 */
[----:B------:R-:W-:-:S06]  /*0320*/  CS2R R8, SR_CLOCKLO ;  /* 0x0000000000087805 */ /* 0x000fcc0000015000 */
[----:B------:R-:W-:-:S04]  /*0330*/  IADD3 R0, P0, PT, -R4, R8, RZ ;  /* 0x0000000804007210 */ /* 0x000fc80007f1e1ff */
[----:B------:R-:W-:Y:S02]  /*0340*/  IADD3.X R8, PT, PT, ~R5, R9, RZ, P0, !PT ;  /* 0x0000000905087210 */ /* 0x000fe400007fe5ff */
[----:B------:R-:W-:-:S04]  /*0350*/  ISETP.GT.U32.AND P0, PT, R0, UR38, PT ;  /* 0x0000002600007c0c */ /* 0x000fc8000bf04070 */
[----:B------:R-:W-:-:S13]  /*0360*/  ISETP.GT.U32.AND.EX P0, PT, R8, UR39, PT, P0 ;  /* 0x0000002708007c0c */ /* 0x000fda000bf04100 */
[----:B------:R-:W-:Y:S05]  /*0370*/  @!P0 BRA `(.L_x_334) ;  /* 0xfffffffc00d08947 */ /* 0x000fea000383ffff */
[----:B------:R0:W2:Y:S01]  /*0380*/  LD.E.STRONG.SYS R15, desc[UR36][R2.64] ;  /* 0x00000024020f7980 */ /* 0x0000a2000c115900 */
[----:B------:R-:W1:Y:S01]  /*0390*/  LDCU.64 UR4, c[0x4][0x260] ;  /* 0x01004c00ff0477ac */ /* 0x000e620008000a00 */
[----:B------:R-:W3:Y:S01]  /*03a0*/  LDC R13, c[0x0][0x38c] ;  /* 0x0000e300ff0d7b82 */ /* 0x000ee20000000800 */
[----:B------:R-:W-:Y:S01]  /*03b0*/  HFMA2 R12, -RZ, RZ, 0, 2.09808349609375e-05 ;  /* 0x00000160ff0c7431 */ /* 0x000fe200000001ff */
[----:B------:R-:W-:Y:S01]  /*03c0*/  MOV R0, 0x2a8 ;  /* 0x000002a800007802 */ /* 0x000fe20000000f00 */
[----:B------:R4:W-:Y:S05]  /*03d0*/  STL.64 [R1+0x18], R16 ;  /* 0x0000181001007387 */ /* 0x0009ea0000100a00 */
[----:B------:R-:W5:Y:S08]  /*03e0*/  LDC.64 R10, c[0x4][0x1b0] ;  /* 0x01006c00ff0a7b82 */ /* 0x000f700000000a00 */
[----:B0-----:R4:W0:Y:S01]  /*03f0*/  LDC.64 R2, c[0x4][R0] ;  /* 0x0100000000027b82 */ /* 0x0018220000000a00 */
[----:B-1----:R-:W-:-:S04]  /*0400*/  UIADD3 UR4, UP0, UPT, UR4, 0x4c, URZ ;  /* 0x0000004c04047890 */ /* 0x002fc8000ff1e0ff */
[----:B------:R-:W-:Y:S02]  /*0410*/  UIADD3.X UR5, UPT, UPT, URZ, UR5, URZ, UP0, !UPT ;  /* 0x00000005ff057290 */ /* 0x000fe400087fe4ff */
[----:B------:R-:W-:Y:S01]  /*0420*/  MOV R8, UR4 ;  /* 0x0000000400087c02 */ /* 0x000fe20008000f00 */
[----:B---3--:R4:W-:Y:S03]  /*0430*/  STL.64 [R1+0x10], R12 ;  /* 0x0000100c01007387 */ /* 0x0089e60000100a00 */
[----:B------:R-:W-:-:S05]  /*0440*/  MOV R9, UR5 ;  /* 0x0000000500097c02 */ /* 0x000fca0008000f00 */
[----:B------:R4:W-:Y:S01]  /*0450*/  STL.64 [R1], R8 ;  /* 0x0000000801007387 */ /* 0x0009e20000100a00 */
[----:B------:R-:W1:Y:S03]  /*0460*/  LDCU.64 UR4, c[0x4][0x258] ;  /* 0x01004b00ff0477ac */ /* 0x000e660008000a00 */
[----:B-----5:R4:W-:Y:S01]  /*0470*/  STL.64 [R1+0x8], R10 ;  /* 0x0000080a01007387 */ /* 0x0209e20000100a00 */
[----:B-1----:R-:W-:Y:S02]  /*0480*/  MOV R4, UR4 ;  /* 0x0000000400047c02 */ /* 0x002fe40008000f00 */
[----:B------:R-:W-:Y:S01]  /*0490*/  MOV R5, UR5 ;  /* 0x0000000500057c02 */ /* 0x000fe20008000f00 */
[----:B0-2---:R4:W-:Y:S06]  /*04a0*/  STL.64 [R1+0x20], R14 ;  /* 0x0000200e01007387 */ /* 0x0059ec0000100a00 */
[----:B------:R-:W-:-:S07]  /*04b0*/  LEPC R20, `(.L_x_333) ;  /* 0x000000001014794e */ /* 0x000fce0000000000 */
[----:B----4-:R-:W-:Y:S05]  /*04c0*/  CALL.ABS.NOINC R2 ;  /* 0x0000000002007343 */ /* 0x010fea0003c00000 */
.L_x_333:
[----:B------:R-:W-:Y:S01]  /*04d0*/  ISETP.NE.AND P1, PT, R17, RZ, PT ;  /* 0x000000ff1100720c */ /* 0x000fe20003f25270 */
[----:B------:R-:W-:Y:S05]  /*04e0*/  WARPSYNC.ALL ;  /* 0x0000000000007948 */ /* 0x000fea0003800000 */
[----:B------:R-:W-:Y:S01]  /*04f0*/  BAR.SYNC.DEFER_BLOCKING 0x0 ;  /* 0x0000000000007b1d */ /* 0x000fe20000010000 */
[----:B------:R-:W-:-:S05]  /*0500*/  PLOP3.LUT P0, PT, PT, PT, PT, 0x8, 0x80 ;  /* 0x000000000080781c */ /* 0x000fca0003f0e170 */
[----:B------:R-:W-:Y:S04]  /*0510*/  BSSY.RECONVERGENT B0, `(.L_x_335) ;  /* 0x000000d000007945 */ /* 0x000fe80003800200 */
[----:B------:R-:W-:Y:S05]  /*0520*/  @P1 BRA `(.L_x_336) ;  /* 0x00000000002c1947 */ /* 0x000fea0003800000 */
[----:B------:R-:W2:Y:S01]  /*0530*/  LDL.64 R18, [R1+0x90] ;  /* 0x0000900001127983 */ /* 0x000ea20000100a00 */
[----:B------:R-:W0:Y:S03]  /*0540*/  S2UR UR4, SR_CTAID.X ;  /* 0x00000000000479c3 */ /* 0x000e260000002500 */
[----:B------:R-:W3:Y:S05]  /*0550*/  LDL R2, [R1+0x88] ;  /* 0x0000880001027983 */ /* 0x000eea0000100800 */
[----:B------:R-:W1:Y:S01]  /*0560*/  LDC R0, c[0x0][0x370] ;  /* 0x0000dc00ff007b82 */ /* 0x000e620000000800 */
[----:B0-----:R-:W-:-:S02]  /*0570*/  ISETP.NE.AND P0, PT, RZ, UR4, PT ;  /* 0x00000004ff007c0c */ /* 0x001fc4000bf05270 */
[----:B-1----:R-:W-:-:S04]  /*0580*/  IADD3 R0, PT, PT, -R0, 0x21, RZ ;  /* 0x0000002100007810 */ /* 0x002fc80007ffe1ff */
[----:B------:R-:W-:-:S05]  /*0590*/  SEL R0, R0, 0x1, !P0 ;  /* 0x0000000100007807 */ /* 0x000fca0004000000 */
[----:B--2---:R-:W2:Y:S01]  /*05a0*/  ATOM.E.ADD.STRONG.GPU PT, R3, desc[UR36][R18.64+0x100], R0 ;  /* 0x800100001203798a */ /* 0x004ea200081ef124 */
[----:B---3--:R-:W-:Y:S02]  /*05b0*/  SHF.L.U32 R2, R2, 0x5, RZ ;  /* 0x0000000502027819 */ /* 0x008fe400000006ff */
[----:B--2---:R-:W-:-:S04]  /*05c0*/  IADD3 R3, PT, PT, R0, R3, RZ ;  /* 0x0000000300037210 */ /* 0x004fc80007ffe0ff */
[----:B------:R-:W-:-:S13]  /*05d0*/  ISETP.EQ.AND P0, PT, R3, R2, PT ;  /* 0x000000020300720c */ /* 0x000fda0003f02270 */
.L_x_336:
[----:B------:R-:W-:Y:S05]  /*05e0*/  BSYNC.RECONVERGENT B0 ;  /* 0x0000000000007941 */ /* 0x000fea0003800200 */
.L_x_335:
[----:B------:R-:W0:Y:S01]  /*05f0*/  S2UR UR8, SR_CTAID.X ;  /* 0x00000000000879c3 */ /* 0x000e220000002500 */
[----:B------:R-:W1:Y:S01]  /*0600*/  LDCU UR4, c[0x0][0x398] ;  /* 0x00007300ff0477ac */ /* 0x000e620008000800 */
[----:B------:R-:W-:Y:S01]  /*0610*/  BSSY.RECONVERGENT B0, `(.L_x_337) ;  /* 0x000016e000007945 */ /* 0x000fe20003800200 */
[----:B------:R-:W2:Y:S05]  /*0620*/  LDCU UR9, c[0x0][0x398] ;  /* 0x00007300ff0977ac */ /* 0x000eaa0008000800 */
[----:B------:R-:W0:Y:S01]  /*0630*/  LDC R0, c[0x0][0x360] ;  /* 0x0000d800ff007b82 */ /* 0x000e220000000800 */
[----:B------:R-:W3:Y:S01]  /*0640*/  LDCU UR6, c[0x0][0x394] ;  /* 0x00007280ff0677ac */ /* 0x000ee20008000800 */
[----:B------:R-:W4:Y:S01]  /*0650*/  LDCU UR7, c[0x0][0x3a0] ;  /* 0x00007400ff0777ac */ /* 0x000f220008000800 */
[----:B0-----:R-:W-:-:S05]  /*0660*/  IMAD R17, R0, UR8, R17 ;  /* 0x0000000800117c24 */ /* 0x001fca000f8e0211 */
[----:B------:R-:W-:Y:S01]  /*0670*/  BAR.SYNC.DEFER_BLOCKING 0x0 ;  /* 0x0000000000007b1d */ /* 0x000fe20000010000 */
[----:B-1----:R-:W-:-:S13]  /*0680*/  ISETP.GE.AND P1, PT, R17, UR4, PT ;  /* 0x0000000411007c0c */ /* 0x002fda000bf26270 */
[----:B--234-:R-:W-:Y:S05]  /*0690*/  @P1 BRA `(.L_x_338) ;  /* 0x0000001400941947 */ /* 0x01cfea0003800000 */
[----:B------:R-:W0:Y:S01]  /*06a0*/  S2R R3, SR_TID.X ;  /* 0x0000000000037919 */ /* 0x000e220000002100 */
[----:B------:R-:W1:Y:S01]  /*06b0*/  LDCU UR4, c[0x0][0x38c] ;  /* 0x00007180ff0477ac */ /* 0x000e620008000800 */
[----:B------:R-:W2:Y:S08]  /*06c0*/  S2UR UR5, SR_CgaCtaId ;  /* 0x00000000000579c3 */ /* 0x000eb00000008800 */
[----:B------:R-:W3:Y:S01]  /*06d0*/  LDC R2, c[0x0][0x360] ;  /* 0x0000d800ff027b82 */ /* 0x000ee20000000800 */
[----:B0-----:R-:W-:-:S04]  /*06e0*/  LEA.HI R0, R3, UR8, RZ, 0x1b ;  /* 0x0000000803007c11 */ /* 0x001fc8000f8fd8ff */
[----:B-1----:R-:W-:Y:S01]  /*06f0*/  IADD3 R0, PT, PT, R0, UR4, RZ ;  /* 0x0000000400007c10 */ /* 0x002fe2000fffe0ff */
[----:B------:R-:W-:Y:S02]  /*0700*/  UMOV UR4, 0x400 ;  /* 0x0000040000047882 */ /* 0x000fe40000000000 */
[----:B--2---:R-:W-:Y:S01]  /*0710*/  ULEA UR4, UR5, UR4, 0x18 ;  /* 0x0000000405047291 */ /* 0x004fe2000f8ec0ff */
[----:B------:R-:W-:Y:S01]  /*0720*/  SHF.L.U32 R18, R0, 0x3, RZ ;  /* 0x0000000300127819 */ /* 0x000fe200000006ff */
[----:B---3--:R-:W-:-:S03]  /*0730*/  IMAD R0, R2, UR8, R3 ;  /* 0x0000000802007c24 */ /* 0x008fc6000f8e0203 */
[C---:B------:R-:W-:Y:S02]  /*0740*/  IADD3 R21, PT, PT, R18.reuse, 0x8, RZ ;  /* 0x0000000812157810 */ /* 0x040fe40007ffe0ff */
[----:B------:R-:W-:Y:S02]  /*0750*/  LOP3.LUT R20, R18, 0xf8, RZ, 0xc0, !PT ;  /* 0x000000f812147812 */ /* 0x000fe400078ec0ff */
[----:B------:R-:W-:Y:S02]  /*0760*/  LOP3.LUT R21, R21, 0xf8, RZ, 0xc0, !PT ;  /* 0x000000f815157812 */ /* 0x000fe400078ec0ff */
[----:B------:R-:W-:Y:S01]  /*0770*/  LOP3.LUT R50, R20, 0x80, RZ, 0x3c, !PT ;  /* 0x0000008014327812 */ /* 0x000fe200078e3cff */
[----:B------:R-:W0:Y:S01]  /*0780*/  LDS.64 R22, [R20+UR4] ;  /* 0x0000000414167984 */ /* 0x000e220008000a00 */
[C---:B------:R-:W-:Y:S02]  /*0790*/  IADD3 R19, PT, PT, R18.reuse, 0x10, RZ ;  /* 0x0000001012137810 */ /* 0x040fe40007ffe0ff */
[C---:B------:R-:W-:Y:S01]  /*07a0*/  IADD3 R17, PT, PT, R18.reuse, 0x18, RZ ;  /* 0x0000001812117810 */ /* 0x040fe20007ffe0ff */
[----:B------:R-:W1:Y:S01]  /*07b0*/  LDS.64 R20, [R21+UR4] ;  /* 0x0000000415147984 */ /* 0x000e620008000a00 */
[----:B------:R-:W-:-:S02]  /*07c0*/  IADD3 R15, PT, PT, R18, 0x20, RZ ;  /* 0x00000020120f7810 */ /* 0x000fc40007ffe0ff */
[----:B------:R-:W-:Y:S01]  /*07d0*/  LOP3.LUT R19, R19, 0xf8, RZ, 0xc0, !PT ;  /* 0x000000f813137812 */ /* 0x000fe200078ec0ff */
[----:B------:R-:W-:Y:S01]  /*07e0*/  LDS.64 R50, [R50+UR4] ;  /* 0x0000000432327984 */ /* 0x000fe20008000a00 */
[----:B------:R-:W-:Y:S02]  /*07f0*/  LOP3.LUT R17, R17, 0xf8, RZ, 0xc0, !PT ;  /* 0x000000f811117812 */ /* 0x000fe400078ec0ff */
[----:B------:R-:W-:Y:S01]  /*0800*/  LOP3.LUT R15, R15, 0xf8, RZ, 0xc0, !PT ;  /* 0x000000f80f0f7812 */ /* 0x000fe200078ec0ff */
[----:B------:R-:W2:Y:S01]  /*0810*/  LDS.64 R24, [R19+UR4] ;  /* 0x0000000413187984 */ /* 0x000ea20008000a00 */
[C---:B------:R-:W-:Y:S02]  /*0820*/  IADD3 R13, PT, PT, R18.reuse, 0x28, RZ ;  /* 0x00000028120d7810 */ /* 0x040fe40007ffe0ff */
[C---:B------:R-:W-:Y:S02]  /*0830*/  IADD3 R11, PT, PT, R18.reuse, 0x30, RZ ;  /* 0x00000030120b7810 */ /* 0x040fe40007ffe0ff */
[----:B------:R-:W-:-:S02]  /*0840*/  IADD3 R9, PT, PT, R18, 0x38, RZ ;  /* 0x0000003812097810 */ /* 0x000fc40007ffe0ff */
[----:B------:R-:W-:Y:S02]  /*0850*/  LOP3.LUT R13, R13, 0xf8, RZ, 0xc0, !PT ;  /* 0x000000f80d0d7812 */ /* 0x000fe400078ec0ff */
[----:B------:R-:W-:Y:S02]  /*0860*/  LOP3.LUT R11, R11, 0xf8, RZ, 0xc0, !PT ;  /* 0x000000f80b0b7812 */ /* 0x000fe400078ec0ff */
[----:B------:R-:W-:Y:S02]  /*0870*/  LOP3.LUT R9, R9, 0xf8, RZ, 0xc0, !PT ;  /* 0x000000f809097812 */ /* 0x000fe400078ec0ff */
[C---:B------:R-:W-:Y:S02]  /*0880*/  IADD3 R7, PT, PT, R18.reuse, 0x40, RZ ;  /* 0x0000004012077810 */ /* 0x040fe40007ffe0ff */
[C---:B------:R-:W-:Y:S02]  /*0890*/  IADD3 R5, PT, PT, R18.reuse, 0x48, RZ ;  /* 0x0000004812057810 */ /* 0x040fe40007ffe0ff */
[----:B------:R-:W-:-:S02]  /*08a0*/  IADD3 R3, PT, PT, R18, 0x50, RZ ;  /* 0x0000005012037810 */ /* 0x000fc40007ffe0ff */
[----:B------:R-:W-:Y:S02]  /*08b0*/  LOP3.LUT R7, R7, 0xf8, RZ, 0xc0, !PT ;  /* 0x000000f807077812 */ /* 0x000fe400078ec0ff */
[----:B------:R-:W-:Y:S02]  /*08c0*/  LOP3.LUT R5, R5, 0xf8, RZ, 0xc0, !PT ;  /* 0x000000f805057812 */ /* 0x000fe400078ec0ff */
[----:B------:R-:W-:Y:S02]  /*08d0*/  LOP3.LUT R3, R3, 0xf8, RZ, 0xc0, !PT ;  /* 0x000000f803037812 */ /* 0x000fe400078ec0ff */
[C---:B------:R-:W-:Y:S02]  /*08e0*/  IADD3 R2, PT, PT, R18.reuse, 0x58, RZ ;  /* 0x0000005812027810 */ /* 0x040fe40007ffe0ff */
[----:B------:R-:W-:Y:S01]  /*08f0*/  IADD3 R60, PT, PT, R18, 0x60, RZ ;  /* 0x00000060123c7810 */ /* 0x000fe20007ffe0ff */
[----:B0-----:R-:W-:Y:S01]  /*0900*/  STL.64 [R1+0x80], R22 ;  /* 0x0000801601007387 */ /* 0x001fe20000100a00 */
[----:B------:R-:W-:-:S02]  /*0910*/  LOP3.LUT R2, R2, 0xf8, RZ, 0xc0, !PT ;  /* 0x000000f802027812 */ /* 0x000fc400078ec0ff */
[C---:B------:R-:W-:Y:S01]  /*0920*/  IADD3 R58, PT, PT, R18.reuse, 0x68, RZ ;  /* 0x00000068123a7810 */ /* 0x040fe20007ffe0ff */
[----:B-1----:R-:W-:Y:S01]  /*0930*/  STL.64 [R1+0x78], R20 ;  /* 0x0000781401007387 */ /* 0x002fe20000100a00 */
[C---:B------:R-:W-:Y:S02]  /*0940*/  IADD3 R54, PT, PT, R18.reuse, 0x70, RZ ;  /* 0x0000007012367810 */ /* 0x040fe40007ffe0ff */
[C---:B------:R-:W-:Y:S01]  /*0950*/  IADD3 R52, PT, PT, R18.reuse, 0x78, RZ ;  /* 0x0000007812347810 */ /* 0x040fe20007ffe0ff */
[----:B------:R-:W0:Y:S01]  /*0960*/  LDS.64 R22, [R17+UR4] ;  /* 0x0000000411167984 */ /* 0x000e220008000a00 */
[C---:B------:R-:W-:Y:S02]  /*0970*/  IADD3 R48, PT, PT, R18.reuse, 0x88, RZ ;  /* 0x0000008812307810 */ /* 0x040fe40007ffe0ff */
[C---:B------:R-:W-:Y:S01]  /*0980*/  IADD3 R46, PT, PT, R18.reuse, 0x90, RZ ;  /* 0x00000090122e7810 */ /* 0x040fe20007ffe0ff */
[----:B------:R-:W1:Y:S01]  /*0990*/  LDS.64 R20, [R15+UR4] ;  /* 0x000000040f147984 */ /* 0x000e620008000a00 */
[----:B------:R-:W-:-:S02]  /*09a0*/  IADD3 R44, PT, PT, R18, 0x98, RZ ;  /* 0x00000098122c7810 */ /* 0x000fc40007ffe0ff */
[C---:B------:R-:W-:Y:S01]  /*09b0*/  IADD3 R42, PT, PT, R18.reuse, 0xa0, RZ ;  /* 0x000000a0122a7810 */ /* 0x040fe20007ffe0ff */
[----:B--2---:R-:W-:Y:S01]  /*09c0*/  STL.64 [R1+0x70], R24 ;  /* 0x0000701801007387 */ /* 0x004fe20000100a00 */
[C---:B------:R-:W-:Y:S02]  /*09d0*/  IADD3 R40, PT, PT, R18.reuse, 0xa8, RZ ;  /* 0x000000a812287810 */ /* 0x040fe40007ffe0ff */
[C---:B------:R-:W-:Y:S01]  /*09e0*/  IADD3 R38, PT, PT, R18.reuse, 0xb0, RZ ;  /* 0x000000b012267810 */ /* 0x040fe20007ffe0ff */
[----:B------:R-:W2:Y:S01]  /*09f0*/  LDS.64 R24, [R13+UR4] ;  /* 0x000000040d187984 */ /* 0x000ea20008000a00 */
[C---:B------:R-:W-:Y:S02]  /*0a00*/  IADD3 R36, PT, PT, R18.reuse, 0xb8, RZ ;  /* 0x000000b812247810 */ /* 0x040fe40007ffe0ff */
[C---:B------:R-:W-:Y:S02]  /*0a10*/  IADD3 R4, PT, PT, R18.reuse, 0xc0, RZ ;  /* 0x000000c012047810 */ /* 0x040fe40007ffe0ff */
[----:B------:R-:W-:-:S02]  /*0a20*/  IADD3 R6, PT, PT, R18, 0xc8, RZ ;  /* 0x000000c812067810 */ /* 0x000fc40007ffe0ff */
[C---:B------:R-:W-:Y:S02]  /*0a30*/  IADD3 R8, PT, PT, R18.reuse, 0xd0, RZ ;  /* 0x000000d012087810 */ /* 0x040fe40007ffe0ff */
[C---:B------:R-:W-:Y:S02]  /*0a40*/  IADD3 R10, PT, PT, R18.reuse, 0xd8, RZ ;  /* 0x000000d8120a7810 */ /* 0x040fe40007ffe0ff */
[C---:B------:R-:W-:Y:S02]  /*0a50*/  IADD3 R12, PT, PT, R18.reuse, 0xe0, RZ ;  /* 0x000000e0120c7810 */ /* 0x040fe40007ffe0ff */
[C---:B------:R-:W-:Y:S02]  /*0a60*/  IADD3 R14, PT, PT, R18.reuse, 0xe8, RZ ;  /* 0x000000e8120e7810 */ /* 0x040fe40007ffe0ff */
[C---:B------:R-:W-:Y:S02]  /*0a70*/  IADD3 R16, PT, PT, R18.reuse, 0xf0, RZ ;  /* 0x000000f012107810 */ /* 0x040fe40007ffe0ff */
[----:B------:R-:W-:-:S02]  /*0a80*/  IADD3 R18, PT, PT, R18, -0x8, RZ ;  /* 0xfffffff812127810 */ /* 0x000fc40007ffe0ff */
[----:B------:R-:W-:Y:S02]  /*0a90*/  LOP3.LUT R60, R60, 0xf8, RZ, 0xc0, !PT ;  /* 0x000000f83c3c7812 */ /* 0x000fe400078ec0ff */
[----:B------:R-:W-:Y:S02]  /*0aa0*/  LOP3.LUT R58, R58, 0xf8, RZ, 0xc0, !PT ;  /* 0x000000f83a3a7812 */ /* 0x000fe400078ec0ff */
[----:B------:R-:W-:Y:S02]  /*0ab0*/  LOP3.LUT R54, R54, 0xf8, RZ, 0xc0, !PT ;  /* 0x000000f836367812 */ /* 0x000fe400078ec0ff */
[----:B------:R-:W-:Y:S01]  /*0ac0*/  LOP3.LUT R52, R52, 0xf8, RZ, 0xc0, !PT ;  /* 0x000000f834347812 */ /* 0x000fe200078ec0ff */
[----:B------:R-:W-:Y:S01]  /*0ad0*/  LDS.64 R60, [R60+UR4] ;  /* 0x000000043c3c7984 */ /* 0x000fe20008000a00 */
[----:B------:R-:W-:Y:S02]  /*0ae0*/  LOP3.LUT R48, R48, 0xf8, RZ, 0xc0, !PT ;  /* 0x000000f830307812 */ /* 0x000fe400078ec0ff */
[----:B------:R-:W-:Y:S01]  /*0af0*/  LOP3.LUT R46, R46, 0xf8, RZ, 0xc0, !PT ;  /* 0x000000f82e2e7812 */ /* 0x000fe200078ec0ff */
[----:B0-----:R-:W-:Y:S01]  /*0b00*/  STL.64 [R1+0x68], R22 ;  /* 0x0000681601007387 */ /* 0x001fe20000100a00 */
[----:B------:R-:W-:-:S02]  /*0b10*/  LOP3.LUT R44, R44, 0xf8, RZ, 0xc0, !PT ;  /* 0x000000f82c2c7812 */ /* 0x000fc400078ec0ff */
[----:B------:R-:W-:Y:S01]  /*0b20*/  LOP3.LUT R42, R42, 0xf8, RZ, 0xc0, !PT ;  /* 0x000000f82a2a7812 */ /* 0x000fe200078ec0ff */
[----:B-1----:R-:W-:Y:S01]  /*0b30*/  STL.64 [R1+0x60], R20 ;  /* 0x0000601401007387 */ /* 0x002fe20000100a00 */
[----:B------:R-:W-:Y:S02]  /*0b40*/  LOP3.LUT R40, R40, 0xf8, RZ, 0xc0, !PT ;  /* 0x000000f828287812 */ /* 0x000fe400078ec0ff */
[----:B------:R-:W-:Y:S01]  /*0b50*/  LOP3.LUT R38, R38, 0xf8, RZ, 0xc0, !PT ;  /* 0x000000f826267812 */ /* 0x000fe200078ec0ff */
[----:B------:R-:W0:Y:S01]  /*0b60*/  LDS.64 R22, [R11+UR4] ;  /* 0x000000040b167984 */ /* 0x000e220008000a00 */
[----:B------:R-:W-:Y:S02]  /*0b70*/  LOP3.LUT R36, R36, 0xf8, RZ, 0xc0, !PT ;  /* 0x000000f824247812 */ /* 0x000fe400078ec0ff */
[----:B------:R-:W-:Y:S01]  /*0b80*/  LOP3.LUT R4, R4, 0xf8, RZ, 0xc0, !PT ;  /* 0x000000f804047812 */ /* 0x000fe200078ec0ff */
[----:B------:R-:W1:Y:S01]  /*0b90*/  LDS.64 R20, [R9+UR4] ;  /* 0x0000000409147984 */ /* 0x000e620008000a00 */
[----:B------:R-:W-:-:S02]  /*0ba0*/  LOP3.LUT R6, R6, 0xf8, RZ, 0xc0, !PT ;  /* 0x000000f806067812 */ /* 0x000fc400078ec0ff */
[----:B------:R-:W-:Y:S01]  /*0bb0*/  LOP3.LUT R8, R8, 0xf8, RZ, 0xc0, !PT ;  /* 0x000000f808087812 */ /* 0x000fe200078ec0ff */
[----:B--2---:R-:W-:Y:S01]  /*0bc0*/  STL.64 [R1+0x58], R24 ;  /* 0x0000581801007387 */ /* 0x004fe20000100a00 */
[----:B------:R-:W-:Y:S02]  /*0bd0*/  LOP3.LUT R10, R10, 0xf8, RZ, 0xc0, !PT ;  /* 0x000000f80a0a7812 */ /* 0x000fe400078ec0ff */
[----:B------:R-:W-:Y:S01]  /*0be0*/  LOP3.LUT R12, R12, 0xf8, RZ, 0xc0, !PT ;  /* 0x000000f80c0c7812 */ /* 0x000fe200078ec0ff */
[----:B------:R-:W2:Y:S01]  /*0bf0*/  LDS.64 R24, [R7+UR4] ;  /* 0x0000000407187984 */ /* 0x000ea20008000a00 */
        /* <DEDUP_REMOVED lines=9> */
[----:B0-----:R-:W-:Y:S04]  /*0c90*/  STL.64 [R1+0x50], R22 ;  /* 0x0000501601007387 */ /* 0x001fe80000100a00 */
[----:B-1----:R-:W-:Y:S04]  /*0ca0*/  STL.64 [R1+0x48], R20 ;  /* 0x0000481401007387 */ /* 0x002fe80000100a00 */
[----:B------:R-:W0:Y:S04]  /*0cb0*/  LDS.64 R22, [R5+UR4] ;  /* 0x0000000405167984 */ /* 0x000e280008000a00 */
[----:B------:R-:W1:Y:S04]  /*0cc0*/  LDS.64 R20, [R3+UR4] ;  /* 0x0000000403147984 */ /* 0x000e680008000a00 */
[----:B------:R-:W3:Y:S04]  /*0cd0*/  LDS.64 R2, [R2+UR4] ;  /* 0x0000000402027984 */ /* 0x000ee80008000a00 */
[----:B--2---:R-:W-:Y:S04]  /*0ce0*/  STL.64 [R1+0x40], R24 ;  /* 0x0000401801007387 */ /* 0x004fe80000100a00 */
[----:B------:R-:W2:Y:S04]  /*0cf0*/  LDS.64 R42, [R42+UR4] ;  /* 0x000000042a2a7984 */ /* 0x000ea80008000a00 */
[----:B------:R-:W4:Y:S04]  /*0d00*/  LDS.64 R40, [R40+UR4] ;  /* 0x0000000428287984 */ /* 0x000f280008000a00 */
[----:B------:R-:W2:Y:S04]  /*0d10*/  LDS.64 R38, [R38+UR4] ;  /* 0x0000000426267984 */ /* 0x000ea80008000a00 */
[----:B------:R-:W2:Y:S04]  /*0d20*/  LDS.64 R36, [R36+UR4] ;  /* 0x0000000424247984 */ /* 0x000ea80008000a00 */
[----:B------:R-:W2:Y:S04]  /*0d30*/  LDS.64 R4, [R4+UR4] ;  /* 0x0000000404047984 */ /* 0x000ea80008000a00 */
[----:B------:R-:W2:Y:S04]  /*0d40*/  LDS.64 R6, [R6+UR4] ;  /* 0x0000000406067984 */ /* 0x000ea80008000a00 */
[----:B0-----:R-:W-:Y:S04]  /*0d50*/  STL.64 [R1+0x38], R22 ;  /* 0x0000381601007387 */ /* 0x001fe80000100a00 */
[----:B-1----:R-:W-:Y:S04]  /*0d60*/  STL.64 [R1+0x30], R20 ;  /* 0x0000301401007387 */ /* 0x002fe80000100a00 */
[----:B------:R-:W0:Y:S04]  /*0d70*/  LDS.64 R8, [R8+UR4] ;  /* 0x0000000408087984 */ /* 0x000e280008000a00 */
[----:B------:R-:W1:Y:S04]  /*0d80*/  LDS.64 R10, [R10+UR4] ;  /* 0x000000040a0a7984 */ /* 0x000e680008000a00 */
[----:B------:R-:W0:Y:S04]  /*0d90*/  LDS.64 R12, [R12+UR4] ;  /* 0x000000040c0c7984 */ /* 0x000e280008000a00 */
[----:B------:R-:W0:Y:S04]  /*0da0*/  LDS.64 R14, [R14+UR4] ;  /* 0x000000040e0e7984 */ /* 0x000e280008000a00 */
[----:B------:R-:W0:Y:S04]  /*0db0*/  LDS.64 R16, [R16+UR4] ;  /* 0x0000000410107984 */ /* 0x000e280008000a00 */
[----:B------:R-:W0:Y:S01]  /*0dc0*/  LDS.64 R18, [R18+UR4] ;  /* 0x0000000412127984 */ /* 0x000e220008000a00 */
[----:B------:R-:W5:Y:S03]  /*0dd0*/  LDCU UR4, c[0x0][0x39c] ;  /* 0x00007380ff0477ac */ /* 0x000f660008000800 */
[----:B---3--:R3:W-:Y:S01]  /*0de0*/  STL.64 [R1+0x28], R2 ;  /* 0x0000280201007387 */ /* 0x0087e20000100a00 */
[----:B-----5:R-:W-:-:S02]  /*0df0*/  ISETP.NE.AND P1, PT, RZ, UR4, PT ;  /* 0x00000004ff007c0c */ /* 0x020fc4000bf25270 */
[----:B--234-:R-:W-:-:S11]  /*0e00*/  LOP3.LUT R2, RZ, UR4, RZ, 0x33, !PT ;  /* 0x00000004ff027c12 */ /* 0x01cfd6000f8e33ff */
.L_x_339:
[----:B--2---:R-:W2:Y:S04]  /*0e10*/  LDL.64 R20, [R1+0x80] ;  /* 0x0000800001147983 */ /* 0x004ea80000100a00 */
[----:B------:R-:W3:Y:S01]  /*0e20*/  LDL.64 R22, [R1+0x78] ;  /* 0x0000780001167983 */ /* 0x000ee20000100a00 */
[----:B------:R-:W-:Y:S01]  /*0e30*/  IADD3 R2, PT, PT, R0, UR6, RZ ;  /* 0x0000000600027c10 */ /* 0x000fe2000fffe0ff */
[----:B------:R-:W4:Y:S02]  /*0e40*/  LDCU UR4, c[0x0][0x39c] ;  /* 0x00007380ff0477ac */ /* 0x000f240008000800 */
[----:B------:R-:W5:Y:S04]  /*0e50*/  LDL.64 R24, [R1+0x70] ;  /* 0x0000700001187983 */ /* 0x000f680000100a00 */
[----:B------:R-:W4:Y:S01]  /*0e60*/  LDL.64 R28, [R1+0x68] ;  /* 0x00006800011c7983 */ /* 0x000f220000100a00 */
[----:B--2---:R-:W-:-:S04]  /*0e70*/  IMAD.WIDE R20, R2, 0x10, R20 ;  /* 0x0000001002147825 */ /* 0x004fc800078e0214 */
[C---:B---3--:R-:W-:Y:S02]  /*0e80*/  IMAD.WIDE R32, R2.reuse, 0x10, R22 ;  /* 0x0000001002207825 */ /* 0x048fe400078e0216 */
[----:B------:R-:W2:Y:S04]  /*0e90*/  LD.E.128 R20, desc[UR36][R20.64] ;  /* 0x0000002414147980 */ /* 0x000ea8000c101d00 */
[----:B------:R-:W2:Y:S01]  /*0ea0*/  LD.E.128 R32, desc[UR36][R32.64] ;  /* 0x0000002420207980 */ /* 0x000ea2000c101d00 */
[----:B-----5:R-:W-:-:S04]  /*0eb0*/  IMAD.WIDE R24, R2, 0x10, R24 ;  /* 0x0000001002187825 */ /* 0x020fc800078e0218 */
[----:B----4-:R-:W-:Y:S02]  /*0ec0*/  IMAD.WIDE R28, R2, 0x10, R28 ;  /* 0x00000010021c7825 */ /* 0x010fe400078e021c */
[----:B------:R-:W3:Y:S04]  /*0ed0*/  LD.E.128 R24, desc[UR36][R24.64] ;  /* 0x0000002418187980 */ /* 0x000ee8000c101d00 */
[----:B------:R-:W4:Y:S01]  /*0ee0*/  LD.E.128 R28, desc[UR36][R28.64] ;  /* 0x000000241c1c7980 */ /* 0x000f22000c101d00 */
[----:B--2---:R-:W-:Y:S02]  /*0ef0*/  HADD2.BF16_V2 R23, R23, R35 ;  /* 0x0000002317177230 */ /* 0x004fe40000200000 */
[----:B------:R-:W-:Y:S02]  /*0f00*/  HFMA2.BF16_V2 R3, R22, 1, 1, R34 ;  /* 0x3f803f8016037831 */ /* 0x000fe40000200022 */
[----:B------:R-:W2:Y:S01]  /*0f10*/  LDL.64 R34, [R1+0x60] ;  /* 0x0000600001227983 */ /* 0x000ea20000100a00 */
[----:B------:R-:W-:-:S02]  /*0f20*/  HADD2.BF16_V2 R56, R21, R33 ;  /* 0x0000002115387230 */ /* 0x000fc40000200000 */
[----:B------:R-:W-:Y:S02]  /*0f30*/  HFMA2.BF16_V2 R57, R20, 1, 1, R32 ;  /* 0x3f803f8014397831 */ /* 0x000fe40000200020 */
[----:B------:R-:W5:Y:S01]  /*0f40*/  LDL.64 R20, [R1+0x58] ;  /* 0x0000580001147983 */ /* 0x000f620000100a00 */
[----:B---3--:R-:W-:Y:S02]  /*0f50*/  HFMA2.BF16_V2 R3, R3, 1, 1, R26 ;  /* 0x3f803f8003037831 */ /* 0x008fe4000020001a */
[----:B--2---:R-:W-:-:S06]  /*0f60*/  IMAD.WIDE R32, R2, 0x10, R34 ;  /* 0x0000001002207825 */ /* 0x004fcc00078e0222 */
[----:B------:R-:W2:Y:S01]  /*0f70*/  LD.E.128 R32, desc[UR36][R32.64] ;  /* 0x0000002420207980 */ /* 0x000ea2000c101d00 */
[----:B------:R-:W-:Y:S02]  /*0f80*/  HADD2.BF16_V2 R27, R23, R27 ;  /* 0x0000001b171b7230 */ /* 0x000fe40000200000 */
[----:B------:R-:W-:Y:S02]  /*0f90*/  HFMA2.BF16_V2 R57, R57, 1, 1, R24 ;  /* 0x3f803f8039397831 */ /* 0x000fe40000200018 */
[----:B------:R-:W-:Y:S02]  /*0fa0*/  HADD2.BF16_V2 R56, R56, R25 ;  /* 0x0000001938387230 */ /* 0x000fe40000200000 */
[----:B----4-:R-:W-:Y:S01]  /*0fb0*/  HFMA2.BF16_V2 R3, R3, 1, 1, R30 ;  /* 0x3f803f8003037831 */ /* 0x010fe2000020001e */
[----:B------:R-:W3:Y:S01]  /*0fc0*/  LDL.64 R24, [R1+0x50] ;  /* 0x0000500001187983 */ /* 0x000ee20000100a00 */
[----:B------:R-:W-:Y:S02]  /*0fd0*/  HADD2.BF16_V2 R31, R27, R31 ;  /* 0x0000001f1b1f7230 */ /* 0x000fe40000200000 */
[----:B-----5:R-:W-:-:S06]  /*0fe0*/  IMAD.WIDE R20, R2, 0x10, R20 ;  /* 0x0000001002147825 */ /* 0x020fcc00078e0214 */
[----:B------:R-:W4:Y:S01]  /*0ff0*/  LD.E.128 R20, desc[UR36][R20.64] ;  /* 0x0000002414147980 */ /* 0x000f22000c101d00 */
[----:B--2---:R-:W-:Y:S02]  /*1000*/  HADD2.BF16_V2 R31, R31, R35 ;  /* 0x000000231f1f7230 */ /* 0x004fe40000200000 */
[----:B------:R-:W-:Y:S02]  /*1010*/  HFMA2.BF16_V2 R3, R3, 1, 1, R34 ;  /* 0x3f803f8003037831 */ /* 0x000fe40000200022 */
[----:B------:R-:W2:Y:S01]  /*1020*/  LDL.64 R34, [R1+0x48] ;  /* 0x0000480001227983 */ /* 0x000ea20000100a00 */
[----:B------:R-:W-:Y:S02]  /*1030*/  HFMA2.BF16_V2 R57, R57, 1, 1, R28 ;  /* 0x3f803f8039397831 */ /* 0x000fe4000020001c */
[----:B---3--:R-:W-:-:S04]  /*1040*/  IMAD.WIDE R24, R2, 0x10, R24 ;  /* 0x0000001002187825 */ /* 0x008fc800078e0218 */
[----:B------:R-:W-:Y:S02]  /*1050*/  HADD2.BF16_V2 R56, R56, R29 ;  /* 0x0000001d38387230 */ /* 0x000fe40000200000 */
[----:B------:R-:W3:Y:S02]  /*1060*/  LDL.64 R28, [R1+0x40] ;  /* 0x00004000011c7983 */ /* 0x000ee40000100a00 */
[----:B------:R-:W-:Y:S02]  /*1070*/  HADD2.BF16_V2 R56, R56, R33 ;  /* 0x0000002138387230 */ /* 0x000fe40000200000 */
[----:B------:R-:W5:Y:S01]  /*1080*/  LD.E.128 R24, desc[UR36][R24.64] ;  /* 0x0000002418187980 */ /* 0x000f62000c101d00 */
[----:B------:R-:W-:Y:S02]  /*1090*/  HFMA2.BF16_V2 R57, R57, 1, 1, R32 ;  /* 0x3f803f8039397831 */ /* 0x000fe40000200020 */
[----:B----4-:R-:W-:Y:S02]  /*10a0*/  HADD2.BF16_V2 R56, R56, R21 ;  /* 0x0000001538387230 */ /* 0x010fe40000200000 */
[----:B------:R-:W-:-:S02]  /*10b0*/  HFMA2.BF16_V2 R57, R57, 1, 1, R20 ;  /* 0x3f803f8039397831 */ /* 0x000fc40000200014 */
[----:B------:R-:W4:Y:S01]  /*10c0*/  LDL.64 R20, [R1+0x38] ;  /* 0x0000380001147983 */ /* 0x000f220000100a00 */
[----:B--2---:R-:W-:-:S06]  /*10d0*/  IMAD.WIDE R32, R2, 0x10, R34 ;  /* 0x0000001002207825 */ /* 0x004fcc00078e0222 */
[----:B------:R-:W2:Y:S01]  /*10e0*/  LD.E.128 R32, desc[UR36][R32.64] ;  /* 0x0000002420207980 */ /* 0x000ea2000c101d00 */
[----:B------:R-:W-:Y:S02]  /*10f0*/  HFMA2.BF16_V2 R3, R3, 1, 1, R22 ;  /* 0x3f803f8003037831 */ /* 0x000fe40000200016 */
[----:B------:R-:W-:Y:S02]  /*1100*/  HADD2.BF16_V2 R23, R31, R23 ;  /* 0x000000171f177230 */ /* 0x000fe40000200000 */
[----:B-----5:R-:W-:Y:S02]  /*1110*/  HFMA2.BF16_V2 R3, R3, 1, 1, R26 ;  /* 0x3f803f8003037831 */ /* 0x020fe4000020001a */
[----:B------:R-:W-:Y:S02]  /*1120*/  HADD2.BF16_V2 R27, R23, R27 ;  /* 0x0000001b171b7230 */ /* 0x000fe40000200000 */
[----:B---3--:R-:W-:-:S04]  /*1130*/  IMAD.WIDE R28, R2, 0x10, R28 ;  /* 0x00000010021c7825 */ /* 0x008fc800078e021c */
[----:B------:R-:W-:Y:S02]  /*1140*/  HADD2.BF16_V2 R56, R56, R25 ;  /* 0x0000001938387230 */ /* 0x000fe40000200000 */
[----:B------:R-:W-:Y:S02]  /*1150*/  HFMA2.BF16_V2 R57, R57, 1, 1, R24 ;  /* 0x3f803f8039397831 */ /* 0x000fe40000200018 */
[----:B------:R-:W3:Y:S04]  /*1160*/  LDL.64 R24, [R1+0x28] ;  /* 0x0000280001187983 */ /* 0x000ee80000100a00 */
[----:B------:R-:W5:Y:S01]  /*1170*/  LD.E.128 R28, desc[UR36][R28.64] ;  /* 0x000000241c1c7980 */ /* 0x000f62000c101d00 */
[----:B----4-:R-:W-:-:S06]  /*1180*/  IMAD.WIDE R20, R2, 0x10, R20 ;  /* 0x0000001002147825 */ /* 0x010fcc00078e0214 */
[----:B------:R-:W4:Y:S01]  /*1190*/  LD.E.128 R20, desc[UR36][R20.64] ;  /* 0x0000002414147980 */ /* 0x000f22000c101d00 */
[----:B--2---:R-:W-:Y:S02]  /*11a0*/  HADD2.BF16_V2 R27, R27, R35 ;  /* 0x000000231b1b7230 */ /* 0x004fe40000200000 */
[----:B------:R-:W-:Y:S02]  /*11b0*/  HFMA2.BF16_V2 R3, R3, 1, 1, R34 ;  /* 0x3f803f8003037831 */ /* 0x000fe40000200022 */
[----:B------:R-:W2:Y:S01]  /*11c0*/  LDL.64 R34, [R1+0x30] ;  /* 0x0000300001227983 */ /* 0x000ea20000100a00 */
[----:B------:R-:W-:Y:S02]  /*11d0*/  HADD2.BF16_V2 R56, R56, R33 ;  /* 0x0000002138387230 */ /* 0x000fe40000200000 */
[----:B------:R-:W-:Y:S02]  /*11e0*/  HFMA2.BF16_V2 R57, R57, 1, 1, R32 ;  /* 0x3f803f8039397831 */ /* 0x000fe40000200020 */
[----:B---3--:R-:W-:-:S04]  /*11f0*/  IMAD.WIDE R24, R2, 0x10, R24 ;  /* 0x0000001002187825 */ /* 0x008fc800078e0218 */
[----:B-----5:R-:W-:Y:S02]  /*1200*/  HADD2.BF16_V2 R31, R27, R31 ;  /* 0x0000001f1b1f7230 */ /* 0x020fe40000200000 */
[----:B------:R-:W3:Y:S01]  /*1210*/  LD.E.128 R24, desc[UR36][R24.64] ;  /* 0x0000002418187980 */ /* 0x000ee2000c101d00 */
[----:B------:R-:W-:Y:S02]  /*1220*/  HADD2.BF16_V2 R56, R56, R29 ;  /* 0x0000001d38387230 */ /* 0x000fe40000200000 */
[----:B------:R-:W-:Y:S02]  /*1230*/  HFMA2.BF16_V2 R57, R57, 1, 1, R28 ;  /* 0x3f803f8039397831 */ /* 0x000fe4000020001c */
[----:B------:R-:W-:-:S04]  /*1240*/  IMAD.WIDE R28, R2, 0x10, R60 ;  /* 0x00000010021c7825 */ /* 0x000fc800078e023c */
[----:B------:R-:W-:Y:S02]  /*1250*/  HFMA2.BF16_V2 R3, R3, 1, 1, R30 ;  /* 0x3f803f8003037831 */ /* 0x000fe4000020001e */
[----:B----4-:R-:W-:Y:S02]  /*1260*/  HADD2.BF16_V2 R23, R31, R23 ;  /* 0x000000171f177230 */ /* 0x010fe40000200000 */
[----:B------:R-:W4:Y:S01]  /*1270*/  LD.E.128 R28, desc[UR36][R28.64] ;  /* 0x000000241c1c7980 */ /* 0x000f22000c101d00 */
[----:B--2---:R-:W-:-:S06]  /*1280*/  IMAD.WIDE R32, R2, 0x10, R34 ;  /* 0x0000001002207825 */ /* 0x004fcc00078e0222 */
[----:B------:R-:W2:Y:S01]  /*1290*/  LD.E.128 R32, desc[UR36][R32.64] ;  /* 0x0000002420207980 */ /* 0x000ea2000c101d00 */
[----:B------:R-:W-:Y:S02]  /*12a0*/  HFMA2.BF16_V2 R57, R57, 1, 1, R20 ;  /* 0x3f803f8039397831 */ /* 0x000fe40000200014 */
[----:B------:R-:W-:Y:S02]  /*12b0*/  HADD2.BF16_V2 R56, R56, R21 ;  /* 0x0000001538387230 */ /* 0x000fe40000200000 */
[----:B------:R-:W-:Y:S02]  /*12c0*/  HFMA2.BF16_V2 R3, R3, 1, 1, R22 ;  /* 0x3f803f8003037831 */ /* 0x000fe40000200016 */
[----:B------:R-:W-:-:S04]  /*12d0*/  IMAD.WIDE R20, R2, 0x10, R54 ;  /* 0x0000001002147825 */ /* 0x000fc800078e0236 */
[----:B--2---:R-:W-:Y:S02]  /*12e0*/  HADD2.BF16_V2 R56, R56, R33 ;  /* 0x0000002138387230 */ /* 0x004fe40000200000 */
[----:B------:R-:W-:Y:S02]  /*12f0*/  HFMA2.BF16_V2 R57, R57, 1, 1, R32 ;  /* 0x3f803f8039397831 */ /* 0x000fe40000200020 */
[----:B------:R-:W-:-:S04]  /*1300*/  IMAD.WIDE R32, R2, 0x10, R58 ;  /* 0x0000001002207825 */ /* 0x000fc800078e023a */
[----:B------:R-:W-:Y:S02]  /*1310*/  HADD2.BF16_V2 R23, R23, R35 ;  /* 0x0000002317177230 */ /* 0x000fe40000200000 */
[----:B------:R-:W-:Y:S02]  /*1320*/  HFMA2.BF16_V2 R3, R3, 1, 1, R34 ;  /* 0x3f803f8003037831 */ /* 0x000fe40000200022 */
[----:B------:R-:W2:Y:S01]  /*1330*/  LD.E.128 R32, desc[UR36][R32.64] ;  /* 0x0000002420207980 */ /* 0x000ea2000c101d00 */
[----:B---3--:R-:W-:-:S03]  /*1340*/  HADD2.BF16_V2 R27, R23, R27 ;  /* 0x0000001b171b7230 */ /* 0x008fc60000200000 */
[----:B------:R-:W3:Y:S01]  /*1350*/  LD.E.128 R20, desc[UR36][R20.64] ;  /* 0x0000002414147980 */ /* 0x000ee2000c101d00 */
[----:B------:R-:W-:Y:S02]  /*1360*/  HADD2.BF16_V2 R56, R56, R25 ;  /* 0x0000001938387230 */ /* 0x000fe40000200000 */
[----:B------:R-:W-:Y:S02]  /*1370*/  HFMA2.BF16_V2 R57, R57, 1, 1, R24 ;  /* 0x3f803f8039397831 */ /* 0x000fe40000200018 */
[----:B------:R-:W-:-:S04]  /*1380*/  IMAD.WIDE R24, R2, 0x10, R52 ;  /* 0x0000001002187825 */ /* 0x000fc800078e0234 */
[----:B------:R-:W-:Y:S02]  /*1390*/  HFMA2.BF16_V2 R3, R3, 1, 1, R26 ;  /* 0x3f803f8003037831 */ /* 0x000fe4000020001a */
[----:B----4-:R-:W-:Y:S02]  /*13a0*/  HADD2.BF16_V2 R31, R27, R31 ;  /* 0x0000001f1b1f7230 */ /* 0x010fe40000200000 */
[----:B------:R-:W4:Y:S01]  /*13b0*/  LD.E.128 R24, desc[UR36][R24.64] ;  /* 0x0000002418187980 */ /* 0x000f22000c101d00 */
        /* <DEDUP_REMOVED lines=18> */
[----:B------:R-:W-:Y:S02]  /*14e0*/  HADD2.BF16_V2 R56, R56, R25 ;  /* 0x0000001938387230 */ /* 0x000fe40000200000 */
[----:B------:R-:W-:Y:S02]  /*14f0*/  HFMA2.BF16_V2 R57, R57, 1, 1, R24 ;  /* 0x3f803f8039397831 */ /* 0x000fe40000200018 */
[----:B------:R-:W-:-:S04]  /*1500*/  IMAD.WIDE R24, R2, 0x10, R44 ;  /* 0x0000001002187825 */ /* 0x000fc800078e022c */
[----:B------:R-:W-:Y:S02]  /*1510*/  HFMA2.BF16_V2 R3, R3, 1, 1, R26 ;  /* 0x3f803f8003037831 */ /* 0x000fe4000020001a */
[----:B--2---:R-:W-:Y:S02]  /*1520*/  HADD2.BF16_V2 R35, R27, R35 ;  /* 0x000000231b237230 */ /* 0x004fe40000200000 */
[----:B------:R-:W2:Y:S01]  /*1530*/  LD.E.128 R24, desc[UR36][R24.64] ;  /* 0x0000002418187980 */ /* 0x000ea2000c101d00 */
[----:B------:R-:W-:Y:S02]  /*1540*/  HADD2.BF16_V2 R56, R56, R33 ;  /* 0x0000002138387230 */ /* 0x000fe40000200000 */
[----:B------:R-:W-:Y:S02]  /*1550*/  HFMA2.BF16_V2 R57, R57, 1, 1, R32 ;  /* 0x3f803f8039397831 */ /* 0x000fe40000200020 */
[----:B------:R-:W-:-:S04]  /*1560*/  IMAD.WIDE R32, R2, 0x10, R42 ;  /* 0x0000001002207825 */ /* 0x000fc800078e022a */
[----:B------:R-:W-:Y:S02]  /*1570*/  HFMA2.BF16_V2 R3, R3, 1, 1, R34 ;  /* 0x3f803f8003037831 */ /* 0x000fe40000200022 */
[----:B---3--:R-:W-:Y:S02]  /*1580*/  HADD2.BF16_V2 R31, R35, R31 ;  /* 0x0000001f231f7230 */ /* 0x008fe40000200000 */
        /* <DEDUP_REMOVED lines=28> */
[----:B0-----:R-:W-:-:S04]  /*1750*/  IMAD.WIDE R28, R2, 0x10, R8 ;  /* 0x00000010021c7825 */ /* 0x001fc800078e0208 */
        /* <DEDUP_REMOVED lines=10> */
[----:B-1----:R-:W-:-:S04]  /*1800*/  IMAD.WIDE R20, R2, 0x10, R10 ;  /* 0x0000001002147825 */ /* 0x002fc800078e020a */
        /* <DEDUP_REMOVED lines=16> */
[----:B------:R-:W0:Y:S01]  /*1910*/  LDC R29, c[0x0][0x39c] ;  /* 0x0000e700ff1d7b82 */ /* 0x000e220000000800 */
[----:B------:R-:W-:Y:S02]  /*1920*/  HFMA2.BF16_V2 R3, R3, 1, 1, R30 ;  /* 0x3f803f8003037831 */ /* 0x000fe4000020001e */
[----:B----4-:R-:W-:Y:S02]  /*1930*/  HADD2.BF16_V2 R30, R56, R21 ;  /* 0x00000015381e7230 */ /* 0x010fe40000200000 */
[----:B------:R-:W-:Y:S01]  /*1940*/  HFMA2.BF16_V2 R22, R3, 1, 1, R22 ;  /* 0x3f803f8003167831 */ /* 0x000fe20000200016 */
[----:B0-----:R-:W-:-:S04]  /*1950*/  IABS R3, R29 ;  /* 0x0000001d00037213 */ /* 0x001fc80000000000 */
[----:B------:R-:W0:Y:S08]  /*1960*/  I2F.RP R21, R3 ;  /* 0x0000000300157306 */ /* 0x000e300000209400 */
[----:B0-----:R-:W0:Y:S02]  /*1970*/  MUFU.RCP R21, R21 ;  /* 0x0000001500157308 */ /* 0x001e240000001000 */
[----:B0-----:R-:W-:-:S06]  /*1980*/  IADD3 R21, PT, PT, R21, 0xffffffe, RZ ;  /* 0x0ffffffe15157810 */ /* 0x001fcc0007ffe0ff */
[----:B------:R-:W0:Y:S01]  /*1990*/  F2I.FTZ.U32.TRUNC.NTZ R29, R21 ;  /* 0x00000015001d7305 */ /* 0x000e22000021f000 */
[----:B------:R-:W-:Y:S01]  /*19a0*/  HFMA2.BF16_V2 R57, R57, 1, 1, R28 ;  /* 0x3f803f8039397831 */ /* 0x000fe2000020001c */
[----:B------:R-:W-:Y:S01]  /*19b0*/  MOV R28, RZ ;  /* 0x000000ff001c7202 */ /* 0x000fe20000000f00 */
[----:B------:R-:W-:Y:S01]  /*19c0*/  HADD2.BF16_V2 R31, R31, R23 ;  /* 0x000000171f1f7230 */ /* 0x000fe20000200000 */
[----:B0-----:R-:W-:Y:S01]  /*19d0*/  IADD3 R21, PT, PT, RZ, -R29, RZ ;  /* 0x8000001dff157210 */ /* 0x001fe20007ffe0ff */
[----:B------:R-:W-:-:S04]  /*19e0*/  HFMA2.BF16_V2 R57, R57, 1, 1, R20 ;  /* 0x3f803f8039397831 */ /* 0x000fc80000200014 */
[----:B------:R-:W-:-:S04]  /*19f0*/  IMAD R21, R21, R3, RZ ;  /* 0x0000000315157224 */ /* 0x000fc800078e02ff */
[----:B------:R-:W-:-:S04]  /*1a00*/  IMAD.HI.U32 R28, R29, R21, R28 ;  /* 0x000000151d1c7227 */ /* 0x000fc800078e001c */
[----:B------:R-:W-:-:S04]  /*1a10*/  IMAD.WIDE R20, R2, 0x10, R16 ;  /* 0x0000001002147825 */ /* 0x000fc800078e0210 */
[----:B--2---:R-:W-:Y:S02]  /*1a20*/  HFMA2.BF16_V2 R29, R22, 1, 1, R26 ;  /* 0x3f803f80161d7831 */ /* 0x004fe4000020001a */
[----:B------:R-:W-:Y:S01]  /*1a30*/  HADD2.BF16_V2 R27, R31, R27 ;  /* 0x0000001b1f1b7230 */ /* 0x000fe20000200000 */
[----:B------:R-:W2:Y:S01]  /*1a40*/  LD.E.128 R20, desc[UR36][R20.64] ;  /* 0x0000002414147980 */ /* 0x000ea2000c101d00 */
[----:B------:R-:W-:Y:S02]  /*1a50*/  HADD2.BF16_V2 R30, R30, R25 ;  /* 0x000000191e1e7230 */ /* 0x000fe40000200000 */
[----:B------:R-:W-:Y:S02]  /*1a60*/  HFMA2.BF16_V2 R31, R57, 1, 1, R24 ;  /* 0x3f803f80391f7831 */ /* 0x000fe40000200018 */
[----:B------:R-:W-:-:S04]  /*1a70*/  IMAD.WIDE R24, R2, 0x10, R18 ;  /* 0x0000001002187825 */ /* 0x000fc800078e0212 */
[----:B---3--:R-:W-:Y:S01]  /*1a80*/  HADD2.BF16_V2 R35, R27, R35 ;  /* 0x000000231b237230 */ /* 0x008fe20000200000 */
[----:B------:R-:W0:Y:S01]  /*1a90*/  LDC R57, c[0x0][0x39c] ;  /* 0x0000e700ff397b82 */ /* 0x000e220000000800 */
[----:B------:R-:W3:Y:S01]  /*1aa0*/  LD.E.128 R24, desc[UR36][R24.64] ;  /* 0x0000002418187980 */ /* 0x000ee2000c101d00 */
[----:B------:R-:W-:-:S05]  /*1ab0*/  IABS R2, R0 ;  /* 0x0000000000027213 */ /* 0x000fca0000000000 */
[----:B------:R-:W-:-:S05]  /*1ac0*/  IMAD.HI.U32 R28, R28, R2, RZ ;  /* 0x000000021c1c7227 */ /* 0x000fca00078e00ff */
[----:B------:R-:W-:-:S05]  /*1ad0*/  IADD3 R56, PT, PT, -R28, RZ, RZ ;  /* 0x000000ff1c387210 */ /* 0x000fca0007ffe1ff */
[----:B------:R-:W-:-:S05]  /*1ae0*/  IMAD R2, R3, R56, R2 ;  /* 0x0000003803027224 */ /* 0x000fca00078e0202 */
[----:B------:R-:W-:-:S13]  /*1af0*/  ISETP.GT.U32.AND P3, PT, R3, R2, PT ;  /* 0x000000020300720c */ /* 0x000fda0003f64070 */
[----:B------:R-:W-:-:S04]  /*1b00*/  @!P3 IADD3 R2, PT, PT, R2, -R3, RZ ;  /* 0x800000030202b210 */ /* 0x000fc80007ffe0ff */
[----:B------:R-:W-:Y:S02]  /*1b10*/  ISETP.GE.U32.AND P2, PT, R2, R3, PT ;  /* 0x000000030200720c */ /* 0x000fe40003f46070 */
[----:B0-----:R-:W-:-:S04]  /*1b20*/  LOP3.LUT R2, R0, R57, RZ, 0x3c, !PT ;  /* 0x0000003900027212 */ /* 0x001fc800078e3cff */
[----:B------:R-:W-:Y:S02]  /*1b30*/  ISETP.GE.AND P4, PT, R2, RZ, PT ;  /* 0x000000ff0200720c */ /* 0x000fe40003f86270 */
[----:B------:R-:W-:Y:S01]  /*1b40*/  @!P3 IADD3 R28, PT, PT, R28, 0x1, RZ ;  /* 0x000000011c1cb810 */ /* 0x000fe20007ffe0ff */
[----:B------:R-:W-:Y:S02]  /*1b50*/  HADD2.BF16_V2 R30, R30, R33 ;  /* 0x000000211e1e7230 */ /* 0x000fe40000200000 */
[----:B------:R-:W-:Y:S02]  /*1b60*/  HFMA2.BF16_V2 R31, R31, 1, 1, R32 ;  /* 0x3f803f801f1f7831 */ /* 0x000fe40000200020 */
[----:B------:R-:W0:Y:S01]  /*1b70*/  LDC.64 R32, c[0x0][0x3b8] ;  /* 0x0000ee00ff207b82 */ /* 0x000e220000000a00 */
[----:B------:R-:W-:Y:S02]  /*1b80*/  @P2 IADD3 R28, PT, PT, R28, 0x1, RZ ;  /* 0x000000011c1c2810 */ /* 0x000fe40007ffe0ff */
[----:B------:R-:W-:Y:S01]  /*1b90*/  LOP3.LUT R56, RZ, UR4, RZ, 0x33, !PT ;  /* 0x00000004ff387c12 */ /* 0x000fe2000f8e33ff */
[----:B------:R-:W1:Y:S02]  /*1ba0*/  LDCU UR4, c[0x0][0x360] ;  /* 0x00006c00ff0477ac */ /* 0x000e640008000800 */
[----:B------:R-:W-:-:S02]  /*1bb0*/  @!P4 IADD3 R28, PT, PT, -R28, RZ, RZ ;  /* 0x000000ff1c1cc210 */ /* 0x000fc40007ffe1ff */
[----:B------:R-:W1:Y:S01]  /*1bc0*/  LDC R2, c[0x0][0x370] ;  /* 0x0000dc00ff027b82 */ /* 0x000e620000000800 */
[----:B------:R-:W-:Y:S01]  /*1bd0*/  HFMA2.BF16_V2 R29, R29, 1, 1, R34 ;  /* 0x3f803f801d1d7831 */ /* 0x000fe20000200022 */
[----:B------:R-:W-:-:S04]  /*1be0*/  SEL R28, R56, R28, !P1 ;  /* 0x0000001c381c7207 */ /* 0x000fc80004800000 */
[----:B------:R-:W-:-:S05]  /*1bf0*/  IADD3 R3, PT, PT, -R28, RZ, RZ ;  /* 0x000000ff1c037210 */ /* 0x000fca0007ffe1ff */
[----:B------:R-:W-:-:S04]  /*1c00*/  IMAD R3, R57, R3, R0 ;  /* 0x0000000339037224 */ /* 0x000fc800078e0200 */
[----:B------:R-:W-:Y:S02]  /*1c10*/  IMAD R3, R28, UR7, R3 ;  /* 0x000000071c037c24 */ /* 0x000fe4000f8e0203 */
[----:B-1----:R-:W-:-:S05]  /*1c20*/  IMAD R0, R2, UR4, R0 ;  /* 0x0000000402007c24 */ /* 0x002fca000f8e0200 */
[----:B------:R-:W-:Y:S01]  /*1c30*/  ISETP.GE.AND P2, PT, R0, UR9, PT ;  /* 0x0000000900007c0c */ /* 0x000fe2000bf46270 */
[----:B--2---:R-:W-:Y:S02]  /*1c40*/  HFMA2.BF16_V2 R29, R29, 1, 1, R22 ;  /* 0x3f803f801d1d7831 */ /* 0x004fe40000200016 */
[----:B------:R-:W-:Y:S02]  /*1c50*/  HFMA2.BF16_V2 R31, R31, 1, 1, R20 ;  /* 0x3f803f801f1f7831 */ /* 0x000fe40000200014 */
[----:B------:R-:W-:Y:S02]  /*1c60*/  HADD2.BF16_V2 R35, R35, R23 ;  /* 0x0000001723237230 */ /* 0x000fe40000200000 */
[----:B------:R-:W-:Y:S02]  /*1c70*/  HADD2.BF16_V2 R30, R30, R21 ;  /* 0x000000151e1e7230 */ /* 0x000fe40000200000 */
[----:B0-----:R-:W-:-:S04]  /*1c80*/  IMAD.WIDE R20, R3, 0x10, R32 ;  /* 0x0000001003147825 */ /* 0x001fc800078e0220 */
[----:B---3--:R-:W-:Y:S02]  /*1c90*/  HFMA2.BF16_V2 R26, R29, 1, 1, R26 ;  /* 0x3f803f801d1a7831 */ /* 0x008fe4000020001a */
[----:B------:R-:W-:Y:S02]  /*1ca0*/  HFMA2.BF16_V2 R24, R31, 1, 1, R24 ;  /* 0x3f803f801f187831 */ /* 0x000fe40000200018 */
[----:B------:R-:W-:Y:S02]  /*1cb0*/  HADD2.BF16_V2 R27, R35, R27 ;  /* 0x0000001b231b7230 */ /* 0x000fe40000200000 */
[----:B------:R-:W-:-:S05]  /*1cc0*/  HADD2.BF16_V2 R25, R30, R25 ;  /* 0x000000191e197230 */ /* 0x000fca0000200000 */
[----:B------:R2:W-:Y:S01]  /*1cd0*/  STG.E.128 desc[UR36][R20.64], R24 ;  /* 0x0000001814007986 */ /* 0x0005e2000c101d24 */
[----:B------:R-:W-:Y:S05]  /*1ce0*/  @!P2 BRA `(.L_x_339) ;  /* 0xfffffff00048a947 */ /* 0x000fea000383ffff */
.L_x_338:
[----:B------:R-:W-:Y:S05]  /*1cf0*/  BSYNC.RECONVERGENT B0 ;  /* 0x0000000000007941 */ /* 0x000fea0003800200 */
.L_x_337:
[----:B------:R-:W-:Y:S05]  /*1d00*/  @!P0 EXIT ;  /* 0x000000000000894d */ /* 0x000fea0003800000 */
[----:B--2---:R-:W2:Y:S04]  /*1d10*/  LDL.LU.64 R20, [R1+0x90] ;  /* 0x0000900001147983 */ /* 0x004ea80000300a00 */
[----:B------:R-:W2:Y:S04]  /*1d20*/  LDL.LU R2, [R1+0x88] ;  /* 0x0000880001027983 */ /* 0x000ea80000300800 */
[----:B--2---:R-:W-:Y:S01]  /*1d30*/  ST.E desc[UR36][R20.64+-0x80], R2 ;  /* 0xffff800214007985 */ /* 0x004fe2000c101924 */
[----:B------:R-:W-:Y:S05]  /*1d40*/  EXIT ;  /* 0x000000000000794d */ /* 0x000fea0003800000 */
.L_x_340:
        /* <DEDUP_REMOVED lines=11> */
.L_x_964:


//--------------------- .text._Z42userbuffers_fp16_sum_inplace_gpu_rr_rs_oopILi16EEviiiiiiiiiPPviS0_m --------------------------
	.section	.text._Z42userbuffers_fp16_sum_inplace_gpu_rr_rs_oopILi16EEviiiiiiiiiPPviS0_m,"ax",@progbits
	.align	128
        .global         _Z42userbuffers_fp16_sum_inplace_gpu_rr_rs_oopILi16EEviiiiiiiiiPPviS0_m
        .type           _Z42userbuffers_fp16_sum_inplace_gpu_rr_rs_oopILi16EEviiiiiiiiiPPviS0_m,@function
        .size           _Z42userbuffers_fp16_sum_inplace_gpu_rr_rs_oopILi16EEviiiiiiiiiPPviS0_m,(.L_x_965 - _Z42userbuffers_fp16_sum_inplace_gpu_rr_rs_oopILi16EEviiiiiiiiiPPviS0_m)
        .other          _Z42userbuffers_fp16_sum_inplace_gpu_rr_rs_oopILi16EEviiiiiiiiiPPviS0_m,@"STO_CUDA_ENTRY STV_DEFAULT"
_Z42userbuffers_fp16_sum_inplace_gpu_rr_rs_oopILi16EEviiiiiiiiiPPviS0_m:
.text._Z42userbuffers_fp16_sum_inplace_gpu_rr_rs_oopILi16EEviiiiiiiiiPPviS0_m:
        /* <DEDUP_REMOVED lines=32> */
[----:B------:R-:W0:Y:S01]  /*0200*/  S2UR UR5, SR_CgaCtaId ;  /* 0x00000000000579c3 */ /* 0x000e220000008800 */
[----:B---3--:R-:W-:-:S05]  /*0210*/  IADD3 R2, PT, PT, R0, 0x1, RZ ;  /* 0x0000000100027810 */ /* 0x008fca0007ffe0ff */
        /* <DEDUP_REMOVED lines=8> */
.L_x_342:
        /* <DEDUP_REMOVED lines=18> */
[----:B------:R4:W0:Y:S01]  /*03c0*/  LDC.64 R8, c[0x4][R0] ;  /* 0x0100000000087b82 */ /* 0x0008220000000a00 */
[----:B-1----:R-:W-:-:S04]  /*03d0*/  UIADD3 UR4, UP0, UPT, UR4, 0x4c, URZ ;  /* 0x0000004c04047890 */ /* 0x002fc8000ff1e0ff */
[----:B------:R-:W-:Y:S02]  /*03e0*/  UIADD3.X UR5, UPT, UPT, URZ, UR5, URZ, UP0, !UPT ;  /* 0x00000005ff057290 */ /* 0x000fe400087fe4ff */
[----:B------:R-:W-:Y:S01]  /*03f0*/  MOV R10, UR4 ;  /* 0x00000004000a7c02 */ /* 0x000fe20008000f00 */
[----:B---3--:R4:W-:Y:S03]  /*0400*/  STL.64 [R1+0x10], R14 ;  /* 0x0000100e01007387 */ /* 0x0089e60000100a00 */
[----:B------:R-:W-:-:S05]  /*0410*/  MOV R11, UR5 ;  /* 0x00000005000b7c02 */ /* 0x000fca0008000f00 */
[----:B------:R4:W-:Y:S01]  /*0420*/  STL.64 [R1], R10 ;  /* 0x0000000a01007387 */ /* 0x0009e20000100a00 */
[----:B------:R-:W0:Y:S03]  /*0430*/  LDCU.64 UR4, c[0x4][0x258] ;  /* 0x01004b00ff0477ac */ /* 0x000e260008000a00 */
[----:B-----5:R4:W-:Y:S01]  /*0440*/  STL.64 [R1+0x8], R12 ;  /* 0x0000080c01007387 */ /* 0x0209e20000100a00 */
[----:B0-----:R-:W-:Y:S02]  /*0450*/  MOV R4, UR4 ;  /* 0x0000000400047c02 */ /* 0x001fe40008000f00 */
[----:B------:R-:W-:Y:S01]  /*0460*/  MOV R5, UR5 ;  /* 0x0000000500057c02 */ /* 0x000fe20008000f00 */
[----:B--2---:R4:W-:Y:S06]  /*0470*/  STL.64 [R1+0x20], R2 ;  /* 0x0000200201007387 */ /* 0x0049ec0000100a00 */
[----:B------:R-:W-:-:S07]  /*0480*/  LEPC R20, `(.L_x_341) ;  /* 0x000000001014794e */ /* 0x000fce0000000000 */
[----:B----4-:R-:W-:Y:S05]  /*0490*/  CALL.ABS.NOINC R8 ;  /* 0x0000000008007343 */ /* 0x010fea0003c00000 */
.L_x_341:
        /* <DEDUP_REMOVED lines=12> */
[----:B------:R-:W-:Y:S02]  /*0560*/  SHF.L.U32 R5, R2, 0x5, RZ ;  /* 0x0000000502057819 */ /* 0x000fe400000006ff */
[----:B--2---:R-:W-:-:S04]  /*0570*/  IADD3 R0, PT, PT, R3, R0, RZ ;  /* 0x0000000003007210 */ /* 0x004fc80007ffe0ff */
[----:B------:R-:W-:-:S13]  /*0580*/  ISETP.EQ.AND P0, PT, R0, R5, PT ;  /* 0x000000050000720c */ /* 0x000fda0003f02270 */
.L_x_344:
[----:B------:R-:W-:Y:S05]  /*0590*/  BSYNC.RECONVERGENT B0 ;  /* 0x0000000000007941 */ /* 0x000fea0003800200 */
.L_x_343:
        /* <DEDUP_REMOVED lines=11> */
[----:B-1----:R-:W-:Y:S02]  /*0650*/  ISETP.GE.AND P1, PT, R3, UR4, PT ;  /* 0x0000000403007c0c */ /* 0x002fe4000bf26270 */
[----:B--2---:R-:W-:-:S11]  /*0660*/  IADD3 R19, PT, PT, R19, UR8, RZ ;  /* 0x0000000813137c10 */ /* 0x004fd6000fffe0ff */
[----:B---34-:R-:W-:Y:S05]  /*0670*/  @P1 BRA `(.L_x_346) ;  /* 0x0000000800d01947 */ /* 0x018fea0003800000 */
[----:B------:R-:W0:Y:S01]  /*0680*/  S2UR UR5, SR_CgaCtaId ;  /* 0x00000000000579c3 */ /* 0x000e220000008800 */
[----:B------:R-:W-:Y:S01]  /*0690*/  SHF.L.U32 R19, R19, 0x3, RZ ;  /* 0x0000000313137819 */ /* 0x000fe200000006ff */
[----:B------:R-:W-:-:S03]  /*06a0*/  UMOV UR4, 0x400 ;  /* 0x0000040000047882 */ /* 0x000fc60000000000 */
[C---:B------:R-:W-:Y:S02]  /*06b0*/  IADD3 R8, PT, PT, R19.reuse, 0x30, RZ ;  /* 0x0000003013087810 */ /* 0x040fe40007ffe0ff */
[C---:B------:R-:W-:Y:S02]  /*06c0*/  IADD3 R0, PT, PT, R19.reuse, 0x8, RZ ;  /* 0x0000000813007810 */ /* 0x040fe40007ffe0ff */
[C---:B------:R-:W-:Y:S02]  /*06d0*/  IADD3 R4, PT, PT, R19.reuse, 0x10, RZ ;  /* 0x0000001013047810 */ /* 0x040fe40007ffe0ff */
[C---:B------:R-:W-:Y:S02]  /*06e0*/  IADD3 R5, PT, PT, R19.reuse, 0x18, RZ ;  /* 0x0000001813057810 */ /* 0x040fe40007ffe0ff */
[C---:B------:R-:W-:Y:S02]  /*06f0*/  IADD3 R6, PT, PT, R19.reuse, 0x20, RZ ;  /* 0x0000002013067810 */ /* 0x040fe40007ffe0ff */
[----:B------:R-:W-:-:S02]  /*0700*/  IADD3 R7, PT, PT, R19, 0x28, RZ ;  /* 0x0000002813077810 */ /* 0x000fc40007ffe0ff */
[C---:B------:R-:W-:Y:S02]  /*0710*/  IADD3 R9, PT, PT, R19.reuse, 0x38, RZ ;  /* 0x0000003813097810 */ /* 0x040fe40007ffe0ff */
[C---:B------:R-:W-:Y:S02]  /*0720*/  IADD3 R10, PT, PT, R19.reuse, 0x48, RZ ;  /* 0x00000048130a7810 */ /* 0x040fe40007ffe0ff */
[C---:B------:R-:W-:Y:S02]  /*0730*/  IADD3 R11, PT, PT, R19.reuse, 0x50, RZ ;  /* 0x00000050130b7810 */ /* 0x040fe40007ffe0ff */
[C---:B------:R-:W-:Y:S01]  /*0740*/  IADD3 R12, PT, PT, R19.reuse, 0x58, RZ ;  /* 0x00000058130c7810 */ /* 0x040fe20007ffe0ff */
[----:B0-----:R-:W-:Y:S01]  /*0750*/  ULEA UR4, UR5, UR4, 0x18 ;  /* 0x0000000405047291 */ /* 0x001fe2000f8ec0ff */
[C---:B------:R-:W-:Y:S02]  /*0760*/  IADD3 R13, PT, PT, R19.reuse, 0x60, RZ ;  /* 0x00000060130d7810 */ /* 0x040fe40007ffe0ff */
[----:B------:R-:W-:-:S02]  /*0770*/  IADD3 R14, PT, PT, R19, 0x68, RZ ;  /* 0x00000068130e7810 */ /* 0x000fc40007ffe0ff */
[C---:B------:R-:W-:Y:S02]  /*0780*/  IADD3 R15, PT, PT, R19.reuse, 0x70, RZ ;  /* 0x00000070130f7810 */ /* 0x040fe40007ffe0ff */
[C---:B------:R-:W-:Y:S02]  /*0790*/  LOP3.LUT R54, R19.reuse, 0x78, RZ, 0xc0, !PT ;  /* 0x0000007813367812 */ /* 0x040fe400078ec0ff */
[----:B------:R-:W-:Y:S02]  /*07a0*/  IADD3 R19, PT, PT, R19, -0x8, RZ ;  /* 0xfffffff813137810 */ /* 0x000fe40007ffe0ff */
[----:B------:R-:W-:Y:S02]  /*07b0*/  LOP3.LUT R42, R8, 0x78, RZ, 0xc0, !PT ;  /* 0x00000078082a7812 */ /* 0x000fe400078ec0ff */
[----:B------:R-:W-:Y:S02]  /*07c0*/  LOP3.LUT R46, R6, 0x78, RZ, 0xc0, !PT ;  /* 0x00000078062e7812 */ /* 0x000fe400078ec0ff */
[----:B------:R-:W-:-:S02]  /*07d0*/  LOP3.LUT R36, R10, 0x78, RZ, 0xc0, !PT ;  /* 0x000000780a247812 */ /* 0x000fc400078ec0ff */
[----:B------:R-:W-:Y:S01]  /*07e0*/  LOP3.LUT R8, R12, 0x78, RZ, 0xc0, !PT ;  /* 0x000000780c087812 */ /* 0x000fe200078ec0ff */
[----:B------:R-:W0:Y:S01]  /*07f0*/  LDS.64 R42, [R42+UR4] ;  /* 0x000000042a2a7984 */ /* 0x000e220008000a00 */
[----:B------:R-:W-:Y:S02]  /*0800*/  LOP3.LUT R44, R7, 0x78, RZ, 0xc0, !PT ;  /* 0x00000078072c7812 */ /* 0x000fe400078ec0ff */
[----:B------:R-:W-:Y:S01]  /*0810*/  LOP3.LUT R40, R9, 0x78, RZ, 0xc0, !PT ;  /* 0x0000007809287812 */ /* 0x000fe200078ec0ff */
[----:B------:R-:W1:Y:S01]  /*0820*/  LDS.64 R46, [R46+UR4] ;  /* 0x000000042e2e7984 */ /* 0x000e620008000a00 */
[----:B------:R-:W-:Y:S02]  /*0830*/  LOP3.LUT R6, R11, 0x78, RZ, 0xc0, !PT ;  /* 0x000000780b067812 */ /* 0x000fe400078ec0ff */
[----:B------:R-:W-:Y:S01]  /*0840*/  LOP3.LUT R10, R13, 0x78, RZ, 0xc0, !PT ;  /* 0x000000780d0a7812 */ /* 0x000fe200078ec0ff */
[----:B------:R-:W2:Y:S01]  /*0850*/  LDS.64 R44, [R44+UR4] ;  /* 0x000000042c2c7984 */ /* 0x000ea20008000a00 */
[----:B------:R-:W-:-:S02]  /*0860*/  LOP3.LUT R12, R14, 0x78, RZ, 0xc0, !PT ;  /* 0x000000780e0c7812 */ /* 0x000fc400078ec0ff */
[----:B------:R-:W-:Y:S01]  /*0870*/  LOP3.LUT R15, R15, 0x78, RZ, 0xc0, !PT ;  /* 0x000000780f0f7812 */ /* 0x000fe200078ec0ff */
[----:B------:R-:W3:Y:S01]  /*0880*/  LDS.64 R40, [R40+UR4] ;  /* 0x0000000428287984 */ /* 0x000ee20008000a00 */
[----:B------:R-:W-:Y:S02]  /*0890*/  LOP3.LUT R19, R19, 0x78, RZ, 0xc0, !PT ;  /* 0x0000007813137812 */ /* 0x000fe400078ec0ff */
[----:B------:R-:W-:Y:S01]  /*08a0*/  LOP3.LUT R38, R54, 0x40, RZ, 0x3c, !PT ;  /* 0x0000004036267812 */ /* 0x000fe200078e3cff */
[----:B------:R-:W4:Y:S01]  /*08b0*/  LDS.64 R36, [R36+UR4] ;  /* 0x0000000424247984 */ /* 0x000f220008000a00 */
[----:B------:R-:W-:Y:S02]  /*08c0*/  LOP3.LUT R0, R0, 0x78, RZ, 0xc0, !PT ;  /* 0x0000007800007812 */ /* 0x000fe400078ec0ff */
[----:B------:R-:W-:Y:S01]  /*08d0*/  LOP3.LUT R4, R4, 0x78, RZ, 0xc0, !PT ;  /* 0x0000007804047812 */ /* 0x000fe200078ec0ff */
[----:B------:R-:W0:Y:S01]  /*08e0*/  LDS.64 R54, [R54+UR4] ;  /* 0x0000000436367984 */ /* 0x000e220008000a00 */
[----:B------:R-:W-:-:S03]  /*08f0*/  LOP3.LUT R5, R5, 0x78, RZ, 0xc0, !PT ;  /* 0x0000007805057812 */ /* 0x000fc600078ec0ff */
[----:B------:R5:W0:Y:S04]  /*0900*/  LDS.64 R52, [R0+UR4] ;  /* 0x0000000400347984 */ /* 0x000a280008000a00 */
[----:B------:R0:W0:Y:S04]  /*0910*/  LDS.64 R50, [R4+UR4] ;  /* 0x0000000404327984 */ /* 0x0000280008000a00 */
[----:B------:R0:W0:Y:S04]  /*0920*/  LDS.64 R48, [R5+UR4] ;  /* 0x0000000405307984 */ /* 0x0000280008000a00 */
[----:B------:R-:W0:Y:S04]  /*0930*/  LDS.64 R38, [R38+UR4] ;  /* 0x0000000426267984 */ /* 0x000e280008000a00 */
[----:B------:R-:W0:Y:S04]  /*0940*/  LDS.64 R6, [R6+UR4] ;  /* 0x0000000406067984 */ /* 0x000e280008000a00 */
[----:B------:R-:W0:Y:S04]  /*0950*/  LDS.64 R8, [R8+UR4] ;  /* 0x0000000408087984 */ /* 0x000e280008000a00 */
[----:B------:R-:W0:Y:S04]  /*0960*/  LDS.64 R10, [R10+UR4] ;  /* 0x000000040a0a7984 */ /* 0x000e280008000a00 */
[----:B------:R-:W0:Y:S04]  /*0970*/  LDS.64 R12, [R12+UR4] ;  /* 0x000000040c0c7984 */ /* 0x000e280008000a00 */
[----:B------:R-:W0:Y:S04]  /*0980*/  LDS.64 R14, [R15+UR4] ;  /* 0x000000040f0e7984 */ /* 0x000e280008000a00 */
[----:B------:R-:W0:Y:S01]  /*0990*/  LDS.64 R18, [R19+UR4] ;  /* 0x0000000413127984 */ /* 0x000e220008000a00 */
[----:B------:R-:W5:Y:S02]  /*09a0*/  LDCU UR4, c[0x0][0x39c] ;  /* 0x00007380ff0477ac */ /* 0x000f640008000800 */
[----:B-----5:R-:W-:-:S02]  /*09b0*/  ISETP.NE.AND P1, PT, RZ, UR4, PT ;  /* 0x00000004ff007c0c */ /* 0x020fc4000bf25270 */
[----:B-1234-:R-:W-:-:S11]  /*09c0*/  LOP3.LUT R0, RZ, UR4, RZ, 0x33, !PT ;  /* 0x00000004ff007c12 */ /* 0x01efd6000f8e33ff */
.L_x_347:
[----:B01----:R-:W-:-:S05]  /*09d0*/  IADD3 R4, PT, PT, R3, UR6, RZ ;  /* 0x0000000603047c10 */ /* 0x003fca000fffe0ff */
[----:B------:R-:W-:-:S04]  /*09e0*/  IMAD.WIDE R20, R4, 0x10, R54 ;  /* 0x0000001004147825 */ /* 0x000fc800078e0236 */
[C---:B------:R-:W-:Y:S02]  /*09f0*/  IMAD.WIDE R24, R4.reuse, 0x10, R52 ;  /* 0x0000001004187825 */ /* 0x040fe400078e0234 */
[----:B------:R-:W2:Y:S02]  /*0a00*/  LD.E.128 R20, desc[UR36][R20.64] ;  /* 0x0000002414147980 */ /* 0x000ea4000c101d00 */
[C---:B------:R-:W-:Y:S02]  /*0a10*/  IMAD.WIDE R28, R4.reuse, 0x10, R50 ;  /* 0x00000010041c7825 */ /* 0x040fe400078e0232 */
[----:B------:R-:W2:Y:S04]  /*0a20*/  LD.E.128 R24, desc[UR36][R24.64] ;  /* 0x0000002418187980 */ /* 0x000ea8000c101d00 */
[----:B------:R-:W3:Y:S01]  /*0a30*/  LD.E.128 R28, desc[UR36][R28.64] ;  /* 0x000000241c1c7980 */ /* 0x000ee2000c101d00 */
[----:B------:R-:W-:-:S06]  /*0a40*/  IMAD.WIDE R32, R4, 0x10, R48 ;  /* 0x0000001004207825 */ /* 0x000fcc00078e0230 */
[----:B------:R-:W4:Y:S01]  /*0a50*/  LD.E.128 R32, desc[UR36][R32.64] ;  /* 0x0000002420207980 */ /* 0x000f22000c101d00 */
[----:B--2---:R-:W-:Y:S02]  /*0a60*/  HADD2.BF16_V2 R25, R21, R25 ;  /* 0x0000001915197230 */ /* 0x004fe40000200000 */
[----:B------:R-:W-:Y:S02]  /*0a70*/  HFMA2.BF16_V2 R5, R20, 1, 1, R24 ;  /* 0x3f803f8014057831 */ /* 0x000fe40000200018 */
[----:B------:R-:W-:Y:S02]  /*0a80*/  HADD2.BF16_V2 R23, R23, R27 ;  /* 0x0000001b17177230 */ /* 0x000fe40000200000 */
[----:B------:R-:W-:-:S04]  /*0a90*/  IMAD.WIDE R20, R4, 0x10, R46 ;  /* 0x0000001004147825 */ /* 0x000fc800078e022e */
[----:B------:R-:W-:Y:S02]  /*0aa0*/  HFMA2.BF16_V2 R26, R22, 1, 1, R26 ;  /* 0x3f803f80161a7831 */ /* 0x000fe4000020001a */
[----:B---3--:R-:W-:Y:S02]  /*0ab0*/  HADD2.BF16_V2 R31, R23, R31 ;  /* 0x0000001f171f7230 */ /* 0x008fe40000200000 */
[----:B------:R-:W2:Y:S01]  /*0ac0*/  LD.E.128 R20, desc[UR36][R20.64] ;  /* 0x0000002414147980 */ /* 0x000ea2000c101d00 */
[----:B------:R-:W-:Y:S02]  /*0ad0*/  HADD2.BF16_V2 R29, R25, R29 ;  /* 0x0000001d191d7230 */ /* 0x000fe40000200000 */
[----:B------:R-:W-:-:S04]  /*0ae0*/  IMAD.WIDE R24, R4, 0x10, R44 ;  /* 0x0000001004187825 */ /* 0x000fc800078e022c */
[----:B------:R-:W-:Y:S02]  /*0af0*/  HFMA2.BF16_V2 R30, R26, 1, 1, R30 ;  /* 0x3f803f801a1e7831 */ /* 0x000fe4000020001e */
[----:B------:R-:W3:Y:S01]  /*0b00*/  LD.E.128 R24, desc[UR36][R24.64] ;  /* 0x0000002418187980 */ /* 0x000ee2000c101d00 */
[----:B------:R-:W-:Y:S02]  /*0b10*/  HFMA2.BF16_V2 R5, R5, 1, 1, R28 ;  /* 0x3f803f8005057831 */ /* 0x000fe4000020001c */
[----:B----4-:R-:W-:Y:S02]  /*0b20*/  HADD2.BF16_V2 R33, R29, R33 ;  /* 0x000000211d217230 */ /* 0x010fe40000200000 */
[----:B------:R-:W-:-:S04]  /*0b30*/  IMAD.WIDE R28, R4, 0x10, R42 ;  /* 0x00000010041c7825 */ /* 0x000fc800078e022a */
[----:B------:R-:W-:Y:S02]  /*0b40*/  HADD2.BF16_V2 R31, R31, R35 ;  /* 0x000000231f1f7230 */ /* 0x000fe40000200000 */
[----:B------:R-:W-:Y:S02]  /*0b50*/  HFMA2.BF16_V2 R34, R30, 1, 1, R34 ;  /* 0x3f803f801e227831 */ /* 0x000fe40000200022 */
[----:B------:R-:W-:Y:S02]  /*0b60*/  HFMA2.BF16_V2 R5, R5, 1, 1, R32 ;  /* 0x3f803f8005057831 */ /* 0x000fe40000200020 */
[----:B--2---:R-:W-:Y:S02]  /*0b70*/  HADD2.BF16_V2 R23, R31, R23 ;  /* 0x000000171f177230 */ /* 0x004fe40000200000 */
[----:B------:R-:W2:Y:S01]  /*0b80*/  LD.E.128 R28, desc[UR36][R28.64] ;  /* 0x000000241c1c7980 */ /* 0x000ea2000c101d00 */
[----:B------:R-:W-:Y:S02]  /*0b90*/  HADD2.BF16_V2 R33, R33, R21 ;  /* 0x0000001521217230 */ /* 0x000fe40000200000 */
[----:B------:R-:W-:-:S02]  /*0ba0*/  HFMA2.BF16_V2 R5, R5, 1, 1, R20 ;  /* 0x3f803f8005057831 */ /* 0x000fc40000200014 */
        /* <DEDUP_REMOVED lines=40> */
[----:B------:R-:W-:Y:S02]  /*0e30*/  HFMA2.BF16_V2 R5, R5, 1, 1, R24 ;  /* 0x3f803f8005057831 */ /* 0x000fe40000200018 */
[----:B------:R-:W-:Y:S02]  /*0e40*/  HADD2.BF16_V2 R33, R33, R25 ;  /* 0x0000001921217230 */ /* 0x000fe40000200000 */
[----:B------:R-:W-:-:S04]  /*0e50*/  IMAD.WIDE R24, R4, 0x10, R14 ;  /* 0x0000001004187825 */ /* 0x000fc800078e020e */
[----:B------:R-:W-:Y:S02]  /*0e60*/  HFMA2.BF16_V2 R34, R34, 1, 1, R26 ;  /* 0x3f803f8022227831 */ /* 0x000fe4000020001a */
[----:B--2---:R-:W-:Y:S02]  /*0e70*/  HFMA2.BF16_V2 R32, R5, 1, 1, R28 ;  /* 0x3f803f8005207831 */ /* 0x004fe4000020001c */
[----:B------:R-:W0:Y:S01]  /*0e80*/  LDC R28, c[0x0][0x39c] ;  /* 0x0000e700ff1c7b82 */ /* 0x000e220000000800 */
[----:B------:R-:W-:Y:S02]  /*0e90*/  HADD2.BF16_V2 R31, R27, R31 ;  /* 0x0000001f1b1f7230 */ /* 0x000fe40000200000 */
[----:B------:R-:W2:Y:S01]  /*0ea0*/  LD.E.128 R24, desc[UR36][R24.64] ;  /* 0x0000002418187980 */ /* 0x000ea2000c101d00 */
[----:B------:R-:W-:Y:S02]  /*0eb0*/  HFMA2.BF16_V2 R34, R34, 1, 1, R30 ;  /* 0x3f803f8022227831 */ /* 0x000fe4000020001e */
[----:B------:R-:W-:Y:S01]  /*0ec0*/  HADD2.BF16_V2 R30, R33, R29 ;  /* 0x0000001d211e7230 */ /* 0x000fe20000200000 */
[----:B0-----:R-:W-:-:S04]  /*0ed0*/  IABS R5, R28 ;  /* 0x0000001c00057213 */ /* 0x001fc80000000000 */
[----:B------:R-:W0:Y:S08]  /*0ee0*/  I2F.RP R33, R5 ;  /* 0x0000000500217306 */ /* 0x000e300000209400 */
[----:B0-----:R-:W0:Y:S01]  /*0ef0*/  MUFU.RCP R33, R33 ;  /* 0x0000002100217308 */ /* 0x001e220000001000 */
[----:B---3--:R-:W-:Y:S02]  /*0f00*/  HFMA2.BF16_V2 R29, R34, 1, 1, R22 ;  /* 0x3f803f80221d7831 */ /* 0x008fe40000200016 */
[----:B------:R-:W-:Y:S01]  /*0f10*/  HADD2.BF16_V2 R31, R31, R23 ;  /* 0x000000171f1f7230 */ /* 0x000fe20000200000 */
[----:B0-----:R-:W-:-:S04]  /*0f20*/  IADD3 R34, PT, PT, R33, 0xffffffe, RZ ;  /* 0x0ffffffe21227810 */ /* 0x001fc80007ffe0ff */
[----:B------:R-:W0:Y:S01]  /*0f30*/  F2I.FTZ.U32.TRUNC.NTZ R23, R34 ;  /* 0x0000002200177305 */ /* 0x000e22000021f000 */
[----:B------:R-:W-:Y:S02]  /*0f40*/  HADD2.BF16_V2 R30, R30, R21 ;  /* 0x000000151e1e7230 */ /* 0x000fe40000200000 */
[----:B------:R-:W-:Y:S02]  /*0f50*/  HFMA2.BF16_V2 R32, R32, 1, 1, R20 ;  /* 0x3f803f8020207831 */ /* 0x000fe40000200014 */
[----:B------:R-:W-:Y:S01]  /*0f60*/  IMAD.WIDE R20, R4, 0x10, R18 ;  /* 0x0000001004147825 */ /* 0x000fe200078e0212 */
[----:B0-----:R-:W-:-:S05]  /*0f70*/  IADD3 R22, PT, PT, RZ, -R23, RZ ;  /* 0x80000017ff167210 */ /* 0x001fca0007ffe0ff */
[----:B------:R-:W-:Y:S01]  /*0f80*/  IMAD R35, R22, R5, RZ ;  /* 0x0000000516237224 */ /* 0x000fe200078e02ff */
[----:B------:R-:W-:-:S05]  /*0f90*/  MOV R22, RZ ;  /* 0x000000ff00167202 */ /* 0x000fca0000000f00 */
[----:B------:R-:W-:Y:S02]  /*0fa0*/  IMAD.HI.U32 R35, R23, R35, R22 ;  /* 0x0000002317237227 */ /* 0x000fe400078e0016 */
[----:B------:R-:W3:Y:S01]  /*0fb0*/  LD.E.128 R20, desc[UR36][R20.64] ;  /* 0x0000002414147980 */ /* 0x000ee2000c101d00 */
[----:B------:R-:W-:-:S05]  /*0fc0*/  IABS R4, R3 ;  /* 0x0000000300047213 */ /* 0x000fca0000000000 */
[----:B------:R-:W-:Y:S01]  /*0fd0*/  IMAD.HI.U32 R35, R35, R4, RZ ;  /* 0x0000000423237227 */ /* 0x000fe200078e00ff */
[----:B------:R-:W0:Y:S03]  /*0fe0*/  LDCU UR4, c[0x0][0x360] ;  /* 0x00006c00ff0477ac */ /* 0x000e260008000800 */
[----:B--2---:R-:W-:Y:S01]  /*0ff0*/  HADD2.BF16_V2 R31, R31, R27 ;  /* 0x0000001b1f1f7230 */ /* 0x004fe20000200000 */
[----:B------:R-:W-:-:S05]  /*1000*/  IADD3 R27, PT, PT, -R35, RZ, RZ ;  /* 0x000000ff231b7210 */ /* 0x000fca0007ffe1ff */
[----:B------:R-:W-:-:S05]  /*1010*/  IMAD R4, R5, R27, R4 ;  /* 0x0000001b05047224 */ /* 0x000fca00078e0204 */
[----:B------:R-:W-:-:S13]  /*1020*/  ISETP.GT.U32.AND P3, PT, R5, R4, PT ;  /* 0x000000040500720c */ /* 0x000fda0003f64070 */
[----:B------:R-:W-:-:S04]  /*1030*/  @!P3 IADD3 R4, PT, PT, R4, -R5, RZ ;  /* 0x800000050404b210 */ /* 0x000fc80007ffe0ff */
[----:B------:R-:W-:Y:S02]  /*1040*/  ISETP.GE.U32.AND P2, PT, R4, R5, PT ;  /* 0x000000050400720c */ /* 0x000fe40003f46070 */
[----:B------:R-:W-:-:S04]  /*1050*/  LOP3.LUT R4, R3, R28, RZ, 0x3c, !PT ;  /* 0x0000001c03047212 */ /* 0x000fc800078e3cff */
[----:B------:R-:W-:Y:S02]  /*1060*/  ISETP.GE.AND P4, PT, R4, RZ, PT ;  /* 0x000000ff0400720c */ /* 0x000fe40003f86270 */
[----:B------:R-:W-:Y:S01]  /*1070*/  @!P3 IADD3 R35, PT, PT, R35, 0x1, RZ ;  /* 0x000000012323b810 */ /* 0x000fe20007ffe0ff */
[----:B------:R-:W-:Y:S01]  /*1080*/  HFMA2.BF16_V2 R32, R32, 1, 1, R24 ;  /* 0x3f803f8020207831 */ /* 0x000fe20000200018 */
[----:B------:R-:W1:Y:S03]  /*1090*/  LDC.64 R4, c[0x0][0x3b8] ;  /* 0x0000ee00ff047b82 */ /* 0x000e660000000a00 */
[----:B------:R-:W-:-:S06]  /*10a0*/  @P2 IADD3 R35, PT, PT, R35, 0x1, RZ ;  /* 0x0000000123232810 */ /* 0x000fcc0007ffe0ff */
[----:B------:R-:W-:-:S04]  /*10b0*/  @!P4 IADD3 R35, PT, PT, -R35, RZ, RZ ;  /* 0x000000ff2323c210 */ /* 0x000fc80007ffe1ff */
[----:B------:R-:W-:-:S04]  /*10c0*/  SEL R35, R0, R35, !P1 ;  /* 0x0000002300237207 */ /* 0x000fc80004800000 */
[----:B------:R-:W-:-:S05]  /*10d0*/  IADD3 R24, PT, PT, -R35, RZ, RZ ;  /* 0x000000ff23187210 */ /* 0x000fca0007ffe1ff */
[----:B------:R-:W-:Y:S02]  /*10e0*/  IMAD R28, R28, R24, R3 ;  /* 0x000000181c1c7224 */ /* 0x000fe400078e0203 */
[----:B------:R-:W0:Y:S01]  /*10f0*/  LDC R24, c[0x0][0x370] ;  /* 0x0000dc00ff187b82 */ /* 0x000e220000000800 */
[----:B------:R-:W-:Y:S02]  /*1100*/  HFMA2.BF16_V2 R29, R29, 1, 1, R26 ;  /* 0x3f803f801d1d7831 */ /* 0x000fe4000020001a */
[----:B------:R-:W-:Y:S02]  /*1110*/  HADD2.BF16_V2 R30, R30, R25 ;  /* 0x000000191e1e7230 */ /* 0x000fe40000200000 */
[----:B------:R-:W-:-:S04]  /*1120*/  IMAD R35, R35, UR7, R28 ;  /* 0x0000000723237c24 */ /* 0x000fc8000f8e021c */
[----:B-1----:R-:W-:-:S04]  /*1130*/  IMAD.WIDE R4, R35, 0x10, R4 ;  /* 0x0000001023047825 */ /* 0x002fc800078e0204 */
[----:B---3--:R-:W-:Y:S02]  /*1140*/  HFMA2.BF16_V2 R22, R29, 1, 1, R22 ;  /* 0x3f803f801d167831 */ /* 0x008fe40000200016 */
[----:B------:R-:W-:Y:S02]  /*1150*/  HFMA2.BF16_V2 R20, R32, 1, 1, R20 ;  /* 0x3f803f8020147831 */ /* 0x000fe40000200014 */
[----:B------:R-:W-:Y:S02]  /*1160*/  HADD2.BF16_V2 R23, R31, R23 ;  /* 0x000000171f177230 */ /* 0x000fe40000200000 */
[----:B------:R-:W-:Y:S02]  /*1170*/  HADD2.BF16_V2 R21, R30, R21 ;  /* 0x000000151e157230 */ /* 0x000fe40000200000 */
[----:B0-----:R-:W-:-:S03]  /*1180*/  IMAD R3, R24, UR4, R3 ;  /* 0x0000000418037c24 */ /* 0x001fc6000f8e0203 */
[----:B------:R1:W-:Y:S02]  /*1190*/  STG.E.128 desc[UR36][R4.64], R20 ;  /* 0x0000001404007986 */ /* 0x0003e4000c101d24 */
[----:B------:R-:W-:-:S13]  /*11a0*/  ISETP.GE.AND P2, PT, R3, UR9, PT ;  /* 0x0000000903007c0c */ /* 0x000fda000bf46270 */
[----:B------:R-:W-:Y:S05]  /*11b0*/  @!P2 BRA `(.L_x_347) ;  /* 0xfffffff80004a947 */ /* 0x000fea000383ffff */
.L_x_346:
[----:B------:R-:W-:Y:S05]  /*11c0*/  BSYNC.RECONVERGENT B0 ;  /* 0x0000000000007941 */ /* 0x000fea0003800200 */
.L_x_345:
[----:B------:R-:W-:Y:S05]  /*11d0*/  @!P0 EXIT ;  /* 0x000000000000894d */ /* 0x000fea0003800000 */
[----:B------:R-:W-:Y:S01]  /*11e0*/  ST.E desc[UR36][R16.64+-0x80], R2 ;  /* 0xffff800210007985 */ /* 0x000fe2000c101924 */
[----:B------:R-:W-:Y:S05]  /*11f0*/  EXIT ;  /* 0x000000000000794d */ /* 0x000fea0003800000 */
.L_x_348:
        /* <DEDUP_REMOVED lines=16> */
.L_x_965:


//--------------------- .text._Z42userbuffers_fp16_sum_inplace_gpu_rr_rs_oopILi8EEviiiiiiiiiPPviS0_m --------------------------
	.section	.text._Z42userbuffers_fp16_sum_inplace_gpu_rr_rs_oopILi8EEviiiiiiiiiPPviS0_m,"ax",@progbits
	.align	128
        .global         _Z42userbuffers_fp16_sum_inplace_gpu_rr_rs_oopILi8EEviiiiiiiiiPPviS0_m
        .type           _Z42userbuffers_fp16_sum_inplace_gpu_rr_rs_oopILi8EEviiiiiiiiiPPviS0_m,@function
        .size           _Z42userbuffers_fp16_sum_inplace_gpu_rr_rs_oopILi8EEviiiiiiiiiPPviS0_m,(.L_x_966 - _Z42userbuffers_fp16_sum_inplace_gpu_rr_rs_oopILi8EEviiiiiiiiiPPviS0_m)
        .other          _Z42userbuffers_fp16_sum_inplace_gpu_rr_rs_oopILi8EEviiiiiiiiiPPviS0_m,@"STO_CUDA_ENTRY STV_DEFAULT"
_Z42userbuffers_fp16_sum_inplace_gpu_rr_rs_oopILi8EEviiiiiiiiiPPviS0_m:
.text._Z42userbuffers_fp16_sum_inplace_gpu_rr_rs_oopILi8EEviiiiiiiiiPPviS0_m:
[----:B------:R-:W0:Y:S01]  /*0000*/  LDC R1, c[0x0][0x37c] ;  /* 0x0000df00ff017b82 */ /* 0x000e220000000800 */
[----:B------:R-:W1:Y:S01]  /*0010*/  S2R R17, SR_TID.X ;  /* 0x0000000000117919 */ /* 0x000e620000002100 */
[----:B------:R-:W2:Y:S01]  /*0020*/  LDCU UR4, c[0x0][0x2f8] ;  /* 0x00005f00ff0477ac */ /* 0x000ea20008000800 */
[----:B0-----:R-:W-:Y:S01]  /*0030*/  IADD3 R1, PT, PT, R1, -0x28, RZ ;  /* 0xffffffd801017810 */ /* 0x001fe20007ffe0ff */
[----:B------:R-:W0:Y:S01]  /*0040*/  LDCU UR5, c[0x0][0x2fc] ;  /* 0x00005f80ff0577ac */ /* 0x000e220008000800 */
[----:B------:R-:W3:Y:S01]  /*0050*/  LDCU.64 UR36, c[0x0][0x358] ;  /* 0x00006b00ff2477ac */ /* 0x000ee20008000a00 */
[----:B------:R-:W4:Y:S01]  /*0060*/  LDCU.64 UR38, c[0x0][0x3c0] ;  /* 0x00007800ff2677ac */ /* 0x000f220008000a00 */
[----:B--2---:R-:W-:-:S05]  /*0070*/  IADD3 R6, P1, PT, R1, UR4, RZ ;  /* 0x0000000401067c10 */ /* 0x004fca000ff3e0ff */
[----:B0-----:R-:W-:Y:S01]  /*0080*/  IMAD.X R7, RZ, RZ, UR5, P1 ;  /* 0x00000005ff077e24 */ /* 0x001fe200088e06ff */
        /* <DEDUP_REMOVED lines=33> */
.L_x_350:
[----:B------:R-:W2:Y:S01]  /*02a0*/  LD.E.STRONG.SYS R3, desc[UR36][R4.64] ;  /* 0x0000002404037980 */ /* 0x000ea2000c115900 */
[----:B------:R-:W-:Y:S05]  /*02b0*/  YIELD ;  /* 0x0000000000007946 */ /* 0x000fea0003800000 */
[----:B--2---:R-:W-:-:S05]  /*02c0*/  IMAD.IADD R3, R3, 0x1, -R2 ;  /* 0x0000000103037824 */ /* 0x004fca00078e0a02 */
        /* <DEDUP_REMOVED lines=20> */
[----:B------:R-:W-:-:S05]  /*0410*/  MOV R11, UR5 ;  /* 0x00000005000b7c02 */ /* 0x000fca0008000f00 */
[----:B------:R4:W-:Y:S01]  /*0420*/  STL.64 [R1], R10 ;  /* 0x0000000a01007387 */ /* 0x0009e20000100a00 */
[----:B------:R-:W0:Y:S03]  /*0430*/  LDCU.64 UR4, c[0x4][0x258] ;  /* 0x01004b00ff0477ac */ /* 0x000e260008000a00 */
[----:B-----5:R4:W-:Y:S01]  /*0440*/  STL.64 [R1+0x8], R12 ;  /* 0x0000080c01007387 */ /* 0x0209e20000100a00 */
[----:B0-----:R-:W-:Y:S01]  /*0450*/  MOV R4, UR4 ;  /* 0x0000000400047c02 */ /* 0x001fe20008000f00 */
[----:B------:R-:W-:Y:S02]  /*0460*/  IMAD.U32 R5, RZ, RZ, UR5 ;  /* 0x00000005ff057e24 */ /* 0x000fe4000f8e00ff */
[----:B--2---:R4:W-:Y:S05]  /*0470*/  STL.64 [R1+0x20], R2 ;  /* 0x0000200201007387 */ /* 0x0049ea0000100a00 */
[----:B------:R-:W-:-:S07]  /*0480*/  LEPC R20, `(.L_x_349) ;  /* 0x000000001014794e */ /* 0x000fce0000000000 */
[----:B----4-:R-:W-:Y:S05]  /*0490*/  CALL.ABS.NOINC R8 ;  /* 0x0000000008007343 */ /* 0x010fea0003c00000 */
.L_x_349:
        /* <DEDUP_REMOVED lines=15> */
.L_x_352:
[----:B------:R-:W-:Y:S05]  /*0590*/  BSYNC.RECONVERGENT B0 ;  /* 0x0000000000007941 */ /* 0x000fea0003800200 */
.L_x_351:
        /* <DEDUP_REMOVED lines=14> */
[----:B------:R-:W0:Y:S01]  /*0680*/  LDC R34, c[0x0][0x39c] ;  /* 0x0000e700ff227b82 */ /* 0x000e220000000800 */
[----:B------:R-:W-:Y:S01]  /*0690*/  SHF.L.U32 R17, R17, 0x3, RZ ;  /* 0x0000000311117819 */ /* 0x000fe200000006ff */
[----:B------:R-:W-:-:S03]  /*06a0*/  UMOV UR4, 0x400 ;  /* 0x0000040000047882 */ /* 0x000fc60000000000 */
[C---:B------:R-:W-:Y:S01]  /*06b0*/  IADD3 R3, PT, PT, R17.reuse, 0x8, RZ ;  /* 0x0000000811037810 */ /* 0x040fe20007ffe0ff */
[C---:B------:R-:W-:Y:S01]  /*06c0*/  VIADD R4, R17.reuse, 0x10 ;  /* 0x0000001011047836 */ /* 0x040fe20000000000 */
[C---:B------:R-:W-:Y:S01]  /*06d0*/  IADD3 R5, PT, PT, R17.reuse, 0x18, RZ ;  /* 0x0000001811057810 */ /* 0x040fe20007ffe0ff */
[----:B------:R-:W1:Y:S01]  /*06e0*/  S2UR UR5, SR_CgaCtaId ;  /* 0x00000000000579c3 */ /* 0x000e620000008800 */
[C---:B------:R-:W-:Y:S01]  /*06f0*/  IADD3 R6, PT, PT, R17.reuse, 0x28, RZ ;  /* 0x0000002811067810 */ /* 0x040fe20007ffe0ff */
[C---:B------:R-:W-:Y:S01]  /*0700*/  VIADD R7, R17.reuse, 0x30 ;  /* 0x0000003011077836 */ /* 0x040fe20000000000 */
[C---:B------:R-:W-:Y:S02]  /*0710*/  LOP3.LUT R32, R17.reuse, 0x38, RZ, 0xc0, !PT ;  /* 0x0000003811207812 */ /* 0x040fe400078ec0ff */
[----:B------:R-:W-:Y:S02]  /*0720*/  IADD3 R17, PT, PT, R17, -0x8, RZ ;  /* 0xfffffff811117810 */ /* 0x000fe40007ffe0ff */
[----:B------:R-:W-:Y:S01]  /*0730*/  LOP3.LUT R28, R4, 0x38, RZ, 0xc0, !PT ;  /* 0x00000038041c7812 */ /* 0x000fe200078ec0ff */
[----:B------:R-:W-:Y:S01]  /*0740*/  HFMA2 R4, -RZ, RZ, 0, 0 ;  /* 0x00000000ff047431 */ /* 0x000fe200000001ff */
[----:B------:R-:W-:-:S02]  /*0750*/  LOP3.LUT R26, R5, 0x38, RZ, 0xc0, !PT ;  /* 0x00000038051a7812 */ /* 0x000fc400078ec0ff */
[----:B------:R-:W-:Y:S02]  /*0760*/  LOP3.LUT R17, R17, 0x38, RZ, 0xc0, !PT ;  /* 0x0000003811117812 */ /* 0x000fe400078ec0ff */
[----:B------:R-:W-:Y:S02]  /*0770*/  LOP3.LUT R24, R32, 0x20, RZ, 0x3c, !PT ;  /* 0x0000002020187812 */ /* 0x000fe400078e3cff */
[----:B------:R-:W-:Y:S02]  /*0780*/  LOP3.LUT R6, R6, 0x38, RZ, 0xc0, !PT ;  /* 0x0000003806067812 */ /* 0x000fe400078ec0ff */
[----:B0-----:R-:W-:Y:S02]  /*0790*/  IABS R0, R34 ;  /* 0x0000002200007213 */ /* 0x001fe40000000000 */
[----:B------:R-:W-:Y:S02]  /*07a0*/  LOP3.LUT R7, R7, 0x38, RZ, 0xc0, !PT ;  /* 0x0000003807077812 */ /* 0x000fe400078ec0ff */
[----:B------:R-:W0:Y:S01]  /*07b0*/  I2F.RP R8, R0 ;  /* 0x0000000000087306 */ /* 0x000e220000209400 */
[----:B------:R-:W-:Y:S01]  /*07c0*/  LOP3.LUT R3, R3, 0x38, RZ, 0xc0, !PT ;  /* 0x0000003803037812 */ /* 0x000fe200078ec0ff */
[----:B-1----:R-:W-:Y:S01]  /*07d0*/  ULEA UR4, UR5, UR4, 0x18 ;  /* 0x0000000405047291 */ /* 0x002fe2000f8ec0ff */
[----:B------:R-:W-:-:S02]  /*07e0*/  ISETP.NE.AND P1, PT, R34, RZ, PT ;  /* 0x000000ff2200720c */ /* 0x000fc40003f25270 */
[----:B------:R-:W-:-:S06]  /*07f0*/  LOP3.LUT R34, RZ, R34, RZ, 0x33, !PT ;  /* 0x00000022ff227212 */ /* 0x000fcc00078e33ff */
[----:B------:R-:W1:Y:S01]  /*0800*/  LDS.64 R32, [R32+UR4] ;  /* 0x0000000420207984 */ /* 0x000e620008000a00 */
[----:B0-----:R-:W0:Y:S03]  /*0810*/  MUFU.RCP R8, R8 ;  /* 0x0000000800087308 */ /* 0x001e260000001000 */
[----:B------:R-:W2:Y:S04]  /*0820*/  LDS.64 R28, [R28+UR4] ;  /* 0x000000041c1c7984 */ /* 0x000ea80008000a00 */
[----:B------:R-:W3:Y:S04]  /*0830*/  LDS.64 R26, [R26+UR4] ;  /* 0x000000041a1a7984 */ /* 0x000ee80008000a00 */
[----:B------:R-:W4:Y:S04]  /*0840*/  LDS.64 R24, [R24+UR4] ;  /* 0x0000000418187984 */ /* 0x000f280008000a00 */
[----:B------:R-:W1:Y:S04]  /*0850*/  LDS.64 R22, [R6+UR4] ;  /* 0x0000000406167984 */ /* 0x000e680008000a00 */
[----:B------:R-:W1:Y:S01]  /*0860*/  LDS.64 R20, [R7+UR4] ;  /* 0x0000000407147984 */ /* 0x000e620008000a00 */
[----:B0-----:R-:W-:-:S03]  /*0870*/  IADD3 R8, PT, PT, R8, 0xffffffe, RZ ;  /* 0x0ffffffe08087810 */ /* 0x001fc60007ffe0ff */
[----:B------:R-:W0:Y:S01]  /*0880*/  LDS.64 R16, [R17+UR4] ;  /* 0x0000000411107984 */ /* 0x000e220008000a00 */
[----:B------:R-:W5:Y:S03]  /*0890*/  F2I.FTZ.U32.TRUNC.NTZ R5, R8 ;  /* 0x0000000800057305 */ /* 0x000f66000021f000 */
[----:B------:R5:W0:Y:S02]  /*08a0*/  LDS.64 R30, [R3+UR4] ;  /* 0x00000004031e7984 */ /* 0x000a240008000a00 */
[----:B-----5:R-:W-:-:S04]  /*08b0*/  IMAD.MOV R9, RZ, RZ, -R5 ;  /* 0x000000ffff097224 */ /* 0x020fc800078e0a05 */
[----:B------:R-:W-:-:S04]  /*08c0*/  IMAD R3, R9, R0, RZ ;  /* 0x0000000009037224 */ /* 0x000fc800078e02ff */
[----:B--23--:R-:W-:-:S07]  /*08d0*/  IMAD.HI.U32 R3, R5, R3, R4 ;  /* 0x0000000305037227 */ /* 0x00cfce00078e0004 */
.L_x_355:
[----:B------:R-:W2:Y:S01]  /*08e0*/  LDC R10, c[0x0][0x39c] ;  /* 0x0000e700ff0a7b82 */ /* 0x000ea20000000800 */
[----:B------:R-:W-:Y:S02]  /*08f0*/  IABS R6, R35 ;  /* 0x0000002300067213 */ /* 0x000fe40000000000 */
[----:B------:R-:W-:-:S03]  /*0900*/  IADD3 R37, PT, PT, R35, UR6, RZ ;  /* 0x0000000623257c10 */ /* 0x000fc6000fffe0ff */
[----:B------:R-:W-:-:S04]  /*0910*/  IMAD.HI.U32 R4, R3, R6, RZ ;  /* 0x0000000603047227 */ /* 0x000fc800078e00ff */
[----:B0-----:R-:W-:Y:S01]  /*0920*/  IMAD.WIDE R12, R37, 0x10, R30 ;  /* 0x00000010250c7825 */ /* 0x001fe200078e021e */
[----:B------:R-:W-:-:S05]  /*0930*/  IADD3 R5, PT, PT, -R4, RZ, RZ ;  /* 0x000000ff04057210 */ /* 0x000fca0007ffe1ff */
[----:B------:R-:W3:Y:S01]  /*0940*/  LD.E.128 R12, desc[UR36][R12.64] ;  /* 0x000000240c0c7980 */ /* 0x000ee2000c101d00 */
[----:B--2---:R-:W-:-:S05]  /*0950*/  IABS R8, R10 ;  /* 0x0000000a00087213 */ /* 0x004fca0000000000 */
[----:B------:R-:W-:-:S05]  /*0960*/  IMAD R5, R8, R5, R6 ;  /* 0x0000000508057224 */ /* 0x000fca00078e0206 */
[----:B------:R-:W-:-:S13]  /*0970*/  ISETP.GT.U32.AND P3, PT, R0, R5, PT ;  /* 0x000000050000720c */ /* 0x000fda0003f64070 */
[----:B------:R-:W-:Y:S01]  /*0980*/  @!P3 IMAD.IADD R5, R5, 0x1, -R8 ;  /* 0x000000010505b824 */ /* 0x000fe200078e0a08 */
[----:B------:R-:W-:Y:S01]  /*0990*/  @!P3 IADD3 R4, PT, PT, R4, 0x1, RZ ;  /* 0x000000010404b810 */ /* 0x000fe20007ffe0ff */
[----:B-1----:R-:W-:-:S03]  /*09a0*/  IMAD.WIDE R8, R37, 0x10, R32 ;  /* 0x0000001025087825 */ /* 0x002fc600078e0220 */
[----:B------:R-:W-:Y:S02]  /*09b0*/  ISETP.GE.U32.AND P2, PT, R5, R0, PT ;  /* 0x000000000500720c */ /* 0x000fe40003f46070 */
[----:B------:R-:W-:-:S04]  /*09c0*/  LOP3.LUT R5, R35, R10, RZ, 0x3c, !PT ;  /* 0x0000000a23057212 */ /* 0x000fc800078e3cff */
[----:B------:R-:W-:-:S07]  /*09d0*/  ISETP.GE.AND P4, PT, R5, RZ, PT ;  /* 0x000000ff0500720c */ /* 0x000fce0003f86270 */
[----:B------:R-:W-:-:S06]  /*09e0*/  @P2 IADD3 R4, PT, PT, R4, 0x1, RZ ;  /* 0x0000000104042810 */ /* 0x000fcc0007ffe0ff */
[----:B------:R-:W-:-:S05]  /*09f0*/  @!P4 IMAD.MOV R4, RZ, RZ, -R4 ;  /* 0x000000ffff04c224 */ /* 0x000fca00078e0a04 */
[----:B------:R-:W-:-:S04]  /*0a00*/  SEL R4, R34, R4, !P1 ;  /* 0x0000000422047207 */ /* 0x000fc80004800000 */
[----:B------:R-:W-:-:S05]  /*0a10*/  IADD3 R6, PT, PT, -R4, RZ, RZ ;  /* 0x000000ff04067210 */ /* 0x000fca0007ffe1ff */
[----:B------:R-:W-:Y:S02]  /*0a20*/  IMAD R5, R10, R6, R35 ;  /* 0x000000060a057224 */ /* 0x000fe400078e0223 */
[----:B------:R-:W3:Y:S02]  /*0a30*/  LD.E.128 R8, desc[UR36][R8.64] ;  /* 0x0000002408087980 */ /* 0x000ee4000c101d00 */
[----:B------:R-:W-:Y:S02]  /*0a40*/  IMAD R36, R4, UR7, R5 ;  /* 0x0000000704247c24 */ /* 0x000fe4000f8e0205 */
[----:B------:R-:W-:-:S06]  /*0a50*/  IMAD.WIDE R4, R37, 0x10, R28 ;  /* 0x0000001025047825 */ /* 0x000fcc00078e021c */
[----:B------:R-:W2:Y:S01]  /*0a60*/  LD.E.128 R4, desc[UR36][R4.64] ;  /* 0x0000002404047980 */ /* 0x000ea2000c101d00 */
[----:B---3--:R-:W-:Y:S02]  /*0a70*/  HADD2.BF16_V2 R11, R11, R15 ;  /* 0x0000000f0b0b7230 */ /* 0x008fe40000200000 */
[----:B------:R-:W-:Y:S02]  /*0a80*/  HFMA2.BF16_V2 R15, R10, 1, 1, R14 ;  /* 0x3f803f800a0f7831 */ /* 0x000fe4000020000e */
[----:B------:R-:W-:Y:S02]  /*0a90*/  HADD2.BF16_V2 R14, R9, R13 ;  /* 0x0000000d090e7230 */ /* 0x000fe40000200000 */
[----:B------:R-:W-:Y:S02]  /*0aa0*/  HFMA2.BF16_V2 R13, R8, 1, 1, R12 ;  /* 0x3f803f80080d7831 */ /* 0x000fe4000020000c */
[----:B--2---:R-:W-:Y:S02]  /*0ab0*/  HADD2.BF16_V2 R38, R11, R7 ;  /* 0x000000070b267230 */ /* 0x004fe40000200000 */
[----:B------:R-:W-:-:S06]  /*0ac0*/  IMAD.WIDE R10, R37, 0x10, R26 ;  /* 0x00000010250a7825 */ /* 0x000fcc00078e021a */
[----:B------:R-:W2:Y:S01]  /*0ad0*/  LD.E.128 R8, desc[UR36][R10.64] ;  /* 0x000000240a087980 */ /* 0x000ea2000c101d00 */
[----:B------:R-:W-:Y:S02]  /*0ae0*/  HFMA2.BF16_V2 R7, R15, 1, 1, R6 ;  /* 0x3f803f800f077831 */ /* 0x000fe40000200006 */
[----:B------:R-:W-:Y:S02]  /*0af0*/  HADD2.BF16_V2 R6, R14, R5 ;  /* 0x000000050e067230 */ /* 0x000fe40000200000 */
[----:B------:R-:W-:Y:S02]  /*0b00*/  HFMA2.BF16_V2 R5, R13, 1, 1, R4 ;  /* 0x3f803f800d057831 */ /* 0x000fe40000200004 */
[----:B----4-:R-:W-:-:S06]  /*0b10*/  IMAD.WIDE R12, R37, 0x10, R24 ;  /* 0x00000010250c7825 */ /* 0x010fcc00078e0218 */
[----:B------:R-:W3:Y:S01]  /*0b20*/  LD.E.128 R12, desc[UR36][R12.64] ;  /* 0x000000240c0c7980 */ /* 0x000ee2000c101d00 */
[----:B--2---:R-:W-:Y:S02]  /*0b30*/  HFMA2.BF16_V2 R8, R5, 1, 1, R8 ;  /* 0x3f803f8005087831 */ /* 0x004fe40000200008 */
[----:B------:R-:W-:-:S04]  /*0b40*/  IMAD.WIDE R4, R37, 0x10, R22 ;  /* 0x0000001025047825 */ /* 0x000fc800078e0216 */
[----:B------:R-:W-:Y:S02]  /*0b50*/  HADD2.BF16_V2 R38, R38, R11 ;  /* 0x0000000b26267230 */ /* 0x000fe40000200000 */
[----:B------:R-:W-:Y:S02]  /*0b60*/  HFMA2.BF16_V2 R11, R7, 1, 1, R10 ;  /* 0x3f803f80070b7831 */ /* 0x000fe4000020000a */
[----:B------:R-:W-:Y:S02]  /*0b70*/  HADD2.BF16_V2 R9, R6, R9 ;  /* 0x0000000906097230 */ /* 0x000fe40000200000 */
[----:B------:R-:W2:Y:S01]  /*0b80*/  LD.E.128 R4, desc[UR36][R4.64] ;  /* 0x0000002404047980 */ /* 0x000ea2000c101d00 */
[----:B---3--:R-:W-:Y:S02]  /*0b90*/  HFMA2.BF16_V2 R11, R11, 1, 1, R14 ;  /* 0x3f803f800b0b7831 */ /* 0x008fe4000020000e */
[----:B------:R-:W-:Y:S02]  /*0ba0*/  HADD2.BF16_V2 R15, R38, R15 ;  /* 0x0000000f260f7230 */ /* 0x000fe40000200000 */
[----:B------:R-:W-:-:S02]  /*0bb0*/  HFMA2.BF16_V2 R38, R8, 1, 1, R12 ;  /* 0x3f803f8008267831 */ /* 0x000fc4000020000c */
[----:B------:R-:W-:Y:S02]  /*0bc0*/  HADD2.BF16_V2 R13, R9, R13 ;  /* 0x0000000d090d7230 */ /* 0x000fe40000200000 */
[----:B------:R-:W-:-:S04]  /*0bd0*/  IMAD.WIDE R8, R37, 0x10, R20 ;  /* 0x0000001025087825 */ /* 0x000fc800078e0214 */
[----:B--2---:R-:W-:Y:S02]  /*0be0*/  HFMA2.BF16_V2 R6, R11, 1, 1, R6 ;  /* 0x3f803f800b067831 */ /* 0x004fe40000200006 */
[----:B------:R-:W2:Y:S01]  /*0bf0*/  LD.E.128 R8, desc[UR36][R8.64] ;  /* 0x0000002408087980 */ /* 0x000ea2000c101d00 */
[----:B------:R-:W-:Y:S02]  /*0c00*/  HADD2.BF16_V2 R5, R13, R5 ;  /* 0x000000050d057230 */ /* 0x000fe40000200000 */
[----:B------:R-:W-:-:S04]  /*0c10*/  IMAD.WIDE R12, R37, 0x10, R16 ;  /* 0x00000010250c7825 */ /* 0x000fc800078e0210 */
[----:B------:R-:W-:Y:S02]  /*0c20*/  HADD2.BF16_V2 R7, R15, R7 ;  /* 0x000000070f077230 */ /* 0x000fe40000200000 */
[----:B------:R-:W3:Y:S01]  /*0c30*/  LD.E.128 R12, desc[UR36][R12.64] ;  /* 0x000000240c0c7980 */ /* 0x000ee2000c101d00 */
[----:B------:R-:W-:Y:S01]  /*0c40*/  HFMA2.BF16_V2 R4, R38, 1, 1, R4 ;  /* 0x3f803f8026047831 */ /* 0x000fe20000200004 */
[----:B------:R-:W0:Y:S01]  /*0c50*/  LDCU UR4, c[0x0][0x360] ;  /* 0x00006c00ff0477ac */ /* 0x000e220008000800 */
[----:B--2---:R-:W-:Y:S02]  /*0c60*/  HADD2.BF16_V2 R11, R7, R11 ;  /* 0x0000000b070b7230 */ /* 0x004fe40000200000 */
[----:B------:R-:W-:Y:S02]  /*0c70*/  HFMA2.BF16_V2 R7, R6, 1, 1, R10 ;  /* 0x3f803f8006077831 */ /* 0x000fe4000020000a */
[----:B------:R-:W-:Y:S02]  /*0c80*/  HADD2.BF16_V2 R9, R5, R9 ;  /* 0x0000000905097230 */ /* 0x000fe40000200000 */
[----:B------:R-:W-:-:S02]  /*0c90*/  HFMA2.BF16_V2 R6, R4, 1, 1, R8 ;  /* 0x3f803f8004067831 */ /* 0x000fc40000200008 */
[----:B------:R-:W1:Y:S08]  /*0ca0*/  LDC.64 R4, c[0x0][0x3b8] ;  /* 0x0000ee00ff047b82 */ /* 0x000e700000000a00 */
[----:B------:R-:W0:Y:S01]  /*0cb0*/  LDC R8, c[0x0][0x370] ;  /* 0x0000dc00ff087b82 */ /* 0x000e220000000800 */
[----:B---3--:R-:W-:Y:S02]  /*0cc0*/  HFMA2.BF16_V2 R14, R7, 1, 1, R14 ;  /* 0x3f803f80070e7831 */ /* 0x008fe4000020000e */
[----:B------:R-:W-:-:S02]  /*0cd0*/  HFMA2.BF16_V2 R12, R6, 1, 1, R12 ;  /* 0x3f803f80060c7831 */ /* 0x000fc4000020000c */
[----:B------:R-:W-:Y:S02]  /*0ce0*/  HADD2.BF16_V2 R15, R11, R15 ;  /* 0x0000000f0b0f7230 */ /* 0x000fe40000200000 */
[----:B------:R-:W-:Y:S02]  /*0cf0*/  HADD2.BF16_V2 R13, R9, R13 ;  /* 0x0000000d090d7230 */ /* 0x000fe40000200000 */
[----:B-1----:R-:W-:-:S05]  /*0d00*/  IMAD.WIDE R36, R36, 0x10, R4 ;  /* 0x0000001024247825 */ /* 0x002fca00078e0204 */
[----:B------:R2:W-:Y:S01]  /*0d10*/  STG.E.128 desc[UR36][R36.64], R12 ;  /* 0x0000000c24007986 */ /* 0x0005e2000c101d24 */
[----:B0-----:R-:W-:-:S05]  /*0d20*/  IMAD R35, R8, UR4, R35 ;  /* 0x0000000408237c24 */ /* 0x001fca000f8e0223 */
[----:B------:R-:W-:-:S13]  /*0d30*/  ISETP.GE.AND P2, PT, R35, UR9, PT ;  /* 0x0000000923007c0c */ /* 0x000fda000bf46270 */
[----:B--2---:R-:W-:Y:S05]  /*0d40*/  @!P2 BRA `(.L_x_355) ;  /* 0xfffffff800e4a947 */ /* 0x004fea000383ffff */
.L_x_354:
[----:B------:R-:W-:Y:S05]  /*0d50*/  BSYNC.RECONVERGENT B0 ;  /* 0x0000000000007941 */ /* 0x000fea0003800200 */
.L_x_353:
[----:B------:R-:W-:Y:S05]  /*0d60*/  @!P0 EXIT ;  /* 0x000000000000894d */ /* 0x000fea0003800000 */
[----:B------:R-:W-:Y:S01]  /*0d70*/  ST.E desc[UR36][R18.64+-0x80], R2 ;  /* 0xffff800212007985 */ /* 0x000fe2000c101924 */
[----:B------:R-:W-:Y:S05]  /*0d80*/  EXIT ;  /* 0x000000000000794d */ /* 0x000fea0003800000 */
.L_x_356:
        /* <DEDUP_REMOVED lines=15> */
.L_x_966:


//--------------------- .text._Z42userbuffers_fp16_sum_inplace_gpu_rr_rs_oopILi4EEviiiiiiiiiPPviS0_m --------------------------
	.section	.text._Z42userbuffers_fp16_sum_inplace_gpu_rr_rs_oopILi4EEviiiiiiiiiPPviS0_m,"ax",@progbits
	.align	128
        .global         _Z42userbuffers_fp16_sum_inplace_gpu_rr_rs_oopILi4EEviiiiiiiiiPPviS0_m
        .type           _Z42userbuffers_fp16_sum_inplace_gpu_rr_rs_oopILi4EEviiiiiiiiiPPviS0_m,@function
        .size           _Z42userbuffers_fp16_sum_inplace_gpu_rr_rs_oopILi4EEviiiiiiiiiPPviS0_m,(.L_x_967 - _Z42userbuffers_fp16_sum_inplace_gpu_rr_rs_oopILi4EEviiiiiiiiiPPviS0_m)
        .other          _Z42userbuffers_fp16_sum_inplace_gpu_rr_rs_oopILi4EEviiiiiiiiiPPviS0_m,@"STO_CUDA_ENTRY STV_DEFAULT"
_Z42userbuffers_fp16_sum_inplace_gpu_rr_rs_oopILi4EEviiiiiiiiiPPviS0_m:
.text._Z42userbuffers_fp16_sum_inplace_gpu_rr_rs_oopILi4EEviiiiiiiiiPPviS0_m:
[----:B------:R-:W0:Y:S01]  /*0000*/  LDC R1, c[0x0][0x37c] ;  /* 0x0000df00ff017b82 */ /* 0x000e220000000800 */
[----:B------:R-:W1:Y:S01]  /*0010*/  S2R R17, SR_TID.X ;  /* 0x0000000000117919 */ /* 0x000e620000002100 */
[----:B------:R-:W2:Y:S01]  /*0020*/  LDCU UR4, c[0x0][0x2f8] ;  /* 0x00005f00ff0477ac */ /* 0x000ea20008000800 */
[----:B0-----:R-:W-:Y:S01]  /*0030*/  VIADD R1, R1, 0xffffffd8 ;  /* 0xffffffd801017836 */ /* 0x001fe20000000000 */
[----:B------:R-:W0:Y:S01]  /*0040*/  LDCU UR5, c[0x0][0x2fc] ;  /* 0x00005f80ff0577ac */ /* 0x000e220008000800 */
[----:B------:R-:W3:Y:S01]  /*0050*/  LDCU.64 UR36, c[0x0][0x358] ;  /* 0x00006b00ff2477ac */ /* 0x000ee20008000a00 */
[----:B------:R-:W4:Y:S02]  /*0060*/  LDCU.64 UR38, c[0x0][0x3c0] ;  /* 0x00007800ff2677ac */ /* 0x000f240008000a00 */
        /* <DEDUP_REMOVED lines=27> */
[----:B------:R1:W-:Y:S04]  /*0220*/  @!P0 ST.E.STRONG.SYS desc[UR36][R10.64], R24 ;  /* 0x000000180a008985 */ /* 0x0003e8000c115924 */
[----:B------:R-:W2:Y:S01]  /*0230*/  LDG.E.64 R8, desc[UR36][R8.64] ;  /* 0x0000002408087981 */ /* 0x000ea2000c1e1b00 */
[----:B------:R-:W-:Y:S01]  /*0240*/  UMOV UR4, 0x400 ;  /* 0x0000040000047882 */ /* 0x000fe20000000000 */
[----:B------:R-:W-:Y:S01]  /*0250*/  IMAD.WIDE R2, R5, 0x4, R28 ;  /* 0x0000000405027825 */ /* 0x000fe200078e021c */
[----:B0-----:R-:W-:-:S06]  /*0260*/  ULEA UR4, UR5, UR4, 0x18 ;  /* 0x0000000405047291 */ /* 0x001fcc000f8ec0ff */
[----:B------:R-:W-:-:S05]  /*0270*/  LEA R13, R17, UR4, 0x3 ;  /* 0x00000004110d7c11 */ /* 0x000fca000f8e18ff */
[----:B--2---:R1:W-:Y:S01]  /*0280*/  STS.64 [R13], R8 ;  /* 0x000000080d007388 */ /* 0x0043e20000000a00 */
[----:B------:R-:W-:-:S07]  /*0290*/  CS2R R4, SR_CLOCKLO ;  /* 0x0000000000047805 */ /* 0x000fce0000015000 */
.L_x_358:
[----:B-1----:R-:W2:Y:S01]  /*02a0*/  LD.E.STRONG.SYS R9, desc[UR36][R2.64] ;  /* 0x0000002402097980 */ /* 0x002ea2000c115900 */
        /* <DEDUP_REMOVED lines=22> */
[----:B------:R-:W-:-:S05]  /*0410*/  IMAD.U32 R9, RZ, RZ, UR5 ;  /* 0x00000005ff097e24 */ /* 0x000fca000f8e00ff */
[----:B------:R4:W-:Y:S01]  /*0420*/  STL.64 [R1], R8 ;  /* 0x0000000801007387 */ /* 0x0009e20000100a00 */
[----:B------:R-:W1:Y:S03]  /*0430*/  LDCU.64 UR4, c[0x4][0x258] ;  /* 0x01004b00ff0477ac */ /* 0x000e660008000a00 */
[----:B-----5:R4:W-:Y:S01]  /*0440*/  STL.64 [R1+0x8], R10 ;  /* 0x0000080a01007387 */ /* 0x0209e20000100a00 */
[----:B-1----:R-:W-:Y:S01]  /*0450*/  MOV R4, UR4 ;  /* 0x0000000400047c02 */ /* 0x002fe20008000f00 */
[----:B------:R-:W-:Y:S02]  /*0460*/  IMAD.U32 R5, RZ, RZ, UR5 ;  /* 0x00000005ff057e24 */ /* 0x000fe4000f8e00ff */
[----:B0-2---:R4:W-:Y:S05]  /*0470*/  STL.64 [R1+0x20], R24 ;  /* 0x0000201801007387 */ /* 0x0059ea0000100a00 */
[----:B------:R-:W-:-:S07]  /*0480*/  LEPC R20, `(.L_x_357) ;  /* 0x000000001014794e */ /* 0x000fce0000000000 */
[----:B----4-:R-:W-:Y:S05]  /*0490*/  CALL.ABS.NOINC R2 ;  /* 0x0000000002007343 */ /* 0x010fea0003c00000 */
.L_x_357:
        /* <DEDUP_REMOVED lines=12> */
[----:B------:R-:W-:Y:S01]  /*0560*/  IMAD.SHL.U32 R5, R24, 0x20, RZ ;  /* 0x0000002018057824 */ /* 0x000fe200078e00ff */
[----:B--2---:R-:W-:-:S04]  /*0570*/  IADD3 R0, PT, PT, R3, R0, RZ ;  /* 0x0000000003007210 */ /* 0x004fc80007ffe0ff */
[----:B------:R-:W-:-:S13]  /*0580*/  ISETP.EQ.AND P0, PT, R0, R5, PT ;  /* 0x000000050000720c */ /* 0x000fda0003f02270 */
.L_x_360:
[----:B------:R-:W-:Y:S05]  /*0590*/  BSYNC.RECONVERGENT B0 ;  /* 0x0000000000007941 */ /* 0x000fea0003800200 */
.L_x_359:
        /* <DEDUP_REMOVED lines=15> */
[----:B------:R-:W-:Y:S01]  /*0690*/  IMAD.SHL.U32 R17, R17, 0x8, RZ ;  /* 0x0000000811117824 */ /* 0x000fe200078e00ff */
[----:B------:R-:W-:-:S04]  /*06a0*/  UMOV UR4, 0x400 ;  /* 0x0000040000047882 */ /* 0x000fc80000000000 */
[C---:B------:R-:W-:Y:S02]  /*06b0*/  IADD3 R3, PT, PT, R17.reuse, 0x8, RZ ;  /* 0x0000000811037810 */ /* 0x040fe40007ffe0ff */
[----:B------:R-:W1:Y:S01]  /*06c0*/  S2UR UR5, SR_CgaCtaId ;  /* 0x00000000000579c3 */ /* 0x000e620000008800 */
[C---:B------:R-:W-:Y:S01]  /*06d0*/  LOP3.LUT R2, R17.reuse, 0x18, RZ, 0xc0, !PT ;  /* 0x0000001811027812 */ /* 0x040fe200078ec0ff */
[----:B------:R-:W-:Y:S01]  /*06e0*/  VIADD R17, R17, 0xfffffff8 ;  /* 0xfffffff811117836 */ /* 0x000fe20000000000 */
[----:B------:R-:W-:Y:S02]  /*06f0*/  LOP3.LUT R4, R3, 0x18, RZ, 0xc0, !PT ;  /* 0x0000001803047812 */ /* 0x000fe400078ec0ff */
[----:B------:R-:W-:Y:S02]  /*0700*/  LOP3.LUT R6, R2, 0x10, RZ, 0x3c, !PT ;  /* 0x0000001002067812 */ /* 0x000fe400078e3cff */
[----:B------:R-:W-:Y:S02]  /*0710*/  LOP3.LUT R17, R17, 0x18, RZ, 0xc0, !PT ;  /* 0x0000001811117812 */ /* 0x000fe400078ec0ff */
[----:B0-----:R-:W-:-:S02]  /*0720*/  IABS R27, R9 ;  /* 0x00000009001b7213 */ /* 0x001fc40000000000 */
[----:B------:R-:W-:Y:S02]  /*0730*/  ISETP.NE.AND P1, PT, R9, RZ, PT ;  /* 0x000000ff0900720c */ /* 0x000fe40003f25270 */
[----:B------:R-:W0:Y:S01]  /*0740*/  I2F.RP R5, R27 ;  /* 0x0000001b00057306 */ /* 0x000e220000209400 */
[----:B-1----:R-:W-:-:S09]  /*0750*/  ULEA UR4, UR5, UR4, 0x18 ;  /* 0x0000000405047291 */ /* 0x002fd2000f8ec0ff */
[----:B------:R-:W1:Y:S01]  /*0760*/  LDS.64 R2, [R2+UR4] ;  /* 0x0000000402027984 */ /* 0x000e620008000a00 */
[----:B0-----:R0:W2:Y:S03]  /*0770*/  MUFU.RCP R7, R5 ;  /* 0x0000000500077308 */ /* 0x0010a60000001000 */
[----:B------:R3:W4:Y:S04]  /*0780*/  LDS.64 R20, [R17+UR4] ;  /* 0x0000000411147984 */ /* 0x0007280008000a00 */
[----:B0-----:R-:W0:Y:S01]  /*0790*/  LDS.64 R4, [R4+UR4] ;  /* 0x0000000404047984 */ /* 0x001e220008000a00 */
[----:B--2---:R-:W-:-:S03]  /*07a0*/  IADD3 R10, PT, PT, R7, 0xffffffe, RZ ;  /* 0x0ffffffe070a7810 */ /* 0x004fc60007ffe0ff */
[----:B------:R-:W2:Y:S01]  /*07b0*/  LDS.64 R6, [R6+UR4] ;  /* 0x0000000406067984 */ /* 0x000ea20008000a00 */
[----:B------:R-:W5:Y:S01]  /*07c0*/  LDCU UR4, c[0x0][0x370] ;  /* 0x00006e00ff0477ac */ /* 0x000f620008000800 */
[----:B------:R3:W1:Y:S02]  /*07d0*/  F2I.FTZ.U32.TRUNC.NTZ R11, R10 ;  /* 0x0000000a000b7305 */ /* 0x000664000021f000 */
[----:B---3--:R-:W-:Y:S02]  /*07e0*/  HFMA2 R10, -RZ, RZ, 0, 0 ;  /* 0x00000000ff0a7431 */ /* 0x008fe400000001ff */
[----:B-1----:R-:W-:Y:S02]  /*07f0*/  IMAD.MOV R12, RZ, RZ, -R11 ;  /* 0x000000ffff0c7224 */ /* 0x002fe400078e0a0b */
[----:B-----5:R-:W-:Y:S02]  /*0800*/  IMAD R25, R8, UR4, RZ ;  /* 0x0000000408197c24 */ /* 0x020fe4000f8e02ff */
[----:B------:R-:W-:-:S04]  /*0810*/  IMAD R23, R12, R27, RZ ;  /* 0x0000001b0c177224 */ /* 0x000fc800078e02ff */
[----:B----4-:R-:W-:-:S07]  /*0820*/  IMAD.HI.U32 R23, R11, R23, R10 ;  /* 0x000000170b177227 */ /* 0x010fce00078e000a */
.L_x_363:
[----:B-1----:R-:W1:Y:S01]  /*0830*/  LDC R11, c[0x0][0x39c] ;  /* 0x0000e700ff0b7b82 */ /* 0x002e620000000800 */
[----:B------:R-:W-:Y:S02]  /*0840*/  IABS R10, R0 ;  /* 0x00000000000a7213 */ /* 0x000fe40000000000 */
[----:B------:R-:W-:-:S03]  /*0850*/  IADD3 R26, PT, PT, R0, UR6, RZ ;  /* 0x00000006001a7c10 */ /* 0x000fc6000fffe0ff */
[----:B------:R-:W-:Y:S02]  /*0860*/  IMAD.HI.U32 R8, R23, R10, RZ ;  /* 0x0000000a17087227 */ /* 0x000fe400078e00ff */
[----:B------:R-:W3:Y:S02]  /*0870*/  LDC R12, c[0x0][0x39c] ;  /* 0x0000e700ff0c7b82 */ /* 0x000ee40000000800 */
[----:B------:R-:W-:Y:S01]  /*0880*/  IMAD.MOV R9, RZ, RZ, -R8 ;  /* 0x000000ffff097224 */ /* 0x000fe200078e0a08 */
[----:B-1----:R-:W-:-:S05]  /*0890*/  IABS R13, R11 ;  /* 0x0000000b000d7213 */ /* 0x002fca0000000000 */
[----:B------:R-:W-:Y:S01]  /*08a0*/  IMAD R10, R13, R9, R10 ;  /* 0x000000090d0a7224 */ /* 0x000fe200078e020a */
[----:B------:R-:W-:Y:S02]  /*08b0*/  LOP3.LUT R9, R0, R11, RZ, 0x3c, !PT ;  /* 0x0000000b00097212 */ /* 0x000fe400078e3cff */
[----:B---3--:R-:W-:Y:S02]  /*08c0*/  LOP3.LUT R12, RZ, R12, RZ, 0x33, !PT ;  /* 0x0000000cff0c7212 */ /* 0x008fe400078e33ff */
[----:B------:R-:W-:Y:S02]  /*08d0*/  ISETP.GT.U32.AND P3, PT, R27, R10, PT ;  /* 0x0000000a1b00720c */ /* 0x000fe40003f64070 */
[----:B------:R-:W-:-:S11]  /*08e0*/  ISETP.GE.AND P4, PT, R9, RZ, PT ;  /* 0x000000ff0900720c */ /* 0x000fd60003f86270 */
[----:B------:R-:W-:Y:S01]  /*08f0*/  @!P3 IADD3 R10, PT, PT, R10, -R13, RZ ;  /* 0x8000000d0a0ab210 */ /* 0x000fe20007ffe0ff */
[----:B------:R-:W-:-:S03]  /*0900*/  @!P3 VIADD R8, R8, 0x1 ;  /* 0x000000010808b836 */ /* 0x000fc60000000000 */
[----:B------:R-:W-:-:S13]  /*0910*/  ISETP.GE.U32.AND P2, PT, R10, R27, PT ;  /* 0x0000001b0a00720c */ /* 0x000fda0003f46070 */
[----:B------:R-:W-:-:S05]  /*0920*/  @P2 IADD3 R8, PT, PT, R8, 0x1, RZ ;  /* 0x0000000108082810 */ /* 0x000fca0007ffe0ff */
[----:B------:R-:W-:-:S05]  /*0930*/  @!P4 IMAD.MOV R8, RZ, RZ, -R8 ;  /* 0x000000ffff08c224 */ /* 0x000fca00078e0a08 */
[----:B------:R-:W-:Y:S01]  /*0940*/  SEL R22, R12, R8, !P1 ;  /* 0x000000080c167207 */ /* 0x000fe20004800000 */
[----:B------:R-:W-:-:S04]  /*0950*/  IMAD.WIDE R8, R26, 0x10, R2 ;  /* 0x000000101a087825 */ /* 0x000fc800078e0202 */
[----:B------:R-:W-:Y:S02]  /*0960*/  IMAD.MOV R10, RZ, RZ, -R22 ;  /* 0x000000ffff0a7224 */ /* 0x000fe400078e0a16 */
[----:B0-----:R-:W-:-:S04]  /*0970*/  IMAD.WIDE R12, R26, 0x10, R4 ;  /* 0x000000101a0c7825 */ /* 0x001fc800078e0204 */
[----:B------:R-:W-:Y:S02]  /*0980*/  IMAD R11, R11, R10, R0 ;  /* 0x0000000a0b0b7224 */ /* 0x000fe400078e0200 */
[----:B------:R-:W3:Y:S02]  /*0990*/  LD.E.128 R12, desc[UR36][R12.64] ;  /* 0x000000240c0c7980 */ /* 0x000ee4000c101d00 */
[----:B------:R-:W-:Y:S02]  /*09a0*/  IMAD R22, R22, UR7, R11 ;  /* 0x0000000716167c24 */ /* 0x000fe4000f8e020b */
[----:B------:R-:W3:Y:S01]  /*09b0*/  LD.E.128 R8, desc[UR36][R8.64] ;  /* 0x0000002408087980 */ /* 0x000ee2000c101d00 */
[----:B--2---:R-:W-:-:S06]  /*09c0*/  IMAD.WIDE R16, R26, 0x10, R6 ;  /* 0x000000101a107825 */ /* 0x004fcc00078e0206 */
[----:B------:R-:W2:Y:S01]  /*09d0*/  LD.E.128 R16, desc[UR36][R16.64] ;  /* 0x0000002410107980 */ /* 0x000ea2000c101d00 */
[----:B---3--:R-:W-:Y:S02]  /*09e0*/  HFMA2.BF16_V2 R11, R11, 1, 1, R15 ;  /* 0x3f803f800b0b7831 */ /* 0x008fe4000020000f */
[----:B------:R-:W-:Y:S02]  /*09f0*/  HADD2.BF16_V2 R12, R8, R12 ;  /* 0x0000000c080c7230 */ /* 0x000fe40000200000 */
[----:B------:R-:W-:Y:S02]  /*0a00*/  HFMA2.BF16_V2 R13, R9, 1, 1, R13 ;  /* 0x3f803f80090d7831 */ /* 0x000fe4000020000d */
[----:B------:R-:W-:-:S04]  /*0a10*/  IMAD.WIDE R8, R26, 0x10, R20 ;  /* 0x000000101a087825 */ /* 0x000fc800078e0214 */
[----:B------:R-:W-:Y:S02]  /*0a20*/  HADD2.BF16_V2 R14, R10, R14 ;  /* 0x0000000e0a0e7230 */ /* 0x000fe40000200000 */
[----:B--2---:R-:W-:Y:S02]  /*0a30*/  HFMA2.BF16_V2 R19, R11, 1, 1, R19 ;  /* 0x3f803f800b137831 */ /* 0x004fe40000200013 */
[----:B------:R-:W2:Y:S01]  /*0a40*/  LD.E.128 R8, desc[UR36][R8.64] ;  /* 0x0000002408087980 */ /* 0x000ea2000c101d00 */
[----:B------:R-:W-:Y:S02]  /*0a50*/  HFMA2.BF16_V2 R17, R13, 1, 1, R17 ;  /* 0x3f803f800d117831 */ /* 0x000fe40000200011 */
[----:B------:R-:W-:Y:S02]  /*0a60*/  HADD2.BF16_V2 R16, R12, R16 ;  /* 0x000000100c107230 */ /* 0x000fe40000200000 */
[----:B------:R-:W0:Y:S01]  /*0a70*/  LDC.64 R12, c[0x0][0x3b8] ;  /* 0x0000ee00ff0c7b82 */ /* 0x000e220000000a00 */
[----:B------:R-:W-:Y:S01]  /*0a80*/  HADD2.BF16_V2 R14, R14, R18 ;  /* 0x000000120e0e7230 */ /* 0x000fe20000200000 */
[----:B------:R-:W-:-:S04]  /*0a90*/  IADD3 R0, PT, PT, R25, R0, RZ ;  /* 0x0000000019007210 */ /* 0x000fc80007ffe0ff */
[----:B------:R-:W-:Y:S01]  /*0aa0*/  ISETP.GE.AND P2, PT, R0, UR9, PT ;  /* 0x0000000900007c0c */ /* 0x000fe2000bf46270 */
[----:B0-----:R-:W-:-:S04]  /*0ab0*/  IMAD.WIDE R12, R22, 0x10, R12 ;  /* 0x00000010160c7825 */ /* 0x001fc800078e020c */
[----:B--2---:R-:W-:Y:S02]  /*0ac0*/  HFMA2.BF16_V2 R11, R19, 1, 1, R11 ;  /* 0x3f803f80130b7831 */ /* 0x004fe4000020000b */
[----:B------:R-:W-:Y:S02]  /*0ad0*/  HFMA2.BF16_V2 R9, R17, 1, 1, R9 ;  /* 0x3f803f8011097831 */ /* 0x000fe40000200009 */
[----:B------:R-:W-:Y:S02]  /*0ae0*/  HADD2.BF16_V2 R10, R14, R10 ;  /* 0x0000000a0e0a7230 */ /* 0x000fe40000200000 */
[----:B------:R-:W-:-:S05]  /*0af0*/  HADD2.BF16_V2 R8, R16, R8 ;  /* 0x0000000810087230 */ /* 0x000fca0000200000 */
[----:B------:R1:W-:Y:S01]  /*0b00*/  STG.E.128 desc[UR36][R12.64], R8 ;  /* 0x000000080c007986 */ /* 0x0003e2000c101d24 */
[----:B------:R-:W-:Y:S05]  /*0b10*/  @!P2 BRA `(.L_x_363) ;  /* 0xfffffffc0044a947 */ /* 0x000fea000383ffff */
.L_x_362:
[----:B------:R-:W-:Y:S05]  /*0b20*/  BSYNC.RECONVERGENT B0 ;  /* 0x0000000000007941 */ /* 0x000fea0003800200 */
.L_x_361:
[----:B------:R-:W-:Y:S05]  /*0b30*/  @!P0 EXIT ;  /* 0x000000000000894d */ /* 0x000fea0003800000 */
[----:B------:R-:W-:Y:S01]  /*0b40*/  ST.E desc[UR36][R28.64+-0x80], R24 ;  /* 0xffff80181c007985 */ /* 0x000fe2000c101924 */
[----:B------:R-:W-:Y:S05]  /*0b50*/  EXIT ;  /* 0x000000000000794d */ /* 0x000fea0003800000 */
.L_x_364:
        /* <DEDUP_REMOVED lines=10> */
.L_x_967:


//--------------------- .text._Z42userbuffers_fp16_sum_inplace_gpu_rr_rs_oopILi2EEviiiiiiiiiPPviS0_m --------------------------
	.section	.text._Z42userbuffers_fp16_sum_inplace_gpu_rr_rs_oopILi2EEviiiiiiiiiPPviS0_m,"ax",@progbits
	.align	128
        .global         _Z42userbuffers_fp16_sum_inplace_gpu_rr_rs_oopILi2EEviiiiiiiiiPPviS0_m
        .type           _Z42userbuffers_fp16_sum_inplace_gpu_rr_rs_oopILi2EEviiiiiiiiiPPviS0_m,@function
        .size           _Z42userbuffers_fp16_sum_inplace_gpu_rr_rs_oopILi2EEviiiiiiiiiPPviS0_m,(.L_x_968 - _Z42userbuffers_fp16_sum_inplace_gpu_rr_rs_oopILi2EEviiiiiiiiiPPviS0_m)
        .other          _Z42userbuffers_fp16_sum_inplace_gpu_rr_rs_oopILi2EEviiiiiiiiiPPviS0_m,@"STO_CUDA_ENTRY STV_DEFAULT"
_Z42userbuffers_fp16_sum_inplace_gpu_rr_rs_oopILi2EEviiiiiiiiiPPviS0_m:
.text._Z42userbuffers_fp16_sum_inplace_gpu_rr_rs_oopILi2EEviiiiiiiiiPPviS0_m:
        /* <DEDUP_REMOVED lines=42> */
.L_x_366:
        /* <DEDUP_REMOVED lines=32> */
.L_x_365:
        /* <DEDUP_REMOVED lines=15> */
.L_x_368:
[----:B------:R-:W-:Y:S05]  /*0590*/  BSYNC.RECONVERGENT B0 ;  /* 0x0000000000007941 */ /* 0x000fea0003800200 */
.L_x_367:
        /* <DEDUP_REMOVED lines=14> */
[----:B------:R-:W0:Y:S01]  /*0680*/  LDC R20, c[0x0][0x39c] ;  /* 0x0000e700ff147b82 */ /* 0x000e220000000800 */
[----:B------:R-:W-:Y:S01]  /*0690*/  IMAD.SHL.U32 R19, R19, 0x8, RZ ;  /* 0x0000000813137824 */ /* 0x000fe200078e00ff */
[----:B------:R-:W-:-:S04]  /*06a0*/  UMOV UR4, 0x400 ;  /* 0x0000040000047882 */ /* 0x000fc80000000000 */
[----:B------:R-:W-:Y:S02]  /*06b0*/  LOP3.LUT R19, R19, 0x8, RZ, 0xc0, !PT ;  /* 0x0000000813137812 */ /* 0x000fe400078ec0ff */
[----:B------:R-:W1:Y:S02]  /*06c0*/  S2UR UR5, SR_CgaCtaId ;  /* 0x00000000000579c3 */ /* 0x000e640000008800 */
[----:B------:R-:W-:Y:S02]  /*06d0*/  LOP3.LUT R12, R19, 0x8, RZ, 0x3c, !PT ;  /* 0x00000008130c7812 */ /* 0x000fe400078e3cff */
[-C--:B0-----:R-:W-:Y:S02]  /*06e0*/  IABS R0, R20.reuse ;  /* 0x0000001400007213 */ /* 0x081fe40000000000 */
[----:B------:R-:W-:Y:S02]  /*06f0*/  ISETP.NE.AND P1, PT, R20, RZ, PT ;  /* 0x000000ff1400720c */ /* 0x000fe40003f25270 */
[----:B------:R-:W0:Y:S01]  /*0700*/  I2F.RP R3, R0 ;  /* 0x0000000000037306 */ /* 0x000e220000209400 */
[----:B------:R-:W-:Y:S01]  /*0710*/  LOP3.LUT R20, RZ, R20, RZ, 0x33, !PT ;  /* 0x00000014ff147212 */ /* 0x000fe200078e33ff */
[----:B-1----:R-:W-:-:S09]  /*0720*/  ULEA UR4, UR5, UR4, 0x18 ;  /* 0x0000000405047291 */ /* 0x002fd2000f8ec0ff */
[----:B------:R1:W2:Y:S01]  /*0730*/  LDS.64 R14, [R19+UR4] ;  /* 0x00000004130e7984 */ /* 0x0002a20008000a00 */
[----:B0-----:R-:W0:Y:S03]  /*0740*/  MUFU.RCP R3, R3 ;  /* 0x0000000300037308 */ /* 0x001e260000001000 */
[----:B------:R-:W3:Y:S01]  /*0750*/  LDS.64 R12, [R12+UR4] ;  /* 0x000000040c0c7984 */ /* 0x000ee20008000a00 */
[----:B------:R-:W4:Y:S01]  /*0760*/  LDCU UR4, c[0x0][0x370] ;  /* 0x00006e00ff0477ac */ /* 0x000f220008000800 */
[----:B0-----:R-:W-:-:S04]  /*0770*/  VIADD R4, R3, 0xffffffe ;  /* 0x0ffffffe03047836 */ /* 0x001fc80000000000 */
[----:B------:R0:W5:Y:S01]  /*0780*/  F2I.FTZ.U32.TRUNC.NTZ R5, R4 ;  /* 0x0000000400057305 */ /* 0x000162000021f000 */
[----:B----4-:R-:W-:Y:S02]  /*0790*/  IMAD R21, R6, UR4, RZ ;  /* 0x0000000406157c24 */ /* 0x010fe4000f8e02ff */
[----:B0-----:R-:W-:Y:S02]  /*07a0*/  HFMA2 R4, -RZ, RZ, 0, 0 ;  /* 0x00000000ff047431 */ /* 0x001fe400000001ff */
[----:B-----5:R-:W-:-:S04]  /*07b0*/  IMAD.MOV R3, RZ, RZ, -R5 ;  /* 0x000000ffff037224 */ /* 0x020fc800078e0a05 */
[----:B------:R-:W-:-:S04]  /*07c0*/  IMAD R3, R3, R0, RZ ;  /* 0x0000000003037224 */ /* 0x000fc800078e02ff */
[----:B-123--:R-:W-:-:S07]  /*07d0*/  IMAD.HI.U32 R3, R5, R3, R4 ;  /* 0x0000000305037227 */ /* 0x00efce00078e0004 */
.L_x_371:
[----:B0-----:R-:W-:Y:S01]  /*07e0*/  VIADD R5, R22, UR6 ;  /* 0x0000000616057c36 */ /* 0x001fe20008000000 */
[----:B------:R-:W0:Y:S03]  /*07f0*/  LDC R23, c[0x0][0x39c] ;  /* 0x0000e700ff177b82 */ /* 0x000e260000000800 */
[----:B------:R-:W-:-:S04]  /*0800*/  IMAD.WIDE R8, R5, 0x10, R14 ;  /* 0x0000001005087825 */ /* 0x000fc800078e020e */
[----:B------:R-:W-:Y:S02]  /*0810*/  IMAD.WIDE R4, R5, 0x10, R12 ;  /* 0x0000001005047825 */ /* 0x000fe400078e020c */
[----:B------:R-:W2:Y:S04]  /*0820*/  LD.E.128 R8, desc[UR36][R8.64] ;  /* 0x0000002408087980 */ /* 0x000ea8000c101d00 */
[----:B------:R-:W2:Y:S01]  /*0830*/  LD.E.128 R4, desc[UR36][R4.64] ;  /* 0x0000002404047980 */ /* 0x000ea2000c101d00 */
[----:B------:R-:W-:-:S05]  /*0840*/  IABS R24, R22 ;  /* 0x0000001600187213 */ /* 0x000fca0000000000 */
[----:B------:R-:W-:-:S04]  /*0850*/  IMAD.HI.U32 R18, R3, R24, RZ ;  /* 0x0000001803127227 */ /* 0x000fc800078e00ff */
[----:B------:R-:W-:Y:S01]  /*0860*/  IMAD.MOV R19, RZ, RZ, -R18 ;  /* 0x000000ffff137224 */ /* 0x000fe200078e0a12 */
[----:B0-----:R-:W-:-:S05]  /*0870*/  IABS R26, R23 ;  /* 0x00000017001a7213 */ /* 0x001fca0000000000 */
[----:B------:R-:W-:-:S05]  /*0880*/  IMAD R19, R26, R19, R24 ;  /* 0x000000131a137224 */ /* 0x000fca00078e0218 */
[----:B------:R-:W-:-:S13]  /*0890*/  ISETP.GT.U32.AND P3, PT, R0, R19, PT ;  /* 0x000000130000720c */ /* 0x000fda0003f64070 */
[----:B------:R-:W-:Y:S01]  /*08a0*/  @!P3 IMAD.IADD R19, R19, 0x1, -R26 ;  /* 0x000000011313b824 */ /* 0x000fe200078e0a1a */
[----:B------:R-:W-:-:S04]  /*08b0*/  @!P3 IADD3 R18, PT, PT, R18, 0x1, RZ ;  /* 0x000000011212b810 */ /* 0x000fc80007ffe0ff */
[----:B------:R-:W-:Y:S02]  /*08c0*/  ISETP.GE.U32.AND P2, PT, R19, R0, PT ;  /* 0x000000001300720c */ /* 0x000fe40003f46070 */
[----:B------:R-:W-:-:S04]  /*08d0*/  LOP3.LUT R19, R22, R23, RZ, 0x3c, !PT ;  /* 0x0000001716137212 */ /* 0x000fc800078e3cff */
[----:B------:R-:W-:-:S07]  /*08e0*/  ISETP.GE.AND P4, PT, R19, RZ, PT ;  /* 0x000000ff1300720c */ /* 0x000fce0003f86270 */
[----:B------:R-:W-:-:S04]  /*08f0*/  @P2 VIADD R18, R18, 0x1 ;  /* 0x0000000112122836 */ /* 0x000fc80000000000 */
[----:B------:R-:W-:Y:S02]  /*0900*/  IMAD.MOV.U32 R25, RZ, RZ, R18 ;  /* 0x000000ffff197224 */ /* 0x000fe400078e0012 */
[----:B------:R-:W0:Y:S02]  /*0910*/  LDC.64 R18, c[0x0][0x3b8] ;  /* 0x0000ee00ff127b82 */ /* 0x000e240000000a00 */
[----:B------:R-:W-:-:S05]  /*0920*/  @!P4 IMAD.MOV R25, RZ, RZ, -R25 ;  /* 0x000000ffff19c224 */ /* 0x000fca00078e0a19 */
[----:B------:R-:W-:-:S04]  /*0930*/  SEL R25, R20, R25, !P1 ;  /* 0x0000001914197207 */ /* 0x000fc80004800000 */
[----:B------:R-:W-:-:S05]  /*0940*/  IADD3 R24, PT, PT, -R25, RZ, RZ ;  /* 0x000000ff19187210 */ /* 0x000fca0007ffe1ff */
[--C-:B------:R-:W-:Y:S02]  /*0950*/  IMAD R24, R23, R24, R22.reuse ;  /* 0x0000001817187224 */ /* 0x100fe400078e0216 */
[----:B------:R-:W-:Y:S02]  /*0960*/  IMAD.IADD R22, R21, 0x1, R22 ;  /* 0x0000000115167824 */ /* 0x000fe400078e0216 */
[----:B------:R-:W-:-:S03]  /*0970*/  IMAD R25, R25, UR7, R24 ;  /* 0x0000000719197c24 */ /* 0x000fc6000f8e0218 */
[----:B------:R-:W-:Y:S01]  /*0980*/  ISETP.GE.AND P2, PT, R22, UR9, PT ;  /* 0x0000000916007c0c */ /* 0x000fe2000bf46270 */
[----:B0-----:R-:W-:-:S04]  /*0990*/  IMAD.WIDE R18, R25, 0x10, R18 ;  /* 0x0000001019127825 */ /* 0x001fc800078e0212 */
[----:B--2---:R-:W-:Y:S02]  /*09a0*/  HFMA2.BF16_V2 R7, R11, 1, 1, R7 ;  /* 0x3f803f800b077831 */ /* 0x004fe40000200007 */
[----:B------:R-:W-:Y:S02]  /*09b0*/  HADD2.BF16_V2 R6, R10, R6 ;  /* 0x000000060a067230 */ /* 0x000fe40000200000 */
[----:B------:R-:W-:Y:S02]  /*09c0*/  HFMA2.BF16_V2 R5, R9, 1, 1, R5 ;  /* 0x3f803f8009057831 */ /* 0x000fe40000200005 */
[----:B------:R-:W-:-:S05]  /*09d0*/  HADD2.BF16_V2 R4, R8, R4 ;  /* 0x0000000408047230 */ /* 0x000fca0000200000 */
[----:B------:R0:W-:Y:S01]  /*09e0*/  STG.E.128 desc[UR36][R18.64], R4 ;  /* 0x0000000412007986 */ /* 0x0001e2000c101d24 */
[----:B------:R-:W-:Y:S05]  /*09f0*/  @!P2 BRA `(.L_x_371) ;  /* 0xfffffffc0078a947 */ /* 0x000fea000383ffff */
.L_x_370:
[----:B------:R-:W-:Y:S05]  /*0a00*/  BSYNC.RECONVERGENT B0 ;  /* 0x0000000000007941 */ /* 0x000fea0003800200 */
.L_x_369:
[----:B------:R-:W-:Y:S05]  /*0a10*/  @!P0 EXIT ;  /* 0x000000000000894d */ /* 0x000fea0003800000 */
[----:B------:R-:W-:Y:S01]  /*0a20*/  ST.E desc[UR36][R16.64+-0x80], R2 ;  /* 0xffff800210007985 */ /* 0x000fe2000c101924 */
[----:B------:R-:W-:Y:S05]  /*0a30*/  EXIT ;  /* 0x000000000000794d */ /* 0x000fea0003800000 */
.L_x_372:
        /* <DEDUP_REMOVED lines=12> */
.L_x_968:


//--------------------- .text._Z42userbuffers_fp16_sum_inplace_gpu_mc_rs_oopILi32EEviiiiiiiiiPPviS0_P6float4m --------------------------
	.section	.text._Z42userbuffers_fp16_sum_inplace_gpu_mc_rs_oopILi32EEviiiiiiiiiPPviS0_P6float4m,"ax",@progbits
	.align	128
        .global         _Z42userbuffers_fp16_sum_inplace_gpu_mc_rs_oopILi32EEviiiiiiiiiPPviS0_P6float4m
        .type           _Z42userbuffers_fp16_sum_inplace_gpu_mc_rs_oopILi32EEviiiiiiiiiPPviS0_P6float4m,@function
        .size           _Z42userbuffers_fp16_sum_inplace_gpu_mc_rs_oopILi32EEviiiiiiiiiPPviS0_P6float4m,(.L_x_969 - _Z42userbuffers_fp16_sum_inplace_gpu_mc_rs_oopILi32EEviiiiiiiiiPPviS0_P6float4m)
        .other          _Z42userbuffers_fp16_sum_inplace_gpu_mc_rs_oopILi32EEviiiiiiiiiPPviS0_P6float4m,@"STO_CUDA_ENTRY STV_DEFAULT"
_Z42userbuffers_fp16_sum_inplace_gpu_mc_rs_oopILi32EEviiiiiiiiiPPviS0_P6float4m:
.text._Z42userbuffers_fp16_sum_inplace_gpu_mc_rs_oopILi32EEviiiiiiiiiPPviS0_P6float4m:
        /* <DEDUP_REMOVED lines=16> */
[----:B0-----:R-:W-:-:S04]  /*0100*/  IMAD R9, R9, UR4, R8 ;  /* 0x0000000409097c24 */ /* 0x001fc8000f8e0208 */
[----:B-1----:R-:W-:-:S06]  /*0110*/  IMAD.WIDE R2, R9, 0x8, R4 ;  /* 0x0000000809027825 */ /* 0x002fcc00078e0204 */
[----:B------:R-:W3:Y:S01]  /*0120*/  LDG.E.64 R2, desc[UR36][R2.64] ;  /* 0x0000002402027981 */ /* 0x000ee2000c1e1b00 */
[----:B------:R-:W-:Y:S01]  /*0130*/  IMAD R13, R17, UR4, R8 ;  /* 0x00000004110d7c24 */ /* 0x000fe2000f8e0208 */
[----:B--2---:R-:W-:-:S13]  /*0140*/  ISETP.NE.AND P0, PT, R16, RZ, PT ;  /* 0x000000ff1000720c */ /* 0x004fda0003f05270 */
[----:B------:R-:W-:-:S06]  /*0150*/  @!P0 IMAD.WIDE R4, R13, 0x8, R4 ;  /* 0x000000080d048825 */ /* 0x000fcc00078e0204 */
        /* <DEDUP_REMOVED lines=8> */
[----:B------:R-:W-:Y:S01]  /*01e0*/  IMAD.WIDE R8, R13, 0x4, R18 ;  /* 0x000000040d087825 */ /* 0x000fe200078e0212 */
[----:B---3--:R-:W-:-:S05]  /*01f0*/  IADD3 R2, PT, PT, R0, 0x1, RZ ;  /* 0x0000000100027810 */ /* 0x008fca0007ffe0ff */
[----:B------:R0:W-:Y:S01]  /*0200*/  @!P0 ST.E.STRONG.SYS desc[UR36][R10.64], R2 ;  /* 0x000000020a008985 */ /* 0x0001e2000c115924 */
[----:B------:R-:W-:-:S07]  /*0210*/  CS2R R4, SR_CLOCKLO ;  /* 0x0000000000047805 */ /* 0x000fce0000015000 */
.L_x_374:
[----:B------:R-:W2:Y:S01]  /*0220*/  LD.E.STRONG.SYS R3, desc[UR36][R8.64] ;  /* 0x0000002408037980 */ /* 0x000ea2000c115900 */
[----:B------:R-:W-:Y:S05]  /*0230*/  YIELD ;  /* 0x0000000000007946 */ /* 0x000fea0003800000 */
[----:B--2---:R-:W-:-:S05]  /*0240*/  IMAD.IADD R3, R3, 0x1, -R2 ;  /* 0x0000000103037824 */ /* 0x004fca00078e0a02 */
[----:B------:R-:W-:-:S13]  /*0250*/  ISETP.GT.AND P0, PT, R3, -0x1, PT ;  /* 0xffffffff0300780c */ /* 0x000fda0003f04270 */
[----:B------:R-:W-:Y:S05]  /*0260*/  @P0 BRA `(.L_x_373) ;  /* 0x00000000006c0947 */ /* 0x000fea0003800000 */
[----:B0-----:R-:W-:-:S06]  /*0270*/  CS2R R10, SR_CLOCKLO ;  /* 0x00000000000a7805 */ /* 0x001fcc0000015000 */
        /* <DEDUP_REMOVED lines=26> */
.L_x_373:
[----:B------:R-:W-:Y:S01]  /*0420*/  ISETP.NE.AND P1, PT, R17, RZ, PT ;  /* 0x000000ff1100720c */ /* 0x000fe20003f25270 */
[----:B------:R-:W-:Y:S05]  /*0430*/  WARPSYNC.ALL ;  /* 0x0000000000007948 */ /* 0x000fea0003800000 */
[----:B------:R-:W-:Y:S01]  /*0440*/  BAR.SYNC.DEFER_BLOCKING 0x0 ;  /* 0x0000000000007b1d */ /* 0x000fe20000010000 */
[----:B------:R-:W-:-:S05]  /*0450*/  PLOP3.LUT P0, PT, PT, PT, PT, 0x8, 0x80 ;  /* 0x000000000080781c */ /* 0x000fca0003f0e170 */
[----:B------:R-:W-:Y:S04]  /*0460*/  BSSY.RECONVERGENT B0, `(.L_x_375) ;  /* 0x000000b000007945 */ /* 0x000fe80003800200 */
[----:B------:R-:W-:Y:S05]  /*0470*/  @P1 BRA `(.L_x_376) ;  /* 0x0000000000241947 */ /* 0x000fea0003800000 */
[----:B------:R-:W1:Y:S08]  /*0480*/  S2UR UR4, SR_CTAID.X ;  /* 0x00000000000479c3 */ /* 0x000e700000002500 */
[----:B------:R-:W2:Y:S01]  /*0490*/  LDC R0, c[0x0][0x370] ;  /* 0x0000dc00ff007b82 */ /* 0x000ea20000000800 */
[----:B-1----:R-:W-:Y:S02]  /*04a0*/  ISETP.NE.AND P0, PT, RZ, UR4, PT ;  /* 0x00000004ff007c0c */ /* 0x002fe4000bf05270 */
[----:B--2---:R-:W-:-:S04]  /*04b0*/  IADD3 R0, PT, PT, -R0, 0x21, RZ ;  /* 0x0000002100007810 */ /* 0x004fc80007ffe1ff */
[----:B------:R-:W-:-:S05]  /*04c0*/  SEL R3, R0, 0x1, !P0 ;  /* 0x0000000100037807 */ /* 0x000fca0004000000 */
[----:B------:R-:W2:Y:S01]  /*04d0*/  ATOM.E.ADD.STRONG.GPU PT, R0, desc[UR36][R18.64+0x100], R3 ;  /* 0x800100031200798a */ /* 0x000ea200081ef124 */
[----:B------:R-:W-:Y:S01]  /*04e0*/  IMAD.SHL.U32 R5, R2, 0x20, RZ ;  /* 0x0000002002057824 */ /* 0x000fe200078e00ff */
[----:B--2---:R-:W-:-:S04]  /*04f0*/  IADD3 R0, PT, PT, R3, R0, RZ ;  /* 0x0000000003007210 */ /* 0x004fc80007ffe0ff */
[----:B------:R-:W-:-:S13]  /*0500*/  ISETP.EQ.AND P0, PT, R0, R5, PT ;  /* 0x000000050000720c */ /* 0x000fda0003f02270 */
.L_x_376:
[----:B------:R-:W-:Y:S05]  /*0510*/  BSYNC.RECONVERGENT B0 ;  /* 0x0000000000007941 */ /* 0x000fea0003800200 */
.L_x_375:
[----:B------:R-:W1:Y:S01]  /*0520*/  LDCU UR4, c[0x0][0x360] ;  /* 0x00006c00ff0477ac */ /* 0x000e620008000800 */
[----:B------:R-:W1:Y:S01]  /*0530*/  LDC R0, c[0x0][0x370] ;  /* 0x0000dc00ff007b82 */ /* 0x000e620000000800 */
[----:B------:R-:W2:Y:S01]  /*0540*/  S2R R8, SR_CTAID.X ;  /* 0x0000000000087919 */ /* 0x000ea20000002500 */
[----:B------:R-:W-:Y:S01]  /*0550*/  BSSY.RECONVERGENT B0, `(.L_x_377) ;  /* 0x00000ec000007945 */ /* 0x000fe20003800200 */
[----:B------:R-:W3:Y:S01]  /*0560*/  LDCU UR5, c[0x0][0x398] ;  /* 0x00007300ff0577ac */ /* 0x000ee20008000800 */
[----:B------:R-:W4:Y:S01]  /*0570*/  LDCU UR6, c[0x0][0x3a0] ;  /* 0x00007400ff0677ac */ /* 0x000f220008000800 */
[----:B-1----:R-:W-:-:S04]  /*0580*/  IMAD R0, R0, UR4, RZ ;  /* 0x0000000400007c24 */ /* 0x002fc8000f8e02ff */
[----:B------:R-:W-:-:S05]  /*0590*/  IMAD.SHL.U32 R13, R0, 0x8, RZ ;  /* 0x00000008000d7824 */ /* 0x000fca00078e00ff */
[-C--:B------:R-:W-:Y:S01]  /*05a0*/  IABS R9, R13.reuse ;  /* 0x0000000d00097213 */ /* 0x080fe20000000000 */
[C-C-:B--2---:R-:W-:Y:S01]  /*05b0*/  IMAD R50, R8.reuse, UR4, R17.reuse ;  /* 0x0000000408327c24 */ /* 0x144fe2000f8e0211 */
[----:B------:R-:W-:Y:S01]  /*05c0*/  IABS R12, R13 ;  /* 0x0000000d000c7213 */ /* 0x000fe20000000000 */
[----:B------:R-:W-:Y:S01]  /*05d0*/  IMAD R45, R8, UR4, R17 ;  /* 0x00000004082d7c24 */ /* 0x000fe2000f8e0211 */
[----:B------:R-:W1:Y:S02]  /*05e0*/  I2F.RP R6, R9 ;  /* 0x0000000900067306 */ /* 0x000e640000209400 */
[----:B---3--:R-:W-:Y:S01]  /*05f0*/  VIMNMX R3, PT, PT, R50, UR5, !PT ;  /* 0x0000000532037c48 */ /* 0x008fe2000ffe0100 */
[----:B------:R-:W-:Y:S01]  /*0600*/  IMAD.MOV R44, RZ, RZ, -R12 ;  /* 0x000000ffff2c7224 */ /* 0x000fe200078e0a0c */
[----:B------:R-:W2:Y:S03]  /*0610*/  LDCU UR5, c[0x0][0x394] ;  /* 0x00007280ff0577ac */ /* 0x000ea60008000800 */
[----:B------:R-:W-:-:S05]  /*0620*/  IMAD.IADD R7, R3, 0x1, -R50 ;  /* 0x0000000103077824 */ /* 0x000fca00078e0a32 */
[----:B------:R-:W-:Y:S01]  /*0630*/  ISETP.GE.AND P3, PT, R7, RZ, PT ;  /* 0x000000ff0700720c */ /* 0x000fe20003f66270 */
[----:B-1----:R-:W1:Y:S02]  /*0640*/  MUFU.RCP R6, R6 ;  /* 0x0000000600067308 */ /* 0x002e640000001000 */
[----:B-1----:R-:W-:Y:S01]  /*0650*/  VIADD R4, R6, 0xffffffe ;  /* 0x0ffffffe06047836 */ /* 0x002fe20000000000 */
[----:B------:R-:W-:-:S05]  /*0660*/  IABS R6, R7 ;  /* 0x0000000700067213 */ /* 0x000fca0000000000 */
[----:B------:R1:W0:Y:S02]  /*0670*/  F2I.FTZ.U32.TRUNC.NTZ R5, R4 ;  /* 0x0000000400057305 */ /* 0x000224000021f000 */
[----:B-1----:R-:W-:Y:S01]  /*0680*/  HFMA2 R4, -RZ, RZ, 0, 0 ;  /* 0x00000000ff047431 */ /* 0x002fe200000001ff */
[----:B0-----:R-:W-:-:S05]  /*0690*/  IADD3 R10, PT, PT, RZ, -R5, RZ ;  /* 0x80000005ff0a7210 */ /* 0x001fca0007ffe0ff */
[----:B------:R-:W-:-:S04]  /*06a0*/  IMAD R11, R10, R9, RZ ;  /* 0x000000090a0b7224 */ /* 0x000fc800078e02ff */
[----:B------:R-:W-:-:S04]  /*06b0*/  IMAD.HI.U32 R4, R5, R11, R4 ;  /* 0x0000000b05047227 */ /* 0x000fc800078e0004 */
[----:B------:R-:W-:-:S04]  /*06c0*/  IMAD.MOV.U32 R5, RZ, RZ, R6 ;  /* 0x000000ffff057224 */ /* 0x000fc800078e0006 */
[----:B------:R-:W-:-:S04]  /*06d0*/  IMAD.HI.U32 R4, R4, R5, RZ ;  /* 0x0000000504047227 */ /* 0x000fc800078e00ff */
[----:B------:R-:W-:-:S05]  /*06e0*/  IMAD R44, R4, R44, R5 ;  /* 0x0000002c042c7224 */ /* 0x000fca00078e0205 */
[----:B------:R-:W-:-:S13]  /*06f0*/  ISETP.GT.U32.AND P1, PT, R9, R44, PT ;  /* 0x0000002c0900720c */ /* 0x000fda0003f24070 */
[----:B------:R-:W-:Y:S01]  /*0700*/  @!P1 IMAD.IADD R44, R44, 0x1, -R9 ;  /* 0x000000012c2c9824 */ /* 0x000fe200078e0a09 */
[----:B------:R-:W-:-:S04]  /*0710*/  ISETP.NE.AND P1, PT, R13, RZ, PT ;  /* 0x000000ff0d00720c */ /* 0x000fc80003f25270 */
[----:B------:R-:W-:-:S13]  /*0720*/  ISETP.GT.U32.AND P2, PT, R9, R44, PT ;  /* 0x0000002c0900720c */ /* 0x000fda0003f44070 */
[----:B------:R-:W-:-:S05]  /*0730*/  @!P2 IADD3 R44, PT, PT, R44, -R9, RZ ;  /* 0x800000092c2ca210 */ /* 0x000fca0007ffe0ff */
[----:B------:R-:W-:Y:S01]  /*0740*/  @!P3 IMAD.MOV R44, RZ, RZ, -R44 ;  /* 0x000000ffff2cb224 */ /* 0x000fe200078e0a2c */
[----:B------:R-:W-:-:S05]  /*0750*/  @!P1 LOP3.LUT R44, RZ, R13, RZ, 0x33, !PT ;  /* 0x0000000dff2c9212 */ /* 0x000fca00078e33ff */
[----:B------:R-:W-:-:S05]  /*0760*/  IMAD.IADD R9, R7, 0x1, -R44 ;  /* 0x0000000107097824 */ /* 0x000fca00078e0a2c */
[----:B------:R-:W-:-:S13]  /*0770*/  ISETP.GE.AND P1, PT, R9, 0x1, PT ;  /* 0x000000010900780c */ /* 0x000fda0003f26270 */
[----:B--2-4-:R-:W-:Y:S05]  /*0780*/  @!P1 BRA `(.L_x_378) ;  /* 0x0000000c00209947 */ /* 0x014fea0003800000 */
[----:B------:R-:W0:Y:S01]  /*0790*/  LDC R4, c[0x0][0x39c] ;  /* 0x0000e700ff047b82 */ /* 0x000e220000000800 */
[----:B------:R-:W-:Y:S01]  /*07a0*/  IMAD.IADD R46, R50, 0x1, R9 ;  /* 0x00000001322e7824 */ /* 0x000fe200078e0209 */
[----:B0-----:R-:W-:-:S04]  /*07b0*/  IABS R41, R4 ;  /* 0x0000000400297213 */ /* 0x001fc80000000000 */
[----:B------:R-:W0:Y:S08]  /*07c0*/  I2F.RP R6, R41 ;  /* 0x0000002900067306 */ /* 0x000e300000209400 */
[----:B0-----:R-:W0:Y:S02]  /*07d0*/  MUFU.RCP R6, R6 ;  /* 0x0000000600067308 */ /* 0x001e240000001000 */
[----:B0-----:R-:W-:-:S06]  /*07e0*/  IADD3 R4, PT, PT, R6, 0xffffffe, RZ ;  /* 0x0ffffffe06047810 */ /* 0x001fcc0007ffe0ff */
[----:B------:R0:W1:Y:S02]  /*07f0*/  F2I.FTZ.U32.TRUNC.NTZ R5, R4 ;  /* 0x0000000400057305 */ /* 0x000064000021f000 */
[----:B0-----:R-:W-:Y:S01]  /*0800*/  MOV R4, RZ ;  /* 0x000000ff00047202 */ /* 0x001fe20000000f00 */
[----:B-1----:R-:W-:-:S04]  /*0810*/  IMAD.MOV R8, RZ, RZ, -R5 ;  /* 0x000000ffff087224 */ /* 0x002fc800078e0a05 */
[----:B------:R-:W-:-:S04]  /*0820*/  IMAD R7, R8, R41, RZ ;  /* 0x0000002908077224 */ /* 0x000fc800078e02ff */
[----:B------:R-:W-:-:S07]  /*0830*/  IMAD.HI.U32 R40, R5, R7, R4 ;  /* 0x0000000705287227 */ /* 0x000fce00078e0004 */
.L_x_379:
[----:B0-----:R-:W0:Y:S01]  /*0840*/  LDC.64 R12, c[0x0][0x3c0] ;  /* 0x0000f000ff0c7b82 */ /* 0x001e220000000a00 */
[----:B------:R-:W-:-:S07]  /*0850*/  VIADD R5, R50, UR5 ;  /* 0x0000000532057c36 */ /* 0x000fce0008000000 */
[----:B------:R-:W1:Y:S01]  /*0860*/  LDC R49, c[0x0][0x39c] ;  /* 0x0000e700ff317b82 */ /* 0x000e620000000800 */
[----:B0-----:R-:W-:-:S05]  /*0870*/  IMAD.WIDE R12, R5, 0x10, R12 ;  /* 0x00000010050c7825 */ /* 0x001fca00078e020c */
[----:B------:R0:W2:Y:S01]  /*0880*/  LDGMC.E.ADD.BF16x8.RN.STRONG.SYS R4, [R12.64+URZ] ;  /* 0x000000000c0479a5 */ /* 0x0000a20008034bff */
[----:B------:R-:W-:-:S05]  /*0890*/  IMAD.WIDE R14, R0, 0x10, R12 ;  /* 0x00000010000e7825 */ /* 0x000fca00078e020c */
[----:B------:R3:W4:Y:S01]  /*08a0*/  LDGMC.E.ADD.BF16x8.RN.STRONG.SYS R8, [R14.64+URZ] ;  /* 0x000000000e0879a5 */ /* 0x0007220008034bff */
[----:B------:R-:W-:Y:S02]  /*08b0*/  IABS R17, R50 ;  /* 0x0000003200117213 */ /* 0x000fe40000000000 */
[-C--:B-1----:R-:W-:Y:S02]  /*08c0*/  IABS R48, R49.reuse ;  /* 0x0000003100307213 */ /* 0x082fe40000000000 */
[----:B0-----:R-:W-:Y:S01]  /*08d0*/  LOP3.LUT R12, R50, R49, RZ, 0x3c, !PT ;  /* 0x00000031320c7212 */ /* 0x001fe200078e3cff */
[----:B------:R-:W-:Y:S01]  /*08e0*/  IMAD.HI.U32 R40, R40, R17, RZ ;  /* 0x0000001128287227 */ /* 0x000fe200078e00ff */
[----:B------:R-:W0:Y:S01]  /*08f0*/  I2F.RP R22, R48 ;  /* 0x0000003000167306 */ /* 0x000e220000209400 */
[----:B------:R-:W-:Y:S02]  /*0900*/  LOP3.LUT R47, RZ, R49, RZ, 0x33, !PT ;  /* 0x00000031ff2f7212 */ /* 0x000fe400078e33ff */
[----:B------:R-:W-:Y:S01]  /*0910*/  IMAD.MOV R16, RZ, RZ, -R40 ;  /* 0x000000ffff107224 */ /* 0x000fe200078e0a28 */
[----:B------:R-:W-:Y:S01]  /*0920*/  ISETP.GE.AND P3, PT, R12, RZ, PT ;  /* 0x000000ff0c00720c */ /* 0x000fe20003f66270 */
[----:B------:R-:W-:-:S04]  /*0930*/  IMAD.WIDE R12, R0, 0x10, R14 ;  /* 0x00000010000c7825 */ /* 0x000fc800078e020e */
[----:B------:R-:W-:Y:S02]  /*0940*/  IMAD R16, R48, R16, R17 ;  /* 0x0000001030107224 */ /* 0x000fe400078e0211 */
[----:B------:R-:W-:-:S03]  /*0950*/  IMAD.WIDE R20, R0, 0x10, R12 ;  /* 0x0000001000147825 */ /* 0x000fc600078e020c */
[----:B------:R-:W-:Y:S01]  /*0960*/  ISETP.GT.U32.AND P2, PT, R41, R16, PT ;  /* 0x000000102900720c */ /* 0x000fe20003f44070 */
[----:B0-----:R-:W0:Y:S01]  /*0970*/  MUFU.RCP R22, R22 ;  /* 0x0000001600167308 */ /* 0x001e220000001000 */
[----:B------:R-:W-:-:S04]  /*0980*/  IMAD.WIDE R24, R0, 0x10, R20 ;  /* 0x0000001000187825 */ /* 0x000fc800078e0214 */
[C---:B------:R-:W-:Y:S02]  /*0990*/  IMAD.IADD R52, R0.reuse, 0x1, R50 ;  /* 0x0000000100347824 */ /* 0x040fe400078e0232 */
[----:B------:R-:W-:-:S05]  /*09a0*/  IMAD.WIDE R28, R0, 0x10, R24 ;  /* 0x00000010001c7825 */ /* 0x000fca00078e0218 */
[----:B------:R-:W-:Y:S01]  /*09b0*/  @!P2 IADD3 R16, PT, PT, R16, -R48, RZ ;  /* 0x800000301010a210 */ /* 0x000fe20007ffe0ff */
[----:B------:R-:W-:Y:S02]  /*09c0*/  @!P2 VIADD R40, R40, 0x1 ;  /* 0x000000012828a836 */ /* 0x000fe40000000000 */
[----:B------:R-:W-:Y:S01]  /*09d0*/  IMAD.WIDE R32, R0, 0x10, R28 ;  /* 0x0000001000207825 */ /* 0x000fe200078e021c */
[----:B------:R-:W-:Y:S02]  /*09e0*/  ISETP.GE.U32.AND P1, PT, R16, R41, PT ;  /* 0x000000291000720c */ /* 0x000fe40003f26070 */
[----:B------:R-:W1:Y:S01]  /*09f0*/  LDC.64 R16, c[0x0][0x3b8] ;  /* 0x0000ee00ff107b82 */ /* 0x000e620000000a00 */
[----:B0-----:R-:W-:-:S06]  /*0a00*/  VIADD R41, R22, 0xffffffe ;  /* 0x0ffffffe16297836 */ /* 0x001fcc0000000000 */
[----:B------:R-:W0:Y:S04]  /*0a10*/  F2I.FTZ.U32.TRUNC.NTZ R41, R41 ;  /* 0x0000002900297305 */ /* 0x000e28000021f000 */
[----:B------:R-:W-:Y:S01]  /*0a20*/  @P1 VIADD R40, R40, 0x1 ;  /* 0x0000000128281836 */ /* 0x000fe20000000000 */
[----:B------:R-:W-:-:S04]  /*0a30*/  ISETP.NE.AND P1, PT, R49, RZ, PT ;  /* 0x000000ff3100720c */ /* 0x000fc80003f25270 */
[----:B------:R-:W-:-:S04]  /*0a40*/  @!P3 IADD3 R40, PT, PT, -R40, RZ, RZ ;  /* 0x000000ff2828b210 */ /* 0x000fc80007ffe1ff */
[----:B------:R-:W-:-:S05]  /*0a50*/  SEL R40, R47, R40, !P1 ;  /* 0x000000282f287207 */ /* 0x000fca0004800000 */
[----:B---3--:R-:W-:Y:S01]  /*0a60*/  IMAD.MOV R15, RZ, RZ, -R40 ;  /* 0x000000ffff0f7224 */ /* 0x008fe200078e0a28 */
[----:B0-----:R-:W-:-:S03]  /*0a70*/  IADD3 R51, PT, PT, RZ, -R41, RZ ;  /* 0x80000029ff337210 */ /* 0x001fc60007ffe0ff */
[----:B------:R-:W-:Y:S01]  /*0a80*/  IMAD R15, R49, R15, R50 ;  /* 0x0000000f310f7224 */ /* 0x000fe200078e0232 */
[----:B------:R-:W-:Y:S01]  /*0a90*/  IABS R50, R52 ;  /* 0x0000003400327213 */ /* 0x000fe20000000000 */
[----:B------:R-:W-:Y:S02]  /*0aa0*/  IMAD R51, R51, R48, RZ ;  /* 0x0000003033337224 */ /* 0x000fe400078e02ff */
[----:B------:R-:W-:Y:S02]  /*0ab0*/  IMAD R43, R40, UR6, R15 ;  /* 0x00000006282b7c24 */ /* 0x000fe4000f8e020f */
[----:B------:R-:W-:Y:S01]  /*0ac0*/  IMAD.MOV.U32 R40, RZ, RZ, RZ ;  /* 0x000000ffff287224 */ /* 0x000fe200078e00ff */
[----:B------:R-:W3:Y:S03]  /*0ad0*/  LDGMC.E.ADD.BF16x8.RN.STRONG.SYS R12, [R12.64+URZ] ;  /* 0x000000000c0c79a5 */ /* 0x000ee60008034bff */
[----:B------:R-:W-:Y:S01]  /*0ae0*/  IMAD.HI.U32 R40, R41, R51, R40 ;  /* 0x0000003329287227 */ /* 0x000fe200078e0028 */
[----:B------:R-:W-:Y:S01]  /*0af0*/  MOV R41, R50 ;  /* 0x0000003200297202 */ /* 0x000fe20000000f00 */
[----:B------:R-:W5:Y:S02]  /*0b00*/  LDGMC.E.ADD.BF16x8.RN.STRONG.SYS R20, [R20.64+URZ] ;  /* 0x00000000141479a5 */ /* 0x000f640008034bff */
[----:B------:R-:W-:-:S02]  /*0b10*/  IMAD.WIDE R36, R0, 0x10, R32 ;  /* 0x0000001000247825 */ /* 0x000fc400078e0220 */
[----:B------:R-:W5:Y:S02]  /*0b20*/  LDGMC.E.ADD.BF16x8.RN.STRONG.SYS R24, [R24.64+URZ] ;  /* 0x00000000181879a5 */ /* 0x000f640008034bff */
[----:B------:R-:W-:Y:S02]  /*0b30*/  IMAD.HI.U32 R50, R40, R41, RZ ;  /* 0x0000002928327227 */ /* 0x000fe400078e00ff */
[----:B------:R-:W5:Y:S02]  /*0b40*/  LDGMC.E.ADD.BF16x8.RN.STRONG.SYS R28, [R28.64+URZ] ;  /* 0x000000001c1c79a5 */ /* 0x000f640008034bff */
[----:B-1----:R-:W-:Y:S02]  /*0b50*/  IMAD.WIDE R42, R43, 0x10, R16 ;  /* 0x000000102b2a7825 */ /* 0x002fe400078e0210 */
[----:B------:R-:W5:Y:S02]  /*0b60*/  LDGMC.E.ADD.BF16x8.RN.STRONG.SYS R32, [R32.64+URZ] ;  /* 0x00000000202079a5 */ /* 0x000f640008034bff */
[----:B------:R-:W-:-:S02]  /*0b70*/  IMAD.MOV R51, RZ, RZ, -R50 ;  /* 0x000000ffff337224 */ /* 0x000fc400078e0a32 */
[----:B------:R-:W5:Y:S04]  /*0b80*/  LDGMC.E.ADD.BF16x8.RN.STRONG.SYS R36, [R36.64+URZ] ;  /* 0x00000000242479a5 */ /* 0x000f680008034bff */
[----:B--2---:R0:W-:Y:S02]  /*0b90*/  STG.E.128 desc[UR36][R42.64], R4 ;  /* 0x000000042a007986 */ /* 0x0041e4000c101d24 */
[----:B0-----:R-:W-:Y:S02]  /*0ba0*/  IMAD R4, R48, R51, R41 ;  /* 0x0000003330047224 */ /* 0x001fe400078e0229 */
[----:B------:R-:W-:-:S05]  /*0bb0*/  IMAD.MOV.U32 R41, RZ, RZ, R48 ;  /* 0x000000ffff297224 */ /* 0x000fca00078e0030 */
[----:B------:R-:W-:-:S13]  /*0bc0*/  ISETP.GT.U32.AND P3, PT, R41, R4, PT ;  /* 0x000000042900720c */ /* 0x000fda0003f64070 */
[----:B------:R-:W-:-:S04]  /*0bd0*/  @!P3 IADD3 R4, PT, PT, R4, -R48, RZ ;  /* 0x800000300404b210 */ /* 0x000fc80007ffe0ff */
[----:B------:R-:W-:Y:S02]  /*0be0*/  ISETP.GE.U32.AND P2, PT, R4, R41, PT ;  /* 0x000000290400720c */ /* 0x000fe40003f46070 */
[----:B------:R-:W-:-:S04]  /*0bf0*/  LOP3.LUT R4, R52, R49, RZ, 0x3c, !PT ;  /* 0x0000003134047212 */ /* 0x000fc800078e3cff */
[----:B------:R-:W-:Y:S01]  /*0c00*/  ISETP.GE.AND P4, PT, R4, RZ, PT ;  /* 0x000000ff0400720c */ /* 0x000fe20003f86270 */
[----:B------:R-:W-:-:S06]  /*0c10*/  @!P3 VIADD R50, R50, 0x1 ;  /* 0x000000013232b836 */ /* 0x000fcc0000000000 */
[----:B------:R-:W-:-:S06]  /*0c20*/  @P2 VIADD R50, R50, 0x1 ;  /* 0x0000000132322836 */ /* 0x000fcc0000000000 */
[----:B------:R-:W-:-:S04]  /*0c30*/  @!P4 IADD3 R50, PT, PT, -R50, RZ, RZ ;  /* 0x000000ff3232c210 */ /* 0x000fc80007ffe1ff */
[----:B------:R-:W-:-:S05]  /*0c40*/  SEL R50, R47, R50, !P1 ;  /* 0x000000322f327207 */ /* 0x000fca0004800000 */
[----:B------:R-:W-:-:S04]  /*0c50*/  IMAD.MOV R4, RZ, RZ, -R50 ;  /* 0x000000ffff047224 */ /* 0x000fc800078e0a32 */
[----:B------:R-:W-:-:S04]  /*0c60*/  IMAD R5, R49, R4, R52 ;  /* 0x0000000431057224 */ /* 0x000fc800078e0234 */
[----:B------:R-:W-:Y:S02]  /*0c70*/  IMAD R5, R50, UR6, R5 ;  /* 0x0000000632057c24 */ /* 0x000fe4000f8e0205 */
[----:B------:R-:W-:-:S05]  /*0c80*/  IMAD.IADD R50, R0, 0x1, R52 ;  /* 0x0000000100327824 */ /* 0x000fca00078e0234 */
[----:B------:R-:W-:-:S04]  /*0c90*/  IADD3 R42, PT, PT, R0, R50, RZ ;  /* 0x00000032002a7210 */ /* 0x000fc80007ffe0ff */
[----:B------:R-:W-:Y:S01]  /*0ca0*/  IABS R53, R42 ;  /* 0x0000002a00357213 */ /* 0x000fe20000000000 */
[----:B------:R-:W-:Y:S01]  /*0cb0*/  IMAD.WIDE R4, R5, 0x10, R16 ;  /* 0x0000001005047825 */ /* 0x000fe200078e0210 */
[----:B------:R-:W-:-:S03]  /*0cc0*/  IABS R51, R50 ;  /* 0x0000003200337213 */ /* 0x000fc60000000000 */
[C---:B------:R-:W-:Y:S01]  /*0cd0*/  IMAD.HI.U32 R43, R40.reuse, R53, RZ ;  /* 0x00000035282b7227 */ /* 0x040fe200078e00ff */
[----:B----4-:R0:W-:Y:S03]  /*0ce0*/  STG.E.128 desc[UR36][R4.64], R8 ;  /* 0x0000000804007986 */ /* 0x0101e6000c101d24 */
[----:B------:R-:W-:Y:S02]  /*0cf0*/  IMAD.MOV R6, RZ, RZ, -R43 ;  /* 0x000000ffff067224 */ /* 0x000fe400078e0a2b */
[----:B------:R-:W-:-:S04]  /*0d00*/  IMAD.HI.U32 R7, R40, R51, RZ ;  /* 0x0000003328077227 */ /* 0x000fc800078e00ff */
[----:B------:R-:W-:Y:S02]  /*0d10*/  IMAD.MOV R52, RZ, RZ, -R7 ;  /* 0x000000ffff347224 */ /* 0x000fe400078e0a07 */
[----:B0-----:R-:W-:Y:S01]  /*0d20*/  IMAD R4, R48, R6, R53 ;  /* 0x0000000630047224 */ /* 0x001fe200078e0235 */
[----:B------:R-:W-:Y:S01]  /*0d30*/  IADD3 R6, PT, PT, R0, R42, RZ ;  /* 0x0000002a00067210 */ /* 0x000fe20007ffe0ff */
[----:B------:R-:W-:-:S03]  /*0d40*/  IMAD R52, R48, R52, R51 ;  /* 0x0000003430347224 */ /* 0x000fc600078e0233 */
[C---:B------:R-:W-:Y:S02]  /*0d50*/  ISETP.GT.U32.AND P5, PT, R41.reuse, R4, PT ;  /* 0x000000042900720c */ /* 0x040fe40003fa4070 */
[----:B------:R-:W-:Y:S02]  /*0d60*/  ISETP.GT.U32.AND P4, PT, R41, R52, PT ;  /* 0x000000342900720c */ /* 0x000fe40003f84070 */
[----:B------:R-:W-:-:S05]  /*0d70*/  IABS R5, R6 ;  /* 0x0000000600057213 */ /* 0x000fca0000000000 */
[----:B------:R-:W-:-:S04]  /*0d80*/  IMAD.HI.U32 R9, R40, R5, RZ ;  /* 0x0000000528097227 */ /* 0x000fc800078e00ff */
[--C-:B------:R-:W-:Y:S01]  /*0d90*/  @!P5 IMAD.IADD R4, R4, 0x1, -R48.reuse ;  /* 0x000000010404d824 */ /* 0x100fe200078e0a30 */
[----:B------:R-:W-:Y:S01]  /*0da0*/  IADD3 R8, PT, PT, -R9, RZ, RZ ;  /* 0x000000ff09087210 */ /* 0x000fe20007ffe1ff */
[----:B------:R-:W-:-:S03]  /*0db0*/  @!P4 IMAD.IADD R52, R52, 0x1, -R48 ;  /* 0x000000013434c824 */ /* 0x000fc600078e0a30 */
[-C--:B------:R-:W-:Y:S01]  /*0dc0*/  ISETP.GE.U32.AND P6, PT, R4, R41.reuse, PT ;  /* 0x000000290400720c */ /* 0x080fe20003fc6070 */
[----:B------:R-:W-:Y:S02]  /*0dd0*/  IMAD.IADD R4, R0, 0x1, R6 ;  /* 0x0000000100047824 */ /* 0x000fe400078e0206 */
[----:B------:R-:W-:Y:S01]  /*0de0*/  IMAD R8, R48, R8, R5 ;  /* 0x0000000830087224 */ /* 0x000fe200078e0205 */
[----:B------:R-:W-:Y:S02]  /*0df0*/  ISETP.GE.U32.AND P3, PT, R52, R41, PT ;  /* 0x000000293400720c */ /* 0x000fe40003f66070 */
[----:B------:R-:W-:Y:S02]  /*0e00*/  IABS R11, R4 ;  /* 0x00000004000b7213 */ /* 0x000fe40000000000 */
[----:B------:R-:W-:Y:S01]  /*0e10*/  LOP3.LUT R5, R50, R49, RZ, 0x3c, !PT ;  /* 0x0000003132057212 */ /* 0x000fe200078e3cff */
[----:B------:R-:W-:Y:S01]  /*0e20*/  @!P4 VIADD R7, R7, 0x1 ;  /* 0x000000010707c836 */ /* 0x000fe20000000000 */
[----:B------:R-:W-:-:S02]  /*0e30*/  ISETP.GT.U32.AND P2, PT, R41, R8, PT ;  /* 0x000000082900720c */ /* 0x000fc40003f44070 */
[----:B------:R-:W-:Y:S01]  /*0e40*/  ISETP.GE.AND P4, PT, R5, RZ, PT ;  /* 0x000000ff0500720c */ /* 0x000fe20003f86270 */
[----:B------:R-:W-:-:S04]  /*0e50*/  IMAD.HI.U32 R5, R40, R11, RZ ;  /* 0x0000000b28057227 */ /* 0x000fc800078e00ff */
[----:B------:R-:W-:Y:S01]  /*0e60*/  IMAD.MOV R10, RZ, RZ, -R5 ;  /* 0x000000ffff0a7224 */ /* 0x000fe200078e0a05 */
[----:B------:R-:W-:-:S03]  /*0e70*/  @P3 IADD3 R7, PT, PT, R7, 0x1, RZ ;  /* 0x0000000107073810 */ /* 0x000fc60007ffe0ff */
[----:B------:R-:W-:Y:S02]  /*0e80*/  IMAD R10, R48, R10, R11 ;  /* 0x0000000a300a7224 */ /* 0x000fe400078e020b */
[----:B------:R-:W-:Y:S02]  /*0e90*/  @!P2 IMAD.IADD R8, R8, 0x1, -R48 ;  /* 0x000000010808a824 */ /* 0x000fe400078e0a30 */
[----:B------:R-:W-:Y:S02]  /*0ea0*/  @!P4 IADD3 R7, PT, PT, -R7, RZ, RZ ;  /* 0x000000ff0707c210 */ /* 0x000fe40007ffe1ff */
[----:B------:R-:W-:Y:S02]  /*0eb0*/  ISETP.GT.U32.AND P4, PT, R41, R10, PT ;  /* 0x0000000a2900720c */ /* 0x000fe40003f84070 */
[----:B------:R-:W-:Y:S02]  /*0ec0*/  ISETP.GE.U32.AND P3, PT, R8, R41, PT ;  /* 0x000000290800720c */ /* 0x000fe40003f66070 */
[----:B------:R-:W-:-:S02]  /*0ed0*/  SEL R7, R47, R7, !P1 ;  /* 0x000000072f077207 */ /* 0x000fc40004800000 */
[----:B------:R-:W-:Y:S01]  /*0ee0*/  LOP3.LUT R8, R42, R49, RZ, 0x3c, !PT ;  /* 0x000000312a087212 */ /* 0x000fe200078e3cff */
[----:B------:R-:W-:-:S03]  /*0ef0*/  @!P5 VIADD R43, R43, 0x1 ;  /* 0x000000012b2bd836 */ /* 0x000fc60000000000 */
[----:B------:R-:W-:Y:S01]  /*0f00*/  ISETP.GE.AND P5, PT, R8, RZ, PT ;  /* 0x000000ff0800720c */ /* 0x000fe20003fa6270 */
[----:B------:R-:W-:Y:S02]  /*0f10*/  IMAD.MOV R8, RZ, RZ, -R7 ;  /* 0x000000ffff087224 */ /* 0x000fe400078e0a07 */
[----:B------:R-:W-:Y:S02]  /*0f20*/  @!P4 IADD3 R10, PT, PT, R10, -R48, RZ ;  /* 0x800000300a0ac210 */ /* 0x000fe40007ffe0ff */
[----:B------:R-:W-:Y:S02]  /*0f30*/  IMAD R50, R49, R8, R50 ;  /* 0x0000000831327224 */ /* 0x000fe400078e0232 */
[----:B------:R-:W-:Y:S02]  /*0f40*/  IMAD.IADD R8, R0, 0x1, R4 ;  /* 0x0000000100087824 */ /* 0x000fe400078e0204 */
[----:B------:R-:W-:Y:S01]  /*0f50*/  @P6 VIADD R43, R43, 0x1 ;  /* 0x000000012b2b6836 */ /* 0x000fe20000000000 */
[----:B------:R-:W-:-:S02]  /*0f60*/  ISETP.GE.U32.AND P6, PT, R10, R41, PT ;  /* 0x000000290a00720c */ /* 0x000fc40003fc6070 */
[----:B------:R-:W-:Y:S02]  /*0f70*/  IABS R51, R8 ;  /* 0x0000000800337213 */ /* 0x000fe40000000000 */
[----:B------:R-:W-:Y:S02]  /*0f80*/  LOP3.LUT R10, R6, R49, RZ, 0x3c, !PT ;  /* 0x00000031060a7212 */ /* 0x000fe400078e3cff */
[----:B------:R-:W-:Y:S02]  /*0f90*/  @!P5 IADD3 R43, PT, PT, -R43, RZ, RZ ;  /* 0x000000ff2b2bd210 */ /* 0x000fe40007ffe1ff */
[----:B------:R-:W-:Y:S01]  /*0fa0*/  ISETP.GE.AND P5, PT, R10, RZ, PT ;  /* 0x000000ff0a00720c */ /* 0x000fe20003fa6270 */
[----:B------:R-:W-:-:S04]  /*0fb0*/  IMAD.HI.U32 R10, R40, R51, RZ ;  /* 0x00000033280a7227 */ /* 0x000fc800078e00ff */
[----:B------:R-:W-:Y:S02]  /*0fc0*/  IMAD R7, R7, UR6, R50 ;  /* 0x0000000607077c24 */ /* 0x000fe4000f8e0232 */
[----:B------:R-:W-:-:S04]  /*0fd0*/  IMAD.MOV R50, RZ, RZ, -R10 ;  /* 0x000000ffff327224 */ /* 0x000fc800078e0a0a */
[----:B------:R-:W-:Y:S01]  /*0fe0*/  IMAD R50, R48, R50, R51 ;  /* 0x0000003230327224 */ /* 0x000fe200078e0233 */
[----:B------:R-:W-:-:S04]  /*0ff0*/  @!P2 IADD3 R9, PT, PT, R9, 0x1, RZ ;  /* 0x000000010909a810 */ /* 0x000fc80007ffe0ff */
[----:B------:R-:W-:Y:S01]  /*1000*/  ISETP.GT.U32.AND P2, PT, R41, R50, PT ;  /* 0x000000322900720c */ /* 0x000fe20003f44070 */
[----:B------:R-:W-:Y:S01]  /*1010*/  @P3 VIADD R9, R9, 0x1 ;  /* 0x0000000109093836 */ /* 0x000fe20000000000 */
[----:B------:R-:W-:-:S05]  /*1020*/  SEL R43, R47, R43, !P1 ;  /* 0x0000002b2f2b7207 */ /* 0x000fca0004800000 */
[----:B------:R-:W-:-:S06]  /*1030*/  IMAD.MOV R11, RZ, RZ, -R43 ;  /* 0x000000ffff0b7224 */ /* 0x000fcc00078e0a2b */
[----:B------:R-:W-:-:S05]  /*1040*/  @!P2 IMAD.IADD R50, R50, 0x1, -R48 ;  /* 0x000000013232a824 */ /* 0x000fca00078e0a30 */
[----:B------:R-:W-:Y:S02]  /*1050*/  ISETP.GE.U32.AND P3, PT, R50, R41, PT ;  /* 0x000000293200720c */ /* 0x000fe40003f66070 */
[----:B------:R-:W-:Y:S01]  /*1060*/  MOV R50, R9 ;  /* 0x0000000900327202 */ /* 0x000fe20000000f00 */
[----:B------:R-:W-:Y:S01]  /*1070*/  IMAD R42, R49, R11, R42 ;  /* 0x0000000b312a7224 */ /* 0x000fe200078e022a */
[----:B------:R-:W-:-:S03]  /*1080*/  LOP3.LUT R11, R4, R49, RZ, 0x3c, !PT ;  /* 0x00000031040b7212 */ /* 0x000fc600078e3cff */
[----:B------:R-:W-:Y:S01]  /*1090*/  @!P5 IMAD.MOV R50, RZ, RZ, -R50 ;  /* 0x000000ffff32d224 */ /* 0x000fe200078e0a32 */
[----:B------:R-:W-:Y:S02]  /*10a0*/  ISETP.GE.AND P5, PT, R11, RZ, PT ;  /* 0x000000ff0b00720c */ /* 0x000fe40003fa6270 */
[----:B------:R-:W-:Y:S01]  /*10b0*/  LOP3.LUT R11, R8, R49, RZ, 0x3c, !PT ;  /* 0x00000031080b7212 */ /* 0x000fe200078e3cff */
[----:B------:R-:W-:Y:S01]  /*10c0*/  @!P4 VIADD R5, R5, 0x1 ;  /* 0x000000010505c836 */ /* 0x000fe20000000000 */
[----:B------:R-:W-:Y:S02]  /*10d0*/  SEL R50, R47, R50, !P1 ;  /* 0x000000322f327207 */ /* 0x000fe40004800000 */
[----:B------:R-:W-:Y:S01]  /*10e0*/  ISETP.GE.AND P4, PT, R11, RZ, PT ;  /* 0x000000ff0b00720c */ /* 0x000fe20003f86270 */
[----:B------:R-:W-:Y:S01]  /*10f0*/  @P6 VIADD R5, R5, 0x1 ;  /* 0x0000000105056836 */ /* 0x000fe20000000000 */
[----:B------:R-:W-:Y:S01]  /*1100*/  IADD3 R11, PT, PT, -R50, RZ, RZ ;  /* 0x000000ff320b7210 */ /* 0x000fe20007ffe1ff */
[----:B------:R-:W-:-:S04]  /*1110*/  @!P2 VIADD R10, R10, 0x1 ;  /* 0x000000010a0aa836 */ /* 0x000fc80000000000 */
[----:B------:R-:W-:Y:S01]  /*1120*/  IMAD R11, R49, R11, R6 ;  /* 0x0000000b310b7224 */ /* 0x000fe200078e0206 */
[----:B------:R-:W-:Y:S01]  /*1130*/  MOV R6, R5 ;  /* 0x0000000500067202 */ /* 0x000fe20000000f00 */
[----:B------:R-:W-:-:S04]  /*1140*/  @P3 VIADD R10, R10, 0x1 ;  /* 0x000000010a0a3836 */ /* 0x000fc80000000000 */
[----:B------:R-:W-:Y:S02]  /*1150*/  @!P5 IMAD.MOV R6, RZ, RZ, -R6 ;  /* 0x000000ffff06d224 */ /* 0x000fe400078e0a06 */
[----:B------:R-:W-:Y:S02]  /*1160*/  @!P4 IMAD.MOV R10, RZ, RZ, -R10 ;  /* 0x000000ffff0ac224 */ /* 0x000fe400078e0a0a */
[----:B------:R-:W-:Y:S01]  /*1170*/  IMAD R5, R50, UR6, R11 ;  /* 0x0000000632057c24 */ /* 0x000fe2000f8e020b */
[C---:B------:R-:W-:Y:S02]  /*1180*/  SEL R6, R47.reuse, R6, !P1 ;  /* 0x000000062f067207 */ /* 0x040fe40004800000 */
[----:B------:R-:W-:Y:S02]  /*1190*/  IADD3 R50, PT, PT, R0, R8, RZ ;  /* 0x0000000800327210 */ /* 0x000fe40007ffe0ff */
[----:B------:R-:W-:Y:S01]  /*11a0*/  SEL R10, R47, R10, !P1 ;  /* 0x0000000a2f0a7207 */ /* 0x000fe20004800000 */
[----:B------:R-:W-:Y:S01]  /*11b0*/  IMAD.MOV R11, RZ, RZ, -R6 ;  /* 0x000000ffff0b7224 */ /* 0x000fe200078e0a06 */
[----:B------:R-:W-:Y:S01]  /*11c0*/  IABS R51, R50 ;  /* 0x0000003200337213 */ /* 0x000fe20000000000 */
[----:B------:R-:W-:Y:S01]  /*11d0*/  IMAD R9, R43, UR6, R42 ;  /* 0x000000062b097c24 */ /* 0x000fe2000f8e022a */
[----:B------:R-:W-:Y:S01]  /*11e0*/  IADD3 R43, PT, PT, -R10, RZ, RZ ;  /* 0x000000ff0a2b7210 */ /* 0x000fe20007ffe1ff */
[----:B------:R-:W-:-:S02]  /*11f0*/  IMAD R11, R49, R11, R4 ;  /* 0x0000000b310b7224 */ /* 0x000fc400078e0204 */
        /* <DEDUP_REMOVED lines=8> */
[----:B------:R-:W-:Y:S02]  /*1280*/  ISETP.GE.AND P4, PT, R8, RZ, PT ;  /* 0x000000ff0800720c */ /* 0x000fe40003f86270 */
[----:B------:R-:W-:-:S05]  /*1290*/  @!P3 IADD3 R4, PT, PT, R4, 0x1, RZ ;  /* 0x000000010404b810 */ /* 0x000fca0007ffe0ff */
[----:B------:R-:W-:-:S06]  /*12a0*/  @P2 VIADD R4, R4, 0x1 ;  /* 0x0000000104042836 */ /* 0x000fcc0000000000 */
[----:B------:R-:W-:-:S05]  /*12b0*/  @!P4 IMAD.MOV R4, RZ, RZ, -R4 ;  /* 0x000000ffff04c224 */ /* 0x000fca00078e0a04 */
[----:B------:R-:W-:-:S04]  /*12c0*/  SEL R4, R47, R4, !P1 ;  /* 0x000000042f047207 */ /* 0x000fc80004800000 */
[----:B------:R-:W-:Y:S01]  /*12d0*/  IADD3 R8, PT, PT, -R4, RZ, RZ ;  /* 0x000000ff04087210 */ /* 0x000fe20007ffe1ff */
[----:B------:R-:W-:-:S04]  /*12e0*/  IMAD R11, R6, UR6, R11 ;  /* 0x00000006060b7c24 */ /* 0x000fc8000f8e020b */
[----:B------:R-:W-:Y:S02]  /*12f0*/  IMAD R49, R49, R8, R50 ;  /* 0x0000000831317224 */ /* 0x000fe400078e0232 */
[----:B------:R-:W-:-:S04]  /*1300*/  IMAD.WIDE R6, R7, 0x10, R16 ;  /* 0x0000001007067825 */ /* 0x000fc800078e0210 */
[----:B------:R-:W-:Y:S02]  /*1310*/  IMAD R43, R10, UR6, R43 ;  /* 0x000000060a2b7c24 */ /* 0x000fe4000f8e022b */
[----:B------:R-:W-:Y:S02]  /*1320*/  IMAD R49, R4, UR6, R49 ;  /* 0x0000000604317c24 */ /* 0x000fe4000f8e0231 */
[--C-:B------:R-:W-:Y:S01]  /*1330*/  IMAD.WIDE R8, R9, 0x10, R16.reuse ;  /* 0x0000001009087825 */ /* 0x100fe200078e0210 */
[----:B---3--:R0:W-:Y:S03]  /*1340*/  STG.E.128 desc[UR36][R6.64], R12 ;  /* 0x0000000c06007986 */ /* 0x0081e6000c101d24 */
[--C-:B------:R-:W-:Y:S01]  /*1350*/  IMAD.WIDE R4, R5, 0x10, R16.reuse ;  /* 0x0000001005047825 */ /* 0x100fe200078e0210 */
[----:B-----5:R0:W-:Y:S03]  /*1360*/  STG.E.128 desc[UR36][R8.64], R20 ;  /* 0x0000001408007986 */ /* 0x0201e6000c101d24 */
[--C-:B------:R-:W-:Y:S01]  /*1370*/  IMAD.WIDE R10, R11, 0x10, R16.reuse ;  /* 0x000000100b0a7825 */ /* 0x100fe200078e0210 */
[----:B------:R0:W-:Y:S03]  /*1380*/  STG.E.128 desc[UR36][R4.64], R24 ;  /* 0x0000001804007986 */ /* 0x0001e6000c101d24 */
[--C-:B------:R-:W-:Y:S01]  /*1390*/  IMAD.WIDE R42, R43, 0x10, R16.reuse ;  /* 0x000000102b2a7825 */ /* 0x100fe200078e0210 */
[----:B------:R0:W-:Y:S03]  /*13a0*/  STG.E.128 desc[UR36][R10.64], R28 ;  /* 0x0000001c0a007986 */ /* 0x0001e6000c101d24 */
[----:B------:R-:W-:Y:S01]  /*13b0*/  IMAD.WIDE R16, R49, 0x10, R16 ;  /* 0x0000001031107825 */ /* 0x000fe200078e0210 */
[----:B------:R0:W-:Y:S03]  /*13c0*/  STG.E.128 desc[UR36][R42.64], R32 ;  /* 0x000000202a007986 */ /* 0x0001e6000c101d24 */
[----:B------:R-:W-:Y:S01]  /*13d0*/  IMAD.IADD R50, R0, 0x1, R50 ;  /* 0x0000000100327824 */ /* 0x000fe200078e0232 */
[----:B------:R0:W-:Y:S04]  /*13e0*/  STG.E.128 desc[UR36][R16.64], R36 ;  /* 0x0000002410007986 */ /* 0x0001e8000c101d24 */
[----:B------:R-:W-:-:S13]  /*13f0*/  ISETP.GE.AND P1, PT, R50, R46, PT ;  /* 0x0000002e3200720c */ /* 0x000fda0003f26270 */
[----:B------:R-:W-:Y:S05]  /*1400*/  @!P1 BRA `(.L_x_379) ;  /* 0xfffffff4000c9947 */ /* 0x000fea000383ffff */
.L_x_378:
[----:B------:R-:W-:Y:S05]  /*1410*/  BSYNC.RECONVERGENT B0 ;  /* 0x0000000000007941 */ /* 0x000fea0003800200 */
.L_x_377:
[-C--:B0-----:R-:W-:Y:S01]  /*1420*/  IADD3 R4, PT, PT, -R44, R3.reuse, -R45 ;  /* 0x000000032c047210 */ /* 0x081fe20007ffe92d */
[----:B------:R-:W0:Y:S01]  /*1430*/  LDCU UR6, c[0x0][0x394] ;  /* 0x00007280ff0677ac */ /* 0x000e220008000800 */
[----:B------:R-:W-:Y:S03]  /*1440*/  BSSY.RECONVERGENT B0, `(.L_x_380) ;  /* 0x00000c6000007945 */ /* 0x000fe60003800200 */
[----:B------:R-:W-:Y:S01]  /*1450*/  IMAD.IADD R17, R45, 0x1, R4 ;  /* 0x000000012d117824 */ /* 0x000fe200078e0204 */
[----:B------:R-:W1:Y:S04]  /*1460*/  LDCU UR5, c[0x0][0x3a0] ;  /* 0x00007400ff0577ac */ /* 0x000e680008000800 */
[----:B------:R-:W-:Y:S01]  /*1470*/  ISETP.GE.AND P1, PT, R17, R3, PT ;  /* 0x000000031100720c */ /* 0x000fe20003f26270 */
[----:B------:R-:W2:-:S12]  /*1480*/  LDCU UR7, c[0x0][0x3a0] ;  /* 0x00007400ff0777ac */ /* 0x000e980008000800 */
[----:B0-----:R-:W-:Y:S05]  /*1490*/  @P1 BRA `(.L_x_381) ;  /* 0x0000000c00001947 */ /* 0x001fea0003800000 */
[----:B------:R-:W0:Y:S01]  /*14a0*/  I2F.U32.RP R8, R0 ;  /* 0x0000000000087306 */ /* 0x000e220000209000 */
[--C-:B------:R-:W-:Y:S01]  /*14b0*/  IADD3 R4, PT, PT, -R44, R3, R0.reuse ;  /* 0x000000032c047210 */ /* 0x100fe20007ffe100 */
[----:B------:R-:W-:Y:S01]  /*14c0*/  IMAD.MOV R11, RZ, RZ, -R0 ;  /* 0x000000ffff0b7224 */ /* 0x000fe200078e0a00 */
[----:B------:R-:W-:Y:S01]  /*14d0*/  ISETP.NE.U32.AND P3, PT, R0, RZ, PT ;  /* 0x000000ff0000720c */ /* 0x000fe20003f65070 */
[----:B------:R-:W-:Y:S01]  /*14e0*/  BSSY.RECONVERGENT B1, `(.L_x_382) ;  /* 0x0000049000017945 */ /* 0x000fe20003800200 */
[----:B------:R-:W-:Y:S01]  /*14f0*/  VIMNMX R7, PT, PT, R3, R4, !PT ;  /* 0x0000000403077248 */ /* 0x000fe20007fe0100 */
[----:B------:R-:W-:-:S03]  /*1500*/  IMAD.MOV.U32 R4, RZ, RZ, RZ ;  /* 0x000000ffff047224 */ /* 0x000fc600078e00ff */
[----:B------:R-:W-:-:S04]  /*1510*/  IADD3 R6, PT, PT, -R0, R44, R7 ;  /* 0x0000002c00067210 */ /* 0x000fc80007ffe107 */
[----:B------:R-:W-:Y:S01]  /*1520*/  ISETP.NE.AND P1, PT, R6, R3, PT ;  /* 0x000000030600720c */ /* 0x000fe20003f25270 */
[----:B0-----:R-:W0:Y:S03]  /*1530*/  MUFU.RCP R8, R8 ;  /* 0x0000000800087308 */ /* 0x001e260000001000 */
[----:B------:R-:W-:Y:S02]  /*1540*/  SEL R7, RZ, 0x1, !P1 ;  /* 0x00000001ff077807 */ /* 0x000fe40004800000 */
[----:B0-----:R-:W-:-:S04]  /*1550*/  IADD3 R9, PT, PT, R8, 0xffffffe, RZ ;  /* 0x0ffffffe08097810 */ /* 0x001fc80007ffe0ff */
[----:B------:R-:W0:Y:S02]  /*1560*/  F2I.FTZ.U32.TRUNC.NTZ R5, R9 ;  /* 0x0000000900057305 */ /* 0x000e24000021f000 */
[----:B0-----:R-:W-:-:S04]  /*1570*/  IMAD R11, R11, R5, RZ ;  /* 0x000000050b0b7224 */ /* 0x001fc800078e02ff */
[----:B------:R-:W-:Y:S01]  /*1580*/  IMAD.HI.U32 R4, R5, R11, R4 ;  /* 0x0000000b05047227 */ /* 0x000fe200078e0004 */
[----:B------:R-:W-:-:S05]  /*1590*/  IADD3 R5, PT, PT, R6, -R3, -R7 ;  /* 0x8000000306057210 */ /* 0x000fca0007ffe807 */
[----:B------:R-:W-:-:S05]  /*15a0*/  IMAD.HI.U32 R4, R4, R5, RZ ;  /* 0x0000000504047227 */ /* 0x000fca00078e00ff */
[----:B------:R-:W-:-:S05]  /*15b0*/  IADD3 R6, PT, PT, -R4, RZ, RZ ;  /* 0x000000ff04067210 */ /* 0x000fca0007ffe1ff */
[----:B------:R-:W-:-:S05]  /*15c0*/  IMAD R5, R0, R6, R5 ;  /* 0x0000000600057224 */ /* 0x000fca00078e0205 */
[----:B------:R-:W-:-:S13]  /*15d0*/  ISETP.GE.U32.AND P1, PT, R5, R0, PT ;  /* 0x000000000500720c */ /* 0x000fda0003f26070 */
[----:B------:R-:W-:Y:S02]  /*15e0*/  @P1 IMAD.IADD R5, R5, 0x1, -R0 ;  /* 0x0000000105051824 */ /* 0x000fe400078e0a00 */
[----:B------:R-:W-:-:S03]  /*15f0*/  @P1 VIADD R4, R4, 0x1 ;  /* 0x0000000104041836 */ /* 0x000fc60000000000 */
[----:B------:R-:W-:-:S13]  /*1600*/  ISETP.GE.U32.AND P2, PT, R5, R0, PT ;  /* 0x000000000500720c */ /* 0x000fda0003f46070 */
[----:B------:R-:W-:Y:S02]  /*1610*/  @P2 IADD3 R4, PT, PT, R4, 0x1, RZ ;  /* 0x0000000104042810 */ /* 0x000fe40007ffe0ff */
[----:B------:R-:W-:-:S05]  /*1620*/  @!P3 LOP3.LUT R4, RZ, R0, RZ, 0x33, !PT ;  /* 0x00000000ff04b212 */ /* 0x000fca00078e33ff */
[----:B------:R-:W-:-:S05]  /*1630*/  IMAD.IADD R4, R7, 0x1, R4 ;  /* 0x0000000107047824 */ /* 0x000fca00078e0204 */
[C---:B------:R-:W-:Y:S02]  /*1640*/  LOP3.LUT R5, R4.reuse, 0x3, RZ, 0xc0, !PT ;  /* 0x0000000304057812 */ /* 0x040fe400078ec0ff */
[----:B------:R-:W-:Y:S02]  /*1650*/  ISETP.GE.U32.AND P1, PT, R4, 0x3, PT ;  /* 0x000000030400780c */ /* 0x000fe40003f26070 */
[----:B------:R-:W-:-:S13]  /*1660*/  ISETP.NE.AND P2, PT, R5, 0x3, PT ;  /* 0x000000030500780c */ /* 0x000fda0003f45270 */
[----:B------:R-:W-:Y:S05]  /*1670*/  @!P2 BRA `(.L_x_383) ;  /* 0x0000000000bca947 */ /* 0x000fea0003800000 */
[----:B------:R-:W0:Y:S01]  /*1680*/  LDC R7, c[0x0][0x39c] ;  /* 0x0000e700ff077b82 */ /* 0x000e220000000800 */
[----:B------:R-:W3:Y:S01]  /*1690*/  LDCU UR4, c[0x0][0x394] ;  /* 0x00007280ff0477ac */ /* 0x000ee20008000800 */
[----:B------:R-:W-:-:S06]  /*16a0*/  VIADD R4, R4, 0x1 ;  /* 0x0000000104047836 */ /* 0x000fcc0000000000 */
[----:B------:R-:W4:Y:S08]  /*16b0*/  LDC R24, c[0x0][0x39c] ;  /* 0x0000e700ff187b82 */ /* 0x000f300000000800 */
[----:B------:R-:W1:Y:S01]  /*16c0*/  LDC.64 R8, c[0x0][0x3c0] ;  /* 0x0000f000ff087b82 */ /* 0x000e620000000a00 */
[----:B---3--:R-:W-:Y:S02]  /*16d0*/  IADD3 R13, PT, PT, -R44, UR4, R3 ;  /* 0x000000042c0d7c10 */ /* 0x008fe4000fffe103 */
[----:B0-----:R-:W-:-:S02]  /*16e0*/  IABS R20, R7 ;  /* 0x0000000700147213 */ /* 0x001fc40000000000 */
[----:B------:R-:W-:Y:S02]  /*16f0*/  ISETP.NE.AND P5, PT, R7, RZ, PT ;  /* 0x000000ff0700720c */ /* 0x000fe40003fa5270 */
[----:B------:R-:W0:Y:S01]  /*1700*/  I2F.RP R6, R20 ;  /* 0x0000001400067306 */ /* 0x000e220000209400 */
[----:B------:R-:W-:-:S07]  /*1710*/  LOP3.LUT R21, RZ, R7, RZ, 0x33, !PT ;  /* 0x00000007ff157212 */ /* 0x000fce00078e33ff */
[----:B0-----:R-:W0:Y:S02]  /*1720*/  MUFU.RCP R6, R6 ;  /* 0x0000000600067308 */ /* 0x001e240000001000 */
[----:B0-----:R-:W-:Y:S01]  /*1730*/  VIADD R5, R6, 0xffffffe ;  /* 0x0ffffffe06057836 */ /* 0x001fe20000000000 */
[----:B------:R-:W-:Y:S01]  /*1740*/  LOP3.LUT R6, R4, 0x3, RZ, 0xc0, !PT ;  /* 0x0000000304067812 */ /* 0x000fe200078ec0ff */
[----:B------:R-:W-:-:S04]  /*1750*/  HFMA2 R4, -RZ, RZ, 0, 0 ;  /* 0x00000000ff047431 */ /* 0x000fc800000001ff */
[----:B------:R-:W0:Y:S01]  /*1760*/  F2I.FTZ.U32.TRUNC.NTZ R5, R5 ;  /* 0x0000000500057305 */ /* 0x000e22000021f000 */
[----:B------:R-:W-:Y:S01]  /*1770*/  IMAD.MOV R12, RZ, RZ, -R6 ;  /* 0x000000ffff0c7224 */ /* 0x000fe200078e0a06 */
[----:B0-----:R-:W-:-:S05]  /*1780*/  IADD3 R11, PT, PT, RZ, -R5, RZ ;  /* 0x80000005ff0b7210 */ /* 0x001fca0007ffe0ff */
[----:B------:R-:W-:-:S04]  /*1790*/  IMAD R11, R11, R20, RZ ;  /* 0x000000140b0b7224 */ /* 0x000fc800078e02ff */
[----:B-1--4-:R-:W-:-:S07]  /*17a0*/  IMAD.HI.U32 R22, R5, R11, R4 ;  /* 0x0000000b05167227 */ /* 0x012fce00078e0004 */
.L_x_384:
[----:B0-----:R-:W-:-:S06]  /*17b0*/  IMAD.WIDE R4, R13, 0x10, R8 ;  /* 0x000000100d047825 */ /* 0x001fcc00078e0208 */
[----:B------:R-:W3:Y:S01]  /*17c0*/  LDGMC.E.ADD.BF16x8.RN.STRONG.SYS R4, [R4.64+URZ] ;  /* 0x00000000040479a5 */ /* 0x000ee20008034bff */
[----:B------:R-:W-:Y:S01]  /*17d0*/  IABS R11, R17 ;  /* 0x00000011000b7213 */ /* 0x000fe20000000000 */
[----:B------:R-:W-:Y:S01]  /*17e0*/  VIADD R12, R12, 0x1 ;  /* 0x000000010c0c7836 */ /* 0x000fe20000000000 */
[----:B------:R-:W-:Y:S02]  /*17f0*/  IABS R16, R24 ;  /* 0x0000001800107213 */ /* 0x000fe40000000000 */
[----:B------:R-:W-:Y:S01]  /*1800*/  IADD3 R13, PT, PT, R0, R13, RZ ;  /* 0x0000000d000d7210 */ /* 0x000fe20007ffe0ff */
[----:B------:R-:W-:-:S05]  /*1810*/  IMAD.HI.U32 R10, R22, R11, RZ ;  /* 0x0000000b160a7227 */ /* 0x000fca00078e00ff */
[----:B------:R-:W-:-:S05]  /*1820*/  IADD3 R14, PT, PT, -R10, RZ, RZ ;  /* 0x000000ff0a0e7210 */ /* 0x000fca0007ffe1ff */
[----:B------:R-:W-:-:S05]  /*1830*/  IMAD R11, R16, R14, R11 ;  /* 0x0000000e100b7224 */ /* 0x000fca00078e020b */
[----:B------:R-:W-:-:S13]  /*1840*/  ISETP.GT.U32.AND P3, PT, R20, R11, PT ;  /* 0x0000000b1400720c */ /* 0x000fda0003f64070 */
[----:B------:R-:W-:Y:S01]  /*1850*/  @!P3 IMAD.IADD R11, R11, 0x1, -R16 ;  /* 0x000000010b0bb824 */ /* 0x000fe200078e0a10 */
[----:B------:R-:W-:-:S04]  /*1860*/  @!P3 IADD3 R10, PT, PT, R10, 0x1, RZ ;  /* 0x000000010a0ab810 */ /* 0x000fc80007ffe0ff */
[----:B------:R-:W-:Y:S02]  /*1870*/  ISETP.GE.U32.AND P2, PT, R11, R20, PT ;  /* 0x000000140b00720c */ /* 0x000fe40003f46070 */
[----:B------:R-:W-:-:S04]  /*1880*/  LOP3.LUT R11, R17, R24, RZ, 0x3c, !PT ;  /* 0x00000018110b7212 */ /* 0x000fc800078e3cff */
[----:B------:R-:W-:-:S07]  /*1890*/  ISETP.GE.AND P4, PT, R11, RZ, PT ;  /* 0x000000ff0b00720c */ /* 0x000fce0003f86270 */
[----:B------:R-:W-:Y:S01]  /*18a0*/  @P2 VIADD R10, R10, 0x1 ;  /* 0x000000010a0a2836 */ /* 0x000fe20000000000 */
[----:B------:R-:W-:-:S04]  /*18b0*/  ISETP.NE.AND P2, PT, R12, RZ, PT ;  /* 0x000000ff0c00720c */ /* 0x000fc80003f45270 */
[----:B------:R-:W-:Y:S02]  /*18c0*/  MOV R14, R10 ;  /* 0x0000000a000e7202 */ /* 0x000fe40000000f00 */
[----:B------:R-:W0:Y:S03]  /*18d0*/  LDC.64 R10, c[0x0][0x3b8] ;  /* 0x0000ee00ff0a7b82 */ /* 0x000e260000000a00 */
[----:B------:R-:W-:-:S05]  /*18e0*/  @!P4 IMAD.MOV R14, RZ, RZ, -R14 ;  /* 0x000000ffff0ec224 */ /* 0x000fca00078e0a0e */
[----:B------:R-:W-:-:S04]  /*18f0*/  SEL R14, R21, R14, !P5 ;  /* 0x0000000e150e7207 */ /* 0x000fc80006800000 */
[----:B------:R-:W-:-:S05]  /*1900*/  IADD3 R16, PT, PT, -R14, RZ, RZ ;  /* 0x000000ff0e107210 */ /* 0x000fca0007ffe1ff */
[--C-:B------:R-:W-:Y:S02]  /*1910*/  IMAD R15, R24, R16, R17.reuse ;  /* 0x00000010180f7224 */ /* 0x100fe400078e0211 */
[----:B------:R-:W-:Y:S02]  /*1920*/  IMAD.IADD R17, R0, 0x1, R17 ;  /* 0x0000000100117824 */ /* 0x000fe400078e0211 */
[----:B------:R-:W-:-:S04]  /*1930*/  IMAD R15, R14, UR5, R15 ;  /* 0x000000050e0f7c24 */ /* 0x000fc8000f8e020f */
[----:B0-----:R-:W-:-:S05]  /*1940*/  IMAD.WIDE R10, R15, 0x10, R10 ;  /* 0x000000100f0a7825 */ /* 0x001fca00078e020a */
[----:B---3--:R0:W-:Y:S01]  /*1950*/  STG.E.128 desc[UR36][R10.64], R4 ;  /* 0x000000040a007986 */ /* 0x0081e2000c101d24 */
[----:B------:R-:W-:Y:S05]  /*1960*/  @P2 BRA `(.L_x_384) ;  /* 0xfffffffc00902947 */ /* 0x000fea000383ffff */
.L_x_383:
[----:B-12---:R-:W-:Y:S05]  /*1970*/  BSYNC.RECONVERGENT B1 ;  /* 0x0000000000017941 */ /* 0x006fea0003800200 */
.L_x_382:
[----:B------:R-:W-:Y:S05]  /*1980*/  @!P1 BRA `(.L_x_381) ;  /* 0x0000000400c49947 */ /* 0x000fea0003800000 */
[----:B0-----:R-:W0:Y:S08]  /*1990*/  LDC R4, c[0x0][0x39c] ;  /* 0x0000e700ff047b82 */ /* 0x001e300000000800 */
[----:B------:R-:W1:Y:S08]  /*19a0*/  LDC R16, c[0x0][0x39c] ;  /* 0x0000e700ff107b82 */ /* 0x000e700000000800 */
[----:B------:R-:W2:Y:S01]  /*19b0*/  LDC.64 R12, c[0x0][0x3c0] ;  /* 0x0000f000ff0c7b82 */ /* 0x000ea20000000a00 */
[----:B0-----:R-:W-:-:S07]  /*19c0*/  IABS R22, R4 ;  /* 0x0000000400167213 */ /* 0x001fce0000000000 */
[----:B------:R-:W0:Y:S01]  /*19d0*/  LDC.64 R14, c[0x0][0x3b8] ;  /* 0x0000ee00ff0e7b82 */ /* 0x000e220000000a00 */
[----:B------:R-:W3:Y:S08]  /*19e0*/  I2F.RP R6, R22 ;  /* 0x0000001600067306 */ /* 0x000ef00000209400 */
[----:B---3--:R-:W3:Y:S02]  /*19f0*/  MUFU.RCP R6, R6 ;  /* 0x0000000600067308 */ /* 0x008ee40000001000 */
[----:B---3--:R-:W-:-:S06]  /*1a00*/  IADD3 R4, PT, PT, R6, 0xffffffe, RZ ;  /* 0x0ffffffe06047810 */ /* 0x008fcc0007ffe0ff */
[----:B------:R3:W4:Y:S02]  /*1a10*/  F2I.FTZ.U32.TRUNC.NTZ R5, R4 ;  /* 0x0000000400057305 */ /* 0x000724000021f000 */
[----:B---3--:R-:W-:Y:S01]  /*1a20*/  MOV R4, RZ ;  /* 0x000000ff00047202 */ /* 0x008fe20000000f00 */
[----:B----4-:R-:W-:-:S04]  /*1a30*/  IMAD.MOV R23, RZ, RZ, -R5 ;  /* 0x000000ffff177224 */ /* 0x010fc800078e0a05 */
[----:B------:R-:W-:-:S04]  /*1a40*/  IMAD R23, R23, R22, RZ ;  /* 0x0000001617177224 */ /* 0x000fc800078e02ff */
[----:B012---:R-:W-:-:S07]  /*1a50*/  IMAD.HI.U32 R23, R5, R23, R4 ;  /* 0x0000001705177227 */ /* 0x007fce00078e0004 */
.L_x_385:
[----:B------:R-:W-:-:S04]  /*1a60*/  VIADD R25, R17, UR6 ;  /* 0x0000000611197c36 */ /* 0x000fc80008000000 */
[----:B------:R-:W-:-:S05]  /*1a70*/  IMAD.WIDE R24, R25, 0x10, R12 ;  /* 0x0000001019187825 */ /* 0x000fca00078e020c */
[----:B---3--:R0:W2:Y:S01]  /*1a80*/  LDGMC.E.ADD.BF16x8.RN.STRONG.SYS R8, [R24.64+URZ] ;  /* 0x00000000180879a5 */ /* 0x0080a20008034bff */
[----:B------:R-:W-:Y:S02]  /*1a90*/  IABS R5, R17 ;  /* 0x0000001100057213 */ /* 0x000fe40000000000 */
[-C--:B------:R-:W-:Y:S02]  /*1aa0*/  IABS R20, R16.reuse ;  /* 0x0000001000147213 */ /* 0x080fe40000000000 */
[----:B------:R-:W-:Y:S01]  /*1ab0*/  LOP3.LUT R21, RZ, R16, RZ, 0x33, !PT ;  /* 0x00000010ff157212 */ /* 0x000fe200078e33ff */
[----:B------:R-:W-:-:S04]  /*1ac0*/  IMAD.HI.U32 R23, R23, R5, RZ ;  /* 0x0000000517177227 */ /* 0x000fc800078e00ff */
[----:B0-----:R-:W-:Y:S01]  /*1ad0*/  IMAD.WIDE R24, R0, 0x10, R24 ;  /* 0x0000001000187825 */ /* 0x001fe200078e0218 */
[----:B------:R-:W-:-:S05]  /*1ae0*/  IADD3 R4, PT, PT, -R23, RZ, RZ ;  /* 0x000000ff17047210 */ /* 0x000fca0007ffe1ff */
[----:B------:R-:W-:Y:S01]  /*1af0*/  IMAD R5, R20, R4, R5 ;  /* 0x0000000414057224 */ /* 0x000fe200078e0205 */
[----:B------:R-:W-:-:S04]  /*1b00*/  LOP3.LUT R4, R17, R16, RZ, 0x3c, !PT ;  /* 0x0000001011047212 */ /* 0x000fc800078e3cff */
[----:B------:R-:W-:Y:S02]  /*1b10*/  ISETP.GT.U32.AND P2, PT, R22, R5, PT ;  /* 0x000000051600720c */ /* 0x000fe40003f44070 */
[----:B------:R-:W-:-:S11]  /*1b20*/  ISETP.GE.AND P3, PT, R4, RZ, PT ;  /* 0x000000ff0400720c */ /* 0x000fd60003f66270 */
[----:B------:R-:W-:Y:S01]  /*1b30*/  @!P2 IMAD.IADD R5, R5, 0x1, -R20 ;  /* 0x000000010505a824 */ /* 0x000fe200078e0a14 */
[----:B------:R-:W-:-:S04]  /*1b40*/  @!P2 IADD3 R23, PT, PT, R23, 0x1, RZ ;  /* 0x000000011717a810 */ /* 0x000fc80007ffe0ff */
[----:B------:R-:W-:-:S13]  /*1b50*/  ISETP.GE.U32.AND P1, PT, R5, R22, PT ;  /* 0x000000160500720c */ /* 0x000fda0003f26070 */
[----:B------:R-:W-:Y:S01]  /*1b60*/  @P1 VIADD R23, R23, 0x1 ;  /* 0x0000000117171836 */ /* 0x000fe20000000000 */
[----:B------:R-:W-:-:S04]  /*1b70*/  ISETP.NE.AND P1, PT, R16, RZ, PT ;  /* 0x000000ff1000720c */ /* 0x000fc80003f25270 */
[----:B------:R-:W-:-:S04]  /*1b80*/  @!P3 IADD3 R23, PT, PT, -R23, RZ, RZ ;  /* 0x000000ff1717b210 */ /* 0x000fc80007ffe1ff */
[----:B------:R-:W-:-:S05]  /*1b90*/  SEL R23, R21, R23, !P1 ;  /* 0x0000001715177207 */ /* 0x000fca0004800000 */
[----:B------:R-:W-:-:S04]  /*1ba0*/  IMAD.MOV R4, RZ, RZ, -R23 ;  /* 0x000000ffff047224 */ /* 0x000fc800078e0a17 */
[----:B------:R-:W-:-:S04]  /*1bb0*/  IMAD R4, R16, R4, R17 ;  /* 0x0000000410047224 */ /* 0x000fc800078e0211 */
[----:B------:R-:W-:-:S04]  /*1bc0*/  IMAD R23, R23, UR7, R4 ;  /* 0x0000000717177c24 */ /* 0x000fc8000f8e0204 */
[----:B------:R-:W-:Y:S01]  /*1bd0*/  IMAD.WIDE R22, R23, 0x10, R14 ;  /* 0x0000001017167825 */ /* 0x000fe200078e020e */
[----:B------:R-:W0:Y:S08]  /*1be0*/  I2F.RP R28, R20 ;  /* 0x00000014001c7306 */ /* 0x000e300000209400 */
[----:B0-----:R-:W0:Y:S01]  /*1bf0*/  MUFU.RCP R28, R28 ;  /* 0x0000001c001c7308 */ /* 0x001e220000001000 */
[----:B--2---:R1:W-:Y:S04]  /*1c00*/  STG.E.128 desc[UR36][R22.64], R8 ;  /* 0x0000000816007986 */ /* 0x0043e8000c101d24 */
[----:B------:R2:W3:Y:S01]  /*1c10*/  LDGMC.E.ADD.BF16x8.RN.STRONG.SYS R4, [R24.64+URZ] ;  /* 0x00000000180479a5 */ /* 0x0004e20008034bff */
[----:B0-----:R-:W-:-:S02]  /*1c20*/  IADD3 R26, PT, PT, R28, 0xffffffe, RZ ;  /* 0x0ffffffe1c1a7810 */ /* 0x001fc40007ffe0ff */
[C---:B------:R-:W-:Y:S02]  /*1c30*/  IADD3 R17, PT, PT, R0.reuse, R17, RZ ;  /* 0x0000001100117210 */ /* 0x040fe40007ffe0ff */
[----:B------:R0:W4:Y:S02]  /*1c40*/  F2I.FTZ.U32.TRUNC.NTZ R27, R26 ;  /* 0x0000001a001b7305 */ /* 0x000124000021f000 */
[----:B------:R-:W-:Y:S01]  /*1c50*/  IABS R30, R17 ;  /* 0x00000011001e7213 */ /* 0x000fe20000000000 */
[----:B--2---:R-:W-:-:S04]  /*1c60*/  IMAD.WIDE R24, R0, 0x10, R24 ;  /* 0x0000001000187825 */ /* 0x004fc800078e0218 */
[----:B0-----:R-:W-:Y:S01]  /*1c70*/  IMAD.MOV.U32 R26, RZ, RZ, RZ ;  /* 0x000000ffff1a7224 */ /* 0x001fe200078e00ff */
[----:B-1----:R-:W-:Y:S02]  /*1c80*/  MOV R9, R30 ;  /* 0x0000001e00097202 */ /* 0x002fe40000000f00 */
[----:B------:R-:W-:Y:S01]  /*1c90*/  MOV R22, R20 ;  /* 0x0000001400167202 */ /* 0x000fe20000000f00 */
[----:B----4-:R-:W-:-:S04]  /*1ca0*/  IMAD.MOV R29, RZ, RZ, -R27 ;  /* 0x000000ffff1d7224 */ /* 0x010fc800078e0a1b */
[----:B------:R-:W-:-:S04]  /*1cb0*/  IMAD R29, R29, R20, RZ ;  /* 0x000000141d1d7224 */ /* 0x000fc800078e02ff */
[----:B------:R-:W-:-:S06]  /*1cc0*/  IMAD.HI.U32 R23, R27, R29, R26 ;  /* 0x0000001d1b177227 */ /* 0x000fcc00078e001a */
[----:B------:R-:W-:-:S04]  /*1cd0*/  IMAD.HI.U32 R8, R23, R9, RZ ;  /* 0x0000000917087227 */ /* 0x000fc800078e00ff */
[----:B------:R-:W-:-:S04]  /*1ce0*/  IMAD.MOV R10, RZ, RZ, -R8 ;  /* 0x000000ffff0a7224 */ /* 0x000fc800078e0a08 */
[----:B------:R-:W-:-:S05]  /*1cf0*/  IMAD R9, R20, R10, R9 ;  /* 0x0000000a14097224 */ /* 0x000fca00078e0209 */
[----:B------:R-:W-:-:S13]  /*1d00*/  ISETP.GT.U32.AND P3, PT, R22, R9, PT ;  /* 0x000000091600720c */ /* 0x000fda0003f64070 */
[----:B------:R-:W-:Y:S01]  /*1d10*/  @!P3 IMAD.IADD R9, R9, 0x1, -R20 ;  /* 0x000000010909b824 */ /* 0x000fe200078e0a14 */
[----:B------:R-:W-:-:S04]  /*1d20*/  @!P3 IADD3 R8, PT, PT, R8, 0x1, RZ ;  /* 0x000000010808b810 */ /* 0x000fc80007ffe0ff */
[----:B------:R-:W-:Y:S02]  /*1d30*/  ISETP.GE.U32.AND P2, PT, R9, R22, PT ;  /* 0x000000160900720c */ /* 0x000fe40003f46070 */
[----:B------:R-:W-:-:S04]  /*1d40*/  LOP3.LUT R9, R17, R16, RZ, 0x3c, !PT ;  /* 0x0000001011097212 */ /* 0x000fc800078e3cff */
[----:B------:R-:W-:-:S07]  /*1d50*/  ISETP.GE.AND P4, PT, R9, RZ, PT ;  /* 0x000000ff0900720c */ /* 0x000fce0003f86270 */
[----:B------:R-:W-:-:S06]  /*1d60*/  @P2 VIADD R8, R8, 0x1 ;  /* 0x0000000108082836 */ /* 0x000fcc0000000000 */
[----:B------:R-:W-:-:S04]  /*1d70*/  @!P4 IADD3 R8, PT, PT, -R8, RZ, RZ ;  /* 0x000000ff0808c210 */ /* 0x000fc80007ffe1ff */
[----:B------:R-:W-:-:S05]  /*1d80*/  SEL R8, R21, R8, !P1 ;  /* 0x0000000815087207 */ /* 0x000fca0004800000 */
[----:B------:R-:W-:-:S04]  /*1d90*/  IMAD.MOV R9, RZ, RZ, -R8 ;  /* 0x000000ffff097224 */ /* 0x000fc800078e0a08 */
[----:B------:R-:W-:-:S04]  /*1da0*/  IMAD R9, R16, R9, R17 ;  /* 0x0000000910097224 */ /* 0x000fc800078e0211 */
[----:B------:R-:W-:-:S04]  /*1db0*/  IMAD R9, R8, UR7, R9 ;  /* 0x0000000708097c24 */ /* 0x000fc8000f8e0209 */
[----:B------:R-:W-:-:S05]  /*1dc0*/  IMAD.WIDE R26, R9, 0x10, R14 ;  /* 0x00000010091a7825 */ /* 0x000fca00078e020e */
[----:B---3--:R0:W-:Y:S04]  /*1dd0*/  STG.E.128 desc[UR36][R26.64], R4 ;  /* 0x000000041a007986 */ /* 0x0081e8000c101d24 */
[----:B------:R-:W2:Y:S01]  /*1de0*/  LDGMC.E.ADD.BF16x8.RN.STRONG.SYS R8, [R24.64+URZ] ;  /* 0x00000000180879a5 */ /* 0x000ea20008034bff */
[----:B------:R-:W-:-:S04]  /*1df0*/  IADD3 R31, PT, PT, R0, R17, RZ ;  /* 0x00000011001f7210 */ /* 0x000fc80007ffe0ff */
[----:B------:R-:W-:-:S05]  /*1e00*/  IABS R29, R31 ;  /* 0x0000001f001d7213 */ /* 0x000fca0000000000 */
[----:B------:R-:W-:-:S04]  /*1e10*/  IMAD.HI.U32 R17, R23, R29, RZ ;  /* 0x0000001d17117227 */ /* 0x000fc800078e00ff */
[----:B------:R-:W-:Y:S01]  /*1e20*/  IMAD.MOV R28, RZ, RZ, -R17 ;  /* 0x000000ffff1c7224 */ /* 0x000fe200078e0a11 */
[----:B0-----:R-:W-:-:S03]  /*1e30*/  LOP3.LUT R4, R31, R16, RZ, 0x3c, !PT ;  /* 0x000000101f047212 */ /* 0x001fc600078e3cff */
[----:B------:R-:W-:Y:S01]  /*1e40*/  IMAD R29, R20, R28, R29 ;  /* 0x0000001c141d7224 */ /* 0x000fe200078e021d */
[----:B------:R-:W-:-:S04]  /*1e50*/  ISETP.GE.AND P4, PT, R4, RZ, PT ;  /* 0x000000ff0400720c */ /* 0x000fc80003f86270 */
[----:B------:R-:W-:-:S13]  /*1e60*/  ISETP.GT.U32.AND P3, PT, R22, R29, PT ;  /* 0x0000001d1600720c */ /* 0x000fda0003f64070 */
[----:B------:R-:W-:Y:S01]  /*1e70*/  @!P3 IADD3 R29, PT, PT, R29, -R20, RZ ;  /* 0x800000141d1db210 */ /* 0x000fe20007ffe0ff */
[----:B------:R-:W-:-:S03]  /*1e80*/  @!P3 VIADD R17, R17, 0x1 ;  /* 0x000000011111b836 */ /* 0x000fc60000000000 */
[----:B------:R-:W-:-:S13]  /*1e90*/  ISETP.GE.U32.AND P2, PT, R29, R22, PT ;  /* 0x000000161d00720c */ /* 0x000fda0003f46070 */
[----:B------:R-:W-:-:S05]  /*1ea0*/  @P2 IADD3 R17, PT, PT, R17, 0x1, RZ ;  /* 0x0000000111112810 */ /* 0x000fca0007ffe0ff */
[----:B------:R-:W-:-:S05]  /*1eb0*/  @!P4 IMAD.MOV R17, RZ, RZ, -R17 ;  /* 0x000000ffff11c224 */ /* 0x000fca00078e0a11 */
[----:B------:R-:W-:-:S04]  /*1ec0*/  SEL R17, R21, R17, !P1 ;  /* 0x0000001115117207 */ /* 0x000fc80004800000 */
[----:B------:R-:W-:-:S05]  /*1ed0*/  IADD3 R5, PT, PT, -R17, RZ, RZ ;  /* 0x000000ff11057210 */ /* 0x000fca0007ffe1ff */
[----:B------:R-:W-:-:S04]  /*1ee0*/  IMAD R4, R16, R5, R31 ;  /* 0x0000000510047224 */ /* 0x000fc800078e021f */
[----:B------:R-:W-:Y:S02]  /*1ef0*/  IMAD R27, R17, UR7, R4 ;  /* 0x00000007111b7c24 */ /* 0x000fe4000f8e0204 */
[----:B------:R-:W-:-:S04]  /*1f00*/  IMAD.WIDE R4, R0, 0x10, R24 ;  /* 0x0000001000047825 */ /* 0x000fc800078e0218 */
[----:B------:R-:W-:-:S04]  /*1f10*/  IMAD.WIDE R26, R27, 0x10, R14 ;  /* 0x000000101b1a7825 */ /* 0x000fc800078e020e */
[----:B------:R-:W-:Y:S01]  /*1f20*/  IMAD.IADD R31, R0, 0x1, R31 ;  /* 0x00000001001f7824 */ /* 0x000fe200078e021f */
[----:B--2---:R0:W-:Y:S04]  /*1f30*/  STG.E.128 desc[UR36][R26.64], R8 ;  /* 0x000000081a007986 */ /* 0x0041e8000c101d24 */
[----:B------:R-:W2:Y:S01]  /*1f40*/  LDGMC.E.ADD.BF16x8.RN.STRONG.SYS R4, [R4.64+URZ] ;  /* 0x00000000040479a5 */ /* 0x000ea20008034bff */
[----:B------:R-:W-:-:S05]  /*1f50*/  IABS R25, R31 ;  /* 0x0000001f00197213 */ /* 0x000fca0000000000 */
[----:B------:R-:W-:-:S05]  /*1f60*/  IMAD.HI.U32 R17, R23, R25, RZ ;  /* 0x0000001917117227 */ /* 0x000fca00078e00ff */
[----:B------:R-:W-:Y:S02]  /*1f70*/  IADD3 R24, PT, PT, -R17, RZ, RZ ;  /* 0x000000ff11187210 */ /* 0x000fe40007ffe1ff */
[----:B0-----:R-:W-:-:S03]  /*1f80*/  LOP3.LUT R8, R31, R16, RZ, 0x3c, !PT ;  /* 0x000000101f087212 */ /* 0x001fc600078e3cff */
[----:B------:R-:W-:Y:S01]  /*1f90*/  IMAD R25, R20, R24, R25 ;  /* 0x0000001814197224 */ /* 0x000fe200078e0219 */
[----:B------:R-:W-:-:S04]  /*1fa0*/  ISETP.GE.AND P4, PT, R8, RZ, PT ;  /* 0x000000ff0800720c */ /* 0x000fc80003f86270 */
[----:B------:R-:W-:-:S13]  /*1fb0*/  ISETP.GT.U32.AND P3, PT, R22, R25, PT ;  /* 0x000000191600720c */ /* 0x000fda0003f64070 */
[----:B------:R-:W-:Y:S01]  /*1fc0*/  @!P3 IMAD.IADD R25, R25, 0x1, -R20 ;  /* 0x000000011919b824 */ /* 0x000fe200078e0a14 */
[----:B------:R-:W-:-:S04]  /*1fd0*/  @!P3 IADD3 R17, PT, PT, R17, 0x1, RZ ;  /* 0x000000011111b810 */ /* 0x000fc80007ffe0ff */
[----:B------:R-:W-:-:S13]  /*1fe0*/  ISETP.GE.U32.AND P2, PT, R25, R22, PT ;  /* 0x000000161900720c */ /* 0x000fda0003f46070 */
[----:B------:R-:W-:-:S05]  /*1ff0*/  @P2 VIADD R17, R17, 0x1 ;  /* 0x0000000111112836 */ /* 0x000fca0000000000 */
[----:B------:R-:W-:-:S04]  /*2000*/  @!P4 IADD3 R17, PT, PT, -R17, RZ, RZ ;  /* 0x000000ff1111c210 */ /* 0x000fc80007ffe1ff */
[----:B------:R-:W-:-:S05]  /*2010*/  SEL R17, R21, R17, !P1 ;  /* 0x0000001115117207 */ /* 0x000fca0004800000 */
[----:B------:R-:W-:-:S04]  /*2020*/  IMAD.MOV R9, RZ, RZ, -R17 ;  /* 0x000000ffff097224 */ /* 0x000fc800078e0a11 */
[----:B------:R-:W-:-:S04]  /*2030*/  IMAD R8, R16, R9, R31 ;  /* 0x0000000910087224 */ /* 0x000fc800078e021f */
[----:B------:R-:W-:Y:S01]  /*2040*/  IMAD R9, R17, UR7, R8 ;  /* 0x0000000711097c24 */ /* 0x000fe2000f8e0208 */
[----:B------:R-:W-:-:S03]  /*2050*/  IADD3 R17, PT, PT, R0, R31, RZ ;  /* 0x0000001f00117210 */ /* 0x000fc60007ffe0ff */
[----:B------:R-:W-:Y:S01]  /*2060*/  IMAD.WIDE R8, R9, 0x10, R14 ;  /* 0x0000001009087825 */ /* 0x000fe200078e020e */
[----:B------:R-:W-:-:S04]  /*2070*/  ISETP.GE.AND P1, PT, R17, R3, PT ;  /* 0x000000031100720c */ /* 0x000fc80003f26270 */
[----:B--2---:R3:W-:Y:S09]  /*2080*/  STG.E.128 desc[UR36][R8.64], R4 ;  /* 0x0000000408007986 */ /* 0x0047f2000c101d24 */
[----:B------:R-:W-:Y:S05]  /*2090*/  @!P1 BRA `(.L_x_385) ;  /* 0xfffffff800709947 */ /* 0x000fea000383ffff */
.L_x_381:
[----:B-12---:R-:W-:Y:S05]  /*20a0*/  BSYNC.RECONVERGENT B0 ;  /* 0x0000000000007941 */ /* 0x006fea0003800200 */
.L_x_380:
[----:B------:R-:W-:Y:S05]  /*20b0*/  @!P0 EXIT ;  /* 0x000000000000894d */ /* 0x000fea0003800000 */
[----:B------:R-:W-:Y:S01]  /*20c0*/  ST.E desc[UR36][R18.64+-0x80], R2 ;  /* 0xffff800212007985 */ /* 0x000fe2000c101924 */
[----:B------:R-:W-:Y:S05]  /*20d0*/  EXIT ;  /* 0x000000000000794d */ /* 0x000fea0003800000 */
.L_x_386:
        /* <DEDUP_REMOVED lines=10> */
.L_x_969:


//--------------------- .text._Z42userbuffers_fp16_sum_inplace_gpu_mc_rs_oopILi16EEviiiiiiiiiPPviS0_P6float4m --------------------------
	.section	.text._Z42userbuffers_fp16_sum_inplace_gpu_mc_rs_oopILi16EEviiiiiiiiiPPviS0_P6float4m,"ax",@progbits
	.align	128
        .global         _Z42userbuffers_fp16_sum_inplace_gpu_mc_rs_oopILi16EEviiiiiiiiiPPviS0_P6float4m
        .type           _Z42userbuffers_fp16_sum_inplace_gpu_mc_rs_oopILi16EEviiiiiiiiiPPviS0_P6float4m,@function
        .size           _Z42userbuffers_fp16_sum_inplace_gpu_mc_rs_oopILi16EEviiiiiiiiiPPviS0_P6float4m,(.L_x_970 - _Z42userbuffers_fp16_sum_inplace_gpu_mc_rs_oopILi16EEviiiiiiiiiPPviS0_P6float4m)
        .other          _Z42userbuffers_fp16_sum_inplace_gpu_mc_rs_oopILi16EEviiiiiiiiiPPviS0_P6float4m,@"STO_CUDA_ENTRY STV_DEFAULT"
_Z42userbuffers_fp16_sum_inplace_gpu_mc_rs_oopILi16EEviiiiiiiiiPPviS0_P6float4m:
.text._Z42userbuffers_fp16_sum_inplace_gpu_mc_rs_oopILi16EEviiiiiiiiiPPviS0_P6float4m:
        /* <DEDUP_REMOVED lines=34> */
.L_x_388:
        /* <DEDUP_REMOVED lines=32> */
.L_x_387:
        /* <DEDUP_REMOVED lines=15> */
.L_x_390:
[----:B------:R-:W-:Y:S05]  /*0510*/  BSYNC.RECONVERGENT B0 ;  /* 0x0000000000007941 */ /* 0x000fea0003800200 */
.L_x_389:
        /* <DEDUP_REMOVED lines=50> */
.L_x_393:
        /* <DEDUP_REMOVED lines=189> */
.L_x_392:
[----:B------:R-:W-:Y:S05]  /*1410*/  BSYNC.RECONVERGENT B0 ;  /* 0x0000000000007941 */ /* 0x000fea0003800200 */
.L_x_391:
        /* <DEDUP_REMOVED lines=57> */
.L_x_398:
        /* <DEDUP_REMOVED lines=28> */
.L_x_397:
[----:B-12---:R-:W-:Y:S05]  /*1970*/  BSYNC.RECONVERGENT B1 ;  /* 0x0000000000017941 */ /* 0x006fea0003800200 */
.L_x_396:
        /* <DEDUP_REMOVED lines=14> */
.L_x_399:
        /* <DEDUP_REMOVED lines=100> */
.L_x_395:
[----:B-12---:R-:W-:Y:S05]  /*20a0*/  BSYNC.RECONVERGENT B0 ;  /* 0x0000000000007941 */ /* 0x006fea0003800200 */
.L_x_394:
[----:B------:R-:W-:Y:S05]  /*20b0*/  @!P0 EXIT ;  /* 0x000000000000894d */ /* 0x000fea0003800000 */
[----:B------:R-:W-:Y:S01]  /*20c0*/  ST.E desc[UR36][R18.64+-0x80], R2 ;  /* 0xffff800212007985 */ /* 0x000fe2000c101924 */
[----:B------:R-:W-:Y:S05]  /*20d0*/  EXIT ;  /* 0x000000000000794d */ /* 0x000fea0003800000 */
.L_x_400:
        /* <DEDUP_REMOVED lines=10> */
.L_x_970:


//--------------------- .text._Z42userbuffers_fp16_sum_inplace_gpu_mc_rs_oopILi8EEviiiiiiiiiPPviS0_P6float4m --------------------------
	.section	.text._Z42userbuffers_fp16_sum_inplace_gpu_mc_rs_oopILi8EEviiiiiiiiiPPviS0_P6float4m,"ax",@progbits
	.align	128
        .global         _Z42userbuffers_fp16_sum_inplace_gpu_mc_rs_oopILi8EEviiiiiiiiiPPviS0_P6float4m
        .type           _Z42userbuffers_fp16_sum_inplace_gpu_mc_rs_oopILi8EEviiiiiiiiiPPviS0_P6float4m,@function
        .size           _Z42userbuffers_fp16_sum_inplace_gpu_mc_rs_oopILi8EEviiiiiiiiiPPviS0_P6float4m,(.L_x_971 - _Z42userbuffers_fp16_sum_inplace_gpu_mc_rs_oopILi8EEviiiiiiiiiPPviS0_P6float4m)
        .other          _Z42userbuffers_fp16_sum_inplace_gpu_mc_rs_oopILi8EEviiiiiiiiiPPviS0_P6float4m,@"STO_CUDA_ENTRY STV_DEFAULT"
_Z42userbuffers_fp16_sum_inplace_gpu_mc_rs_oopILi8EEviiiiiiiiiPPviS0_P6float4m:
.text._Z42userbuffers_fp16_sum_inplace_gpu_mc_rs_oopILi8EEviiiiiiiiiPPviS0_P6float4m:
        /* <DEDUP_REMOVED lines=34> */
.L_x_402:
        /* <DEDUP_REMOVED lines=32> */
.L_x_401:
        /* <DEDUP_REMOVED lines=15> */
.L_x_404:
[----:B------:R-:W-:Y:S05]  /*0510*/  BSYNC.RECONVERGENT B0 ;  /* 0x0000000000007941 */ /* 0x000fea0003800200 */
.L_x_403:
        /* <DEDUP_REMOVED lines=50> */
.L_x_407:
        /* <DEDUP_REMOVED lines=189> */
.L_x_406:
[----:B------:R-:W-:Y:S05]  /*1410*/  BSYNC.RECONVERGENT B0 ;  /* 0x0000000000007941 */ /* 0x000fea0003800200 */
.L_x_405:
        /* <DEDUP_REMOVED lines=57> */
.L_x_412:
        /* <DEDUP_REMOVED lines=28> */
.L_x_411:
[----:B-12---:R-:W-:Y:S05]  /*1970*/  BSYNC.RECONVERGENT B1 ;  /* 0x0000000000017941 */ /* 0x006fea0003800200 */
.L_x_410:
        /* <DEDUP_REMOVED lines=14> */
.L_x_413:
        /* <DEDUP_REMOVED lines=100> */
.L_x_409:
[----:B-12---:R-:W-:Y:S05]  /*20a0*/  BSYNC.RECONVERGENT B0 ;  /* 0x0000000000007941 */ /* 0x006fea0003800200 */
.L_x_408:
[----:B------:R-:W-:Y:S05]  /*20b0*/  @!P0 EXIT ;  /* 0x000000000000894d */ /* 0x000fea0003800000 */
[----:B------:R-:W-:Y:S01]  /*20c0*/  ST.E desc[UR36][R18.64+-0x80], R2 ;  /* 0xffff800212007985 */ /* 0x000fe2000c101924 */
[----:B------:R-:W-:Y:S05]  /*20d0*/  EXIT ;  /* 0x000000000000794d */ /* 0x000fea0003800000 */
.L_x_414:
        /* <DEDUP_REMOVED lines=10> */
.L_x_971:


//--------------------- .text._Z42userbuffers_fp16_sum_inplace_gpu_mc_rs_oopILi4EEviiiiiiiiiPPviS0_P6float4m --------------------------
	.section	.text._Z42userbuffers_fp16_sum_inplace_gpu_mc_rs_oopILi4EEviiiiiiiiiPPviS0_P6float4m,"ax",@progbits
	.align	128
        .global         _Z42userbuffers_fp16_sum_inplace_gpu_mc_rs_oopILi4EEviiiiiiiiiPPviS0_P6float4m
        .type           _Z42userbuffers_fp16_sum_inplace_gpu_mc_rs_oopILi4EEviiiiiiiiiPPviS0_P6float4m,@function
        .size           _Z42userbuffers_fp16_sum_inplace_gpu_mc_rs_oopILi4EEviiiiiiiiiPPviS0_P6float4m,(.L_x_972 - _Z42userbuffers_fp16_sum_inplace_gpu_mc_rs_oopILi4EEviiiiiiiiiPPviS0_P6float4m)
        .other          _Z42userbuffers_fp16_sum_inplace_gpu_mc_rs_oopILi4EEviiiiiiiiiPPviS0_P6float4m,@"STO_CUDA_ENTRY STV_DEFAULT"
_Z42userbuffers_fp16_sum_inplace_gpu_mc_rs_oopILi4EEviiiiiiiiiPPviS0_P6float4m:
.text._Z42userbuffers_fp16_sum_inplace_gpu_mc_rs_oopILi4EEviiiiiiiiiPPviS0_P6float4m:
        /* <DEDUP_REMOVED lines=34> */
.L_x_416:
        /* <DEDUP_REMOVED lines=32> */
.L_x_415:
        /* <DEDUP_REMOVED lines=15> */
.L_x_418:
[----:B------:R-:W-:Y:S05]  /*0510*/  BSYNC.RECONVERGENT B0 ;  /* 0x0000000000007941 */ /* 0x000fea0003800200 */
.L_x_417:
        /* <DEDUP_REMOVED lines=50> */
.L_x_421:
        /* <DEDUP_REMOVED lines=189> */
.L_x_420:
[----:B------:R-:W-:Y:S05]  /*1410*/  BSYNC.RECONVERGENT B0 ;  /* 0x0000000000007941 */ /* 0x000fea0003800200 */
.L_x_419:
        /* <DEDUP_REMOVED lines=57> */
.L_x_426:
        /* <DEDUP_REMOVED lines=28> */
.L_x_425:
[----:B-12---:R-:W-:Y:S05]  /*1970*/  BSYNC.RECONVERGENT B1 ;  /* 0x0000000000017941 */ /* 0x006fea0003800200 */
.L_x_424:
        /* <DEDUP_REMOVED lines=14> */
.L_x_427:
        /* <DEDUP_REMOVED lines=100> */
.L_x_423:
[----:B-12---:R-:W-:Y:S05]  /*20a0*/  BSYNC.RECONVERGENT B0 ;  /* 0x0000000000007941 */ /* 0x006fea0003800200 */
.L_x_422:
[----:B------:R-:W-:Y:S05]  /*20b0*/  @!P0 EXIT ;  /* 0x000000000000894d */ /* 0x000fea0003800000 */
[----:B------:R-:W-:Y:S01]  /*20c0*/  ST.E desc[UR36][R18.64+-0x80], R2 ;  /* 0xffff800212007985 */ /* 0x000fe2000c101924 */
[----:B------:R-:W-:Y:S05]  /*20d0*/  EXIT ;  /* 0x000000000000794d */ /* 0x000fea0003800000 */
.L_x_428:
        /* <DEDUP_REMOVED lines=10> */
.L_x_972:


//--------------------- .text._Z42userbuffers_fp16_sum_inplace_gpu_mc_rs_oopILi2EEviiiiiiiiiPPviS0_P6float4m --------------------------
	.section	.text._Z42userbuffers_fp16_sum_inplace_gpu_mc_rs_oopILi2EEviiiiiiiiiPPviS0_P6float4m,"ax",@progbits
	.align	128
        .global         _Z42userbuffers_fp16_sum_inplace_gpu_mc_rs_oopILi2EEviiiiiiiiiPPviS0_P6float4m
        .type           _Z42userbuffers_fp16_sum_inplace_gpu_mc_rs_oopILi2EEviiiiiiiiiPPviS0_P6float4m,@function
        .size           _Z42userbuffers_fp16_sum_inplace_gpu_mc_rs_oopILi2EEviiiiiiiiiPPviS0_P6float4m,(.L_x_973 - _Z42userbuffers_fp16_sum_inplace_gpu_mc_rs_oopILi2EEviiiiiiiiiPPviS0_P6float4m)
        .other          _Z42userbuffers_fp16_sum_inplace_gpu_mc_rs_oopILi2EEviiiiiiiiiPPviS0_P6float4m,@"STO_CUDA_ENTRY STV_DEFAULT"
_Z42userbuffers_fp16_sum_inplace_gpu_mc_rs_oopILi2EEviiiiiiiiiPPviS0_P6float4m:
.text._Z42userbuffers_fp16_sum_inplace_gpu_mc_rs_oopILi2EEviiiiiiiiiPPviS0_P6float4m:
        /* <DEDUP_REMOVED lines=34> */
.L_x_430:
        /* <DEDUP_REMOVED lines=32> */
.L_x_429:
        /* <DEDUP_REMOVED lines=15> */
.L_x_432:
[----:B------:R-:W-:Y:S05]  /*0510*/  BSYNC.RECONVERGENT B0 ;  /* 0x0000000000007941 */ /* 0x000fea0003800200 */
.L_x_431:
        /* <DEDUP_REMOVED lines=50> */
.L_x_435:
        /* <DEDUP_REMOVED lines=189> */
.L_x_434:
[----:B------:R-:W-:Y:S05]  /*1410*/  BSYNC.RECONVERGENT B0 ;  /* 0x0000000000007941 */ /* 0x000fea0003800200 */
.L_x_433:
        /* <DEDUP_REMOVED lines=57> */
.L_x_440:
        /* <DEDUP_REMOVED lines=28> */
.L_x_439:
[----:B-12---:R-:W-:Y:S05]  /*1970*/  BSYNC.RECONVERGENT B1 ;  /* 0x0000000000017941 */ /* 0x006fea0003800200 */
.L_x_438:
        /* <DEDUP_REMOVED lines=14> */
.L_x_441:
        /* <DEDUP_REMOVED lines=100> */
.L_x_437:
[----:B-12---:R-:W-:Y:S05]  /*20a0*/  BSYNC.RECONVERGENT B0 ;  /* 0x0000000000007941 */ /* 0x006fea0003800200 */
.L_x_436:
[----:B------:R-:W-:Y:S05]  /*20b0*/  @!P0 EXIT ;  /* 0x000000000000894d */ /* 0x000fea0003800000 */
[----:B------:R-:W-:Y:S01]  /*20c0*/  ST.E desc[UR36][R18.64+-0x80], R2 ;  /* 0xffff800212007985 */ /* 0x000fe2000c101924 */
[----:B------:R-:W-:Y:S05]  /*20d0*/  EXIT ;  /* 0x000000000000794d */ /* 0x000fea0003800000 */
.L_x_442:
        /* <DEDUP_REMOVED lines=10> */
.L_x_973:


//--------------------- .text._Z38userbuffers_fp16_sum_inplace_gpu_rr_rsILi32EEviiiiiiiPPvim --------------------------
	.section	.text._Z38userbuffers_fp16_sum_inplace_gpu_rr_rsILi32EEviiiiiiiPPvim,"ax",@progbits
	.align	128
        .global         _Z38userbuffers_fp16_sum_inplace_gpu_rr_rsILi32EEviiiiiiiPPvim
        .type           _Z38userbuffers_fp16_sum_inplace_gpu_rr_rsILi32EEviiiiiiiPPvim,@function
        .size           _Z38userbuffers_fp16_sum_inplace_gpu_rr_rsILi32EEviiiiiiiPPvim,(.L_x_974 - _Z38userbuffers_fp16_sum_inplace_gpu_rr_rsILi32EEviiiiiiiPPvim)
        .other          _Z38userbuffers_fp16_sum_inplace_gpu_rr_rsILi32EEviiiiiiiPPvim,@"STO_CUDA_ENTRY STV_DEFAULT"
_Z38userbuffers_fp16_sum_inplace_gpu_rr_rsILi32EEviiiiiiiPPvim:
.text._Z38userbuffers_fp16_sum_inplace_gpu_rr_rsILi32EEviiiiiiiPPvim:
        /* <DEDUP_REMOVED lines=42> */
.L_x_444:
        /* <DEDUP_REMOVED lines=14> */
[----:B------:R-:W-:Y:S01]  /*0380*/  HFMA2 R14, -RZ, RZ, 0, 1.6987323760986328125e-05 ;  /* 0x0000011dff0e7431 */ /* 0x000fe200000001ff */
        /* <DEDUP_REMOVED lines=17> */
.L_x_443:
        /* <DEDUP_REMOVED lines=15> */
.L_x_446:
[----:B------:R-:W-:Y:S05]  /*0590*/  BSYNC.RECONVERGENT B0 ;  /* 0x0000000000007941 */ /* 0x000fea0003800200 */
.L_x_445:
[----:B------:R-:W0:Y:S01]  /*05a0*/  S2UR UR6, SR_CTAID.X ;  /* 0x00000000000679c3 */ /* 0x000e220000002500 */
[----:B------:R-:W1:Y:S01]  /*05b0*/  LDCU UR4, c[0x0][0x398] ;  /* 0x00007300ff0477ac */ /* 0x000e620008000800 */
[----:B------:R-:W-:Y:S01]  /*05c0*/  BSSY.RECONVERGENT B0, `(.L_x_447) ;  /* 0x0000151000007945 */ /* 0x000fe20003800200 */
[----:B------:R-:W2:Y:S05]  /*05d0*/  LDCU UR5, c[0x0][0x394] ;  /* 0x00007280ff0577ac */ /* 0x000eaa0008000800 */
[----:B------:R-:W0:Y:S02]  /*05e0*/  LDC R0, c[0x0][0x360] ;  /* 0x0000d800ff007b82 */ /* 0x000e240000000800 */
[----:B0-----:R-:W-:-:S06]  /*05f0*/  IMAD R58, R0, UR6, R17 ;  /* 0x00000006003a7c24 */ /* 0x001fcc000f8e0211 */
[----:B------:R-:W-:Y:S01]  /*0600*/  BAR.SYNC.DEFER_BLOCKING 0x0 ;  /* 0x0000000000007b1d */ /* 0x000fe20000010000 */
[----:B-1----:R-:W-:-:S13]  /*0610*/  ISETP.GE.AND P1, PT, R58, UR4, PT ;  /* 0x000000043a007c0c */ /* 0x002fda000bf26270 */
[----:B--2---:R-:W-:Y:S05]  /*0620*/  @P1 BRA `(.L_x_448) ;  /* 0x0000001400281947 */ /* 0x004fea0003800000 */
[----:B------:R-:W0:Y:S01]  /*0630*/  S2R R3, SR_CgaCtaId ;  /* 0x0000000000037919 */ /* 0x000e220000008800 */
[----:B------:R-:W1:Y:S01]  /*0640*/  LDC R4, c[0x0][0x38c] ;  /* 0x0000e300ff047b82 */ /* 0x000e620000000800 */
[----:B------:R-:W-:Y:S02]  /*0650*/  MOV R10, 0x400 ;  /* 0x00000400000a7802 */ /* 0x000fe40000000f00 */
[----:B------:R-:W-:-:S04]  /*0660*/  LEA.HI R17, R17, UR6, RZ, 0x1b ;  /* 0x0000000611117c11 */ /* 0x000fc8000f8fd8ff */
[----:B-1----:R-:W-:-:S04]  /*0670*/  IADD3 R17, PT, PT, R17, R4, RZ ;  /* 0x0000000411117210 */ /* 0x002fc80007ffe0ff */
[----:B------:R-:W-:Y:S02]  /*0680*/  SHF.L.U32 R15, R17, 0x3, RZ ;  /* 0x00000003110f7819 */ /* 0x000fe400000006ff */
[----:B0-----:R-:W-:Y:S02]  /*0690*/  LEA R10, R3, R10, 0x18 ;  /* 0x0000000a030a7211 */ /* 0x001fe400078ec0ff */
[----:B------:R-:W0:Y:S01]  /*06a0*/  LDC R3, c[0x0][0x370] ;  /* 0x0000dc00ff037b82 */ /* 0x000e220000000800 */
[C---:B------:R-:W-:Y:S02]  /*06b0*/  IADD3 R45, PT, PT, R15.reuse, 0x10, RZ ;  /* 0x000000100f2d7810 */ /* 0x040fe40007ffe0ff */
[C---:B------:R-:W-:Y:S02]  /*06c0*/  IADD3 R47, PT, PT, R15.reuse, 0x20, RZ ;  /* 0x000000200f2f7810 */ /* 0x040fe40007ffe0ff */
[C---:B------:R-:W-:Y:S02]  /*06d0*/  IADD3 R8, PT, PT, R15.reuse, 0x58, RZ ;  /* 0x000000580f087810 */ /* 0x040fe40007ffe0ff */
[----:B------:R-:W-:-:S02]  /*06e0*/  LOP3.LUT R31, R15, 0xf8, RZ, 0xc0, !PT ;  /* 0x000000f80f1f7812 */ /* 0x000fc400078ec0ff */
        /* <DEDUP_REMOVED lines=26> */
[----:B------:R-:W-:Y:S02]  /*0890*/  IADD3 R15, PT, PT, R15, -0x8, RZ ;  /* 0xfffffff80f0f7810 */ /* 0x000fe40007ffe0ff */
[----:B------:R-:W-:Y:S02]  /*08a0*/  LOP3.LUT R45, R45, 0xf8, RZ, 0xc0, !PT ;  /* 0x000000f82d2d7812 */ /* 0x000fe400078ec0ff */
[----:B------:R-:W-:Y:S02]  /*08b0*/  LOP3.LUT R47, R47, 0xf8, RZ, 0xc0, !PT ;  /* 0x000000f82f2f7812 */ /* 0x000fe400078ec0ff */
[----:B------:R-:W-:-:S02]  /*08c0*/  LOP3.LUT R8, R8, 0xf8, RZ, 0xc0, !PT ;  /* 0x000000f808087812 */ /* 0x000fc400078ec0ff */
[----:B------:R-:W-:Y:S02]  /*08d0*/  IADD3 R56, PT, PT, R10, R31, RZ ;  /* 0x0000001f0a387210 */ /* 0x000fe40007ffe0ff */
[----:B------:R-:W-:Y:S02]  /*08e0*/  LOP3.LUT R49, R49, 0xf8, RZ, 0xc0, !PT ;  /* 0x000000f831317812 */ /* 0x000fe400078ec0ff */
[----:B------:R-:W-:Y:S02]  /*08f0*/  LOP3.LUT R6, R6, 0xf8, RZ, 0xc0, !PT ;  /* 0x000000f806067812 */ /* 0x000fe400078ec0ff */
[----:B------:R-:W-:Y:S02]  /*0900*/  LOP3.LUT R9, R9, 0xf8, RZ, 0xc0, !PT ;  /* 0x000000f809097812 */ /* 0x000fe400078ec0ff */
[----:B------:R-:W-:Y:S02]  /*0910*/  LOP3.LUT R31, R31, 0x80, RZ, 0x3c, !PT ;  /* 0x000000801f1f7812 */ /* 0x000fe400078e3cff */
[----:B------:R-:W-:-:S02]  /*0920*/  LOP3.LUT R55, R55, 0xf8, RZ, 0xc0, !PT ;  /* 0x000000f837377812 */ /* 0x000fc400078ec0ff */
[----:B------:R-:W-:Y:S02]  /*0930*/  LOP3.LUT R53, R53, 0xf8, RZ, 0xc0, !PT ;  /* 0x000000f835357812 */ /* 0x000fe400078ec0ff */
        /* <DEDUP_REMOVED lines=22> */
[----:B------:R-:W-:-:S02]  /*0aa0*/  IADD3 R54, PT, PT, R10, R45, RZ ;  /* 0x0000002d0a367210 */ /* 0x000fc40007ffe0ff */
[C---:B------:R-:W-:Y:S02]  /*0ab0*/  IADD3 R52, PT, PT, R10.reuse, R47, RZ ;  /* 0x0000002f0a347210 */ /* 0x040fe40007ffe0ff */
[C---:B------:R-:W-:Y:S02]  /*0ac0*/  IADD3 R45, PT, PT, R10.reuse, R8, RZ ;  /* 0x000000080a2d7210 */ /* 0x040fe40007ffe0ff */
[C---:B------:R-:W-:Y:S02]  /*0ad0*/  IADD3 R50, PT, PT, R10.reuse, R49, RZ ;  /* 0x000000310a327210 */ /* 0x040fe40007ffe0ff */
[C---:B------:R-:W-:Y:S02]  /*0ae0*/  IADD3 R47, PT, PT, R10.reuse, R6, RZ ;  /* 0x000000060a2f7210 */ /* 0x040fe40007ffe0ff */
[----:B------:R-:W-:Y:S02]  /*0af0*/  IADD3 R8, PT, PT, R10, R9, RZ ;  /* 0x000000090a087210 */ /* 0x000fe40007ffe0ff */
[----:B------:R-:W-:-:S02]  /*0b00*/  LEA R4, R4, R10, 0x3 ;  /* 0x0000000a04047211 */ /* 0x000fc400078e18ff */
[C---:B------:R-:W-:Y:S02]  /*0b10*/  IADD3 R40, PT, PT, R10.reuse, R31, RZ ;  /* 0x0000001f0a287210 */ /* 0x040fe40007ffe0ff */
[C---:B------:R-:W-:Y:S02]  /*0b20*/  IADD3 R55, PT, PT, R10.reuse, R55, RZ ;  /* 0x000000370a377210 */ /* 0x040fe40007ffe0ff */
[C---:B------:R-:W-:Y:S02]  /*0b30*/  IADD3 R53, PT, PT, R10.reuse, R53, RZ ;  /* 0x000000350a357210 */ /* 0x040fe40007ffe0ff */
[C---:B------:R-:W-:Y:S02]  /*0b40*/  IADD3 R51, PT, PT, R10.reuse, R51, RZ ;  /* 0x000000330a337210 */ /* 0x040fe40007ffe0ff */
[C---:B------:R-:W-:Y:S02]  /*0b50*/  IADD3 R49, PT, PT, R10.reuse, R57, RZ ;  /* 0x000000390a317210 */ /* 0x040fe40007ffe0ff */
[----:B------:R-:W-:-:S02]  /*0b60*/  IADD3 R48, PT, PT, R10, R59, RZ ;  /* 0x0000003b0a307210 */ /* 0x000fc40007ffe0ff */
        /* <DEDUP_REMOVED lines=18> */
[----:B0-----:R-:W-:-:S07]  /*0c90*/  IADD3 R10, PT, PT, R10, R15, RZ ;  /* 0x0000000f0a0a7210 */ /* 0x001fce0007ffe0ff */
.L_x_449:
[----:B0-----:R-:W0:Y:S01]  /*0ca0*/  LDS.64 R12, [R56] ;  /* 0x00000000380c7984 */ /* 0x001e220000000a00 */
[----:B------:R-:W-:-:S03]  /*0cb0*/  IADD3 R57, PT, PT, R58, UR5, RZ ;  /* 0x000000053a397c10 */ /* 0x000fc6000fffe0ff */
[----:B------:R-:W1:Y:S04]  /*0cc0*/  LDS.64 R16, [R55] ;  /* 0x0000000037107984 */ /* 0x000e680000000a00 */
[----:B------:R-:W2:Y:S04]  /*0cd0*/  LDS.64 R20, [R54] ;  /* 0x0000000036147984 */ /* 0x000ea80000000a00 */
[----:B------:R-:W3:Y:S04]  /*0ce0*/  LDS.64 R24, [R53] ;  /* 0x0000000035187984 */ /* 0x000ee80000000a00 */
[----:B------:R-:W4:Y:S01]  /*0cf0*/  LDS.64 R28, [R52] ;  /* 0x00000000341c7984 */ /* 0x000f220000000a00 */
[----:B0-----:R-:W-:-:S04]  /*0d00*/  IMAD.WIDE R12, R57, 0x10, R12 ;  /* 0x00000010390c7825 */ /* 0x001fc800078e020c */
[C---:B-1----:R-:W-:Y:S02]  /*0d10*/  IMAD.WIDE R16, R57.reuse, 0x10, R16 ;  /* 0x0000001039107825 */ /* 0x042fe400078e0210 */
[----:B------:R-:W5:Y:S04]  /*0d20*/  LD.E.128 R12, desc[UR36][R12.64] ;  /* 0x000000240c0c7980 */ /* 0x000f68000c101d00 */
[----:B------:R-:W5:Y:S01]  /*0d30*/  LD.E.128 R16, desc[UR36][R16.64] ;  /* 0x0000002410107980 */ /* 0x000f62000c101d00 */
[----:B--2---:R-:W-:-:S06]  /*0d40*/  IMAD.WIDE R20, R57, 0x10, R20 ;  /* 0x0000001039147825 */ /* 0x004fcc00078e0214 */
[----:B------:R-:W2:Y:S01]  /*0d50*/  LD.E.128 R20, desc[UR36][R20.64] ;  /* 0x0000002414147980 */ /* 0x000ea2000c101d00 */
[----:B---3--:R-:W-:-:S06]  /*0d60*/  IMAD.WIDE R24, R57, 0x10, R24 ;  /* 0x0000001039187825 */ /* 0x008fcc00078e0218 */
[----:B------:R-:W3:Y:S01]  /*0d70*/  LD.E.128 R24, desc[UR36][R24.64] ;  /* 0x0000002418187980 */ /* 0x000ee2000c101d00 */
[----:B----4-:R-:W-:-:S06]  /*0d80*/  IMAD.WIDE R28, R57, 0x10, R28 ;  /* 0x00000010391c7825 */ /* 0x010fcc00078e021c */
[----:B------:R-:W4:Y:S01]  /*0d90*/  LD.E.128 R28, desc[UR36][R28.64] ;  /* 0x000000241c1c7980 */ /* 0x000f22000c101d00 */
[----:B-----5:R-:W-:Y:S02]  /*0da0*/  HADD2.BF16_V2 R17, R13, R17 ;  /* 0x000000110d117230 */ /* 0x020fe40000200000 */
[----:B------:R-:W-:Y:S02]  /*0db0*/  HFMA2.BF16_V2 R16, R12, 1, 1, R16 ;  /* 0x3f803f800c107831 */ /* 0x000fe40000200010 */
[----:B------:R-:W-:Y:S01]  /*0dc0*/  HADD2.BF16_V2 R15, R15, R19 ;  /* 0x000000130f0f7230 */ /* 0x000fe20000200000 */
[----:B------:R-:W0:Y:S01]  /*0dd0*/  LDS.64 R12, [R51] ;  /* 0x00000000330c7984 */ /* 0x000e220000000a00 */
[----:B------:R-:W-:Y:S02]  /*0de0*/  HFMA2.BF16_V2 R14, R14, 1, 1, R18 ;  /* 0x3f803f800e0e7831 */ /* 0x000fe40000200012 */
[----:B--2---:R-:W-:Y:S02]  /*0df0*/  HADD2.BF16_V2 R23, R15, R23 ;  /* 0x000000170f177230 */ /* 0x004fe40000200000 */
[----:B------:R-:W-:-:S02]  /*0e00*/  HFMA2.BF16_V2 R22, R14, 1, 1, R22 ;  /* 0x3f803f800e167831 */ /* 0x000fc40000200016 */
[----:B0-----:R-:W-:-:S06]  /*0e10*/  IMAD.WIDE R12, R57, 0x10, R12 ;  /* 0x00000010390c7825 */ /* 0x001fcc00078e020c */
[----:B------:R-:W2:Y:S01]  /*0e20*/  LD.E.128 R12, desc[UR36][R12.64] ;  /* 0x000000240c0c7980 */ /* 0x000ea2000c101d00 */
[----:B------:R-:W-:Y:S02]  /*0e30*/  HADD2.BF16_V2 R21, R17, R21 ;  /* 0x0000001511157230 */ /* 0x000fe40000200000 */
[----:B------:R-:W-:Y:S02]  /*0e40*/  HFMA2.BF16_V2 R20, R16, 1, 1, R20 ;  /* 0x3f803f8010147831 */ /* 0x000fe40000200014 */
[----:B------:R-:W0:Y:S01]  /*0e50*/  LDS.64 R16, [R50] ;  /* 0x0000000032107984 */ /* 0x000e220000000a00 */
[----:B---3--:R-:W-:Y:S02]  /*0e60*/  HADD2.BF16_V2 R25, R21, R25 ;  /* 0x0000001915197230 */ /* 0x008fe40000200000 */
[----:B------:R-:W-:Y:S02]  /*0e70*/  HFMA2.BF16_V2 R24, R20, 1, 1, R24 ;  /* 0x3f803f8014187831 */ /* 0x000fe40000200018 */
[----:B------:R-:W1:Y:S01]  /*0e80*/  LDS.64 R20, [R49] ;  /* 0x0000000031147984 */ /* 0x000e620000000a00 */
[----:B0-----:R-:W-:-:S06]  /*0e90*/  IMAD.WIDE R16, R57, 0x10, R16 ;  /* 0x0000001039107825 */ /* 0x001fcc00078e0210 */
[----:B------:R-:W3:Y:S01]  /*0ea0*/  LD.E.128 R16, desc[UR36][R16.64] ;  /* 0x0000002410107980 */ /* 0x000ee2000c101d00 */
[----:B------:R-:W-:Y:S02]  /*0eb0*/  HFMA2.BF16_V2 R22, R22, 1, 1, R26 ;  /* 0x3f803f8016167831 */ /* 0x000fe4000020001a */
[----:B------:R-:W-:Y:S02]  /*0ec0*/  HADD2.BF16_V2 R23, R23, R27 ;  /* 0x0000001b17177230 */ /* 0x000fe40000200000 */
[----:B-1----:R-:W-:-:S04]  /*0ed0*/  IMAD.WIDE R20, R57, 0x10, R20 ;  /* 0x0000001039147825 */ /* 0x002fc800078e0214 */
[----:B----4-:R-:W-:Y:S02]  /*0ee0*/  HADD2.BF16_V2 R31, R23, R31 ;  /* 0x0000001f171f7230 */ /* 0x010fe40000200000 */
[----:B------:R-:W-:Y:S02]  /*0ef0*/  HFMA2.BF16_V2 R30, R22, 1, 1, R30 ;  /* 0x3f803f80161e7831 */ /* 0x000fe4000020001e */
[----:B------:R-:W4:Y:S01]  /*0f00*/  LD.E.128 R20, desc[UR36][R20.64] ;  /* 0x0000002414147980 */ /* 0x000f22000c101d00 */
[----:B------:R-:W-:Y:S02]  /*0f10*/  HADD2.BF16_V2 R29, R25, R29 ;  /* 0x0000001d191d7230 */ /* 0x000fe40000200000 */
[----:B------:R-:W-:Y:S02]  /*0f20*/  HFMA2.BF16_V2 R28, R24, 1, 1, R28 ;  /* 0x3f803f80181c7831 */ /* 0x000fe4000020001c */
[----:B------:R-:W0:Y:S02]  /*0f30*/  LDS.64 R24, [R48] ;  /* 0x0000000030187984 */ /* 0x000e240000000a00 */
[----:B0-----:R-:W-:-:S06]  /*0f40*/  IMAD.WIDE R24, R57, 0x10, R24 ;  /* 0x0000001039187825 */ /* 0x001fcc00078e0218 */
[----:B------:R-:W5:Y:S01]  /*0f50*/  LD.E.128 R24, desc[UR36][R24.64] ;  /* 0x0000002418187980 */ /* 0x000f62000c101d00 */
[----:B--2---:R-:W-:Y:S02]  /*0f60*/  HADD2.BF16_V2 R29, R29, R13 ;  /* 0x0000000d1d1d7230 */ /* 0x004fe40000200000 */
[----:B------:R-:W-:Y:S02]  /*0f70*/  HFMA2.BF16_V2 R28, R28, 1, 1, R12 ;  /* 0x3f803f801c1c7831 */ /* 0x000fe4000020000c */
[----:B------:R-:W0:Y:S01]  /*0f80*/  LDS.64 R12, [R47] ;  /* 0x000000002f0c7984 */ /* 0x000e220000000a00 */
[----:B------:R-:W-:Y:S02]  /*0f90*/  HADD2.BF16_V2 R31, R31, R15 ;  /* 0x0000000f1f1f7230 */ /* 0x000fe40000200000 */
[----:B------:R-:W-:Y:S02]  /*0fa0*/  HFMA2.BF16_V2 R30, R30, 1, 1, R14 ;  /* 0x3f803f801e1e7831 */ /* 0x000fe4000020000e */
[----:B0-----:R-:W-:-:S06]  /*0fb0*/  IMAD.WIDE R12, R57, 0x10, R12 ;  /* 0x00000010390c7825 */ /* 0x001fcc00078e020c */
[----:B------:R-:W2:Y:S01]  /*0fc0*/  LD.E.128 R12, desc[UR36][R12.64] ;  /* 0x000000240c0c7980 */ /* 0x000ea2000c101d00 */
[----:B---3--:R-:W-:Y:S02]  /*0fd0*/  HADD2.BF16_V2 R29, R29, R17 ;  /* 0x000000111d1d7230 */ /* 0x008fe40000200000 */
[----:B------:R-:W-:Y:S02]  /*0fe0*/  HFMA2.BF16_V2 R28, R28, 1, 1, R16 ;  /* 0x3f803f801c1c7831 */ /* 0x000fe40000200010 */
[----:B------:R-:W0:Y:S01]  /*0ff0*/  LDS.64 R16, [R46] ;  /* 0x000000002e107984 */ /* 0x000e220000000a00 */
[----:B------:R-:W-:Y:S02]  /*1000*/  HADD2.BF16_V2 R31, R31, R19 ;  /* 0x000000131f1f7230 */ /* 0x000fe40000200000 */
[----:B------:R-:W-:Y:S02]  /*1010*/  HFMA2.BF16_V2 R30, R30, 1, 1, R18 ;  /* 0x3f803f801e1e7831 */ /* 0x000fe40000200012 */
[----:B----4-:R-:W-:-:S02]  /*1020*/  HADD2.BF16_V2 R29, R29, R21 ;  /* 0x000000151d1d7230 */ /* 0x010fc40000200000 */
[----:B------:R-:W-:Y:S02]  /*1030*/  HFMA2.BF16_V2 R28, R28, 1, 1, R20 ;  /* 0x3f803f801c1c7831 */ /* 0x000fe40000200014 */
[----:B------:R-:W1:Y:S01]  /*1040*/  LDS.64 R20, [R45] ;  /* 0x000000002d147984 */ /* 0x000e620000000a00 */
[----:B0-----:R-:W-:-:S06]  /*1050*/  IMAD.WIDE R16, R57, 0x10, R16 ;  /* 0x0000001039107825 */ /* 0x001fcc00078e0210 */
[----:B------:R-:W3:Y:S01]  /*1060*/  LD.E.128 R16, desc[UR36][R16.64] ;  /* 0x0000002410107980 */ /* 0x000ee2000c101d00 */
[----:B-1----:R-:W-:-:S04]  /*1070*/  IMAD.WIDE R20, R57, 0x10, R20 ;  /* 0x0000001039147825 */ /* 0x002fc800078e0214 */
[----:B------:R-:W-:Y:S02]  /*1080*/  HADD2.BF16_V2 R31, R31, R23 ;  /* 0x000000171f1f7230 */ /* 0x000fe40000200000 */
[----:B------:R-:W-:Y:S02]  /*1090*/  HFMA2.BF16_V2 R30, R30, 1, 1, R22 ;  /* 0x3f803f801e1e7831 */ /* 0x000fe40000200016 */
[----:B------:R-:W4:Y:S01]  /*10a0*/  LD.E.128 R20, desc[UR36][R20.64] ;  /* 0x0000002414147980 */ /* 0x000f22000c101d00 */
[----:B-----5:R-:W-:Y:S02]  /*10b0*/  HADD2.BF16_V2 R29, R29, R25 ;  /* 0x000000191d1d7230 */ /* 0x020fe40000200000 */
[----:B------:R-:W-:Y:S02]  /*10c0*/  HFMA2.BF16_V2 R28, R28, 1, 1, R24 ;  /* 0x3f803f801c1c7831 */ /* 0x000fe40000200018 */
[----:B------:R-:W0:Y:S01]  /*10d0*/  LDS.64 R24, [R44] ;  /* 0x000000002c187984 */ /* 0x000e220000000a00 */
[----:B------:R-:W-:-:S02]  /*10e0*/  HADD2.BF16_V2 R31, R31, R27 ;  /* 0x0000001b1f1f7230 */ /* 0x000fc40000200000 */
[----:B------:R-:W-:Y:S02]  /*10f0*/  HFMA2.BF16_V2 R30, R30, 1, 1, R26 ;  /* 0x3f803f801e1e7831 */ /* 0x000fe4000020001a */
        /* <DEDUP_REMOVED lines=9> */
[----:B---3--:R-:W-:Y:S02]  /*1190*/  HFMA2.BF16_V2 R30, R30, 1, 1, R18 ;  /* 0x3f803f801e1e7831 */ /* 0x008fe40000200012 */
[----:B------:R-:W-:Y:S02]  /*11a0*/  HADD2.BF16_V2 R29, R29, R17 ;  /* 0x000000111d1d7230 */ /* 0x000fe40000200000 */
[----:B------:R-:W-:Y:S02]  /*11b0*/  HFMA2.BF16_V2 R18, R28, 1, 1, R16 ;  /* 0x3f803f801c127831 */ /* 0x000fe40000200010 */
[----:B------:R-:W0:Y:S01]  /*11c0*/  LDS.64 R16, [R42] ;  /* 0x000000002a107984 */ /* 0x000e220000000a00 */
[----:B------:R-:W-:-:S04]  /*11d0*/  HADD2.BF16_V2 R31, R31, R19 ;  /* 0x000000131f1f7230 */ /* 0x000fc80000200000 */
[----:B----4-:R-:W-:Y:S02]  /*11e0*/  HADD2.BF16_V2 R31, R31, R23 ;  /* 0x000000171f1f7230 */ /* 0x010fe40000200000 */
[----:B------:R-:W-:Y:S02]  /*11f0*/  HFMA2.BF16_V2 R30, R30, 1, 1, R22 ;  /* 0x3f803f801e1e7831 */ /* 0x000fe40000200016 */
[----:B------:R-:W-:Y:S02]  /*1200*/  HADD2.BF16_V2 R28, R29, R21 ;  /* 0x000000151d1c7230 */ /* 0x000fe40000200000 */
[----:B------:R-:W-:Y:S02]  /*1210*/  HFMA2.BF16_V2 R29, R18, 1, 1, R20 ;  /* 0x3f803f80121d7831 */ /* 0x000fe40000200014 */
[----:B0-----:R-:W-:Y:S02]  /*1220*/  IMAD.WIDE R22, R57, 0x10, R16 ;  /* 0x0000001039167825 */ /* 0x001fe400078e0210 */
[----:B------:R-:W0:Y:S04]  /*1230*/  LDS.64 R16, [R41] ;  /* 0x0000000029107984 */ /* 0x000e280000000a00 */
[----:B------:R-:W3:Y:S01]  /*1240*/  LD.E.128 R20, desc[UR36][R22.64] ;  /* 0x0000002416147980 */ /* 0x000ee2000c101d00 */
[----:B-----5:R-:W-:-:S02]  /*1250*/  HADD2.BF16_V2 R28, R28, R25 ;  /* 0x000000191c1c7230 */ /* 0x020fc40000200000 */
[----:B------:R-:W-:Y:S02]  /*1260*/  HFMA2.BF16_V2 R29, R29, 1, 1, R24 ;  /* 0x3f803f801d1d7831 */ /* 0x000fe40000200018 */
[----:B------:R-:W1:Y:S01]  /*1270*/  LDS.64 R24, [R40] ;  /* 0x0000000028187984 */ /* 0x000e620000000a00 */
[----:B0-----:R-:W-:-:S06]  /*1280*/  IMAD.WIDE R16, R57, 0x10, R16 ;  /* 0x0000001039107825 */ /* 0x001fcc00078e0210 */
[----:B------:R-:W4:Y:S01]  /*1290*/  LD.E.128 R16, desc[UR36][R16.64] ;  /* 0x0000002410107980 */ /* 0x000f22000c101d00 */
[----:B------:R-:W-:Y:S02]  /*12a0*/  HFMA2.BF16_V2 R26, R30, 1, 1, R26 ;  /* 0x3f803f801e1a7831 */ /* 0x000fe4000020001a */
[----:B------:R-:W-:Y:S02]  /*12b0*/  HADD2.BF16_V2 R27, R31, R27 ;  /* 0x0000001b1f1b7230 */ /* 0x000fe40000200000 */
[----:B-1----:R-:W-:-:S04]  /*12c0*/  IMAD.WIDE R24, R57, 0x10, R24 ;  /* 0x0000001039187825 */ /* 0x002fc800078e0218 */
[----:B--2---:R-:W-:Y:S02]  /*12d0*/  HADD2.BF16_V2 R15, R27, R15 ;  /* 0x0000000f1b0f7230 */ /* 0x004fe40000200000 */
[----:B------:R-:W-:Y:S02]  /*12e0*/  HFMA2.BF16_V2 R14, R26, 1, 1, R14 ;  /* 0x3f803f801a0e7831 */ /* 0x000fe4000020000e */
[----:B------:R-:W2:Y:S01]  /*12f0*/  LD.E.128 R24, desc[UR36][R24.64] ;  /* 0x0000002418187980 */ /* 0x000ea2000c101d00 */
[----:B------:R-:W-:Y:S02]  /*1300*/  HADD2.BF16_V2 R28, R28, R13 ;  /* 0x0000000d1c1c7230 */ /* 0x000fe40000200000 */
[----:B------:R-:W-:Y:S02]  /*1310*/  HFMA2.BF16_V2 R29, R29, 1, 1, R12 ;  /* 0x3f803f801d1d7831 */ /* 0x000fe4000020000c */
[----:B------:R-:W0:Y:S01]  /*1320*/  LDS.64 R12, [R39] ;  /* 0x00000000270c7984 */ /* 0x000e220000000a00 */
[----:B---3--:R-:W-:-:S02]  /*1330*/  HADD2.BF16_V2 R15, R15, R23 ;  /* 0x000000170f0f7230 */ /* 0x008fc40000200000 */
[----:B------:R-:W-:Y:S02]  /*1340*/  HFMA2.BF16_V2 R14, R14, 1, 1, R22 ;  /* 0x3f803f800e0e7831 */ /* 0x000fe40000200016 */
[----:B0-----:R-:W-:-:S04]  /*1350*/  IMAD.WIDE R22, R57, 0x10, R12 ;  /* 0x0000001039167825 */ /* 0x001fc800078e020c */
[----:B------:R-:W-:Y:S02]  /*1360*/  HADD2.BF16_V2 R28, R28, R21 ;  /* 0x000000151c1c7230 */ /* 0x000fe40000200000 */
[----:B------:R-:W-:Y:S01]  /*1370*/  HFMA2.BF16_V2 R29, R29, 1, 1, R20 ;  /* 0x3f803f801d1d7831 */ /* 0x000fe20000200014 */
[----:B------:R-:W0:Y:S04]  /*1380*/  LDS.64 R12, [R38] ;  /* 0x00000000260c7984 */ /* 0x000e280000000a00 */
[----:B------:R-:W3:Y:S01]  /*1390*/  LD.E.128 R20, desc[UR36][R22.64] ;  /* 0x0000002416147980 */ /* 0x000ee2000c101d00 */
[----:B0-----:R-:W-:-:S04]  /*13a0*/  IMAD.WIDE R12, R57, 0x10, R12 ;  /* 0x00000010390c7825 */ /* 0x001fc800078e020c */
[----:B----4-:R-:W-:Y:S02]  /*13b0*/  HADD2.BF16_V2 R19, R15, R19 ;  /* 0x000000130f137230 */ /* 0x010fe40000200000 */
[----:B------:R-:W-:Y:S02]  /*13c0*/  HFMA2.BF16_V2 R18, R14, 1, 1, R18 ;  /* 0x3f803f800e127831 */ /* 0x000fe40000200012 */
[----:B------:R-:W-:Y:S02]  /*13d0*/  HADD2.BF16_V2 R28, R28, R17 ;  /* 0x000000111c1c7230 */ /* 0x000fe40000200000 */
[----:B------:R-:W-:Y:S01]  /*13e0*/  HFMA2.BF16_V2 R29, R29, 1, 1, R16 ;  /* 0x3f803f801d1d7831 */ /* 0x000fe20000200010 */
[----:B------:R-:W4:Y:S04]  /*13f0*/  LD.E.128 R12, desc[UR36][R12.64] ;  /* 0x000000240c0c7980 */ /* 0x000f28000c101d00 */
[----:B------:R-:W0:Y:S02]  /*1400*/  LDS.64 R16, [R37] ;  /* 0x0000000025107984 */ /* 0x000e240000000a00 */
[----:B0-----:R-:W-:-:S04]  /*1410*/  IMAD.WIDE R16, R57, 0x10, R16 ;  /* 0x0000001039107825 */ /* 0x001fc800078e0210 */
[----:B--2---:R-:W-:Y:S02]  /*1420*/  HADD2.BF16_V2 R27, R19, R27 ;  /* 0x0000001b131b7230 */ /* 0x004fe40000200000 */
[----:B------:R-:W-:Y:S02]  /*1430*/  HFMA2.BF16_V2 R26, R18, 1, 1, R26 ;  /* 0x3f803f80121a7831 */ /* 0x000fe4000020001a */
[----:B------:R-:W2:Y:S01]  /*1440*/  LD.E.128 R16, desc[UR36][R16.64] ;  /* 0x0000002410107980 */ /* 0x000ea2000c101d00 */
[----:B------:R-:W-:Y:S02]  /*1450*/  HADD2.BF16_V2 R28, R28, R25 ;  /* 0x000000191c1c7230 */ /* 0x000fe40000200000 */
[----:B------:R-:W-:Y:S02]  /*1460*/  HFMA2.BF16_V2 R29, R29, 1, 1, R24 ;  /* 0x3f803f801d1d7831 */ /* 0x000fe40000200018 */
[----:B------:R-:W0:Y:S02]  /*1470*/  LDS.64 R24, [R36] ;  /* 0x0000000024187984 */ /* 0x000e240000000a00 */
[----:B0-----:R-:W-:-:S04]  /*1480*/  IMAD.WIDE R24, R57, 0x10, R24 ;  /* 0x0000001039187825 */ /* 0x001fc800078e0218 */
[----:B---3--:R-:W-:Y:S02]  /*1490*/  HADD2.BF16_V2 R23, R27, R23 ;  /* 0x000000171b177230 */ /* 0x008fe40000200000 */
[----:B------:R-:W-:Y:S02]  /*14a0*/  HFMA2.BF16_V2 R22, R26, 1, 1, R22 ;  /* 0x3f803f801a167831 */ /* 0x000fe40000200016 */
[----:B------:R-:W-:Y:S01]  /*14b0*/  HADD2.BF16_V2 R28, R28, R21 ;  /* 0x000000151c1c7230 */ /* 0x000fe20000200000 */
[----:B------:R-:W3:Y:S01]  /*14c0*/  LD.E.128 R24, desc[UR36][R24.64] ;  /* 0x0000002418187980 */ /* 0x000ee2000c101d00 */
[----:B------:R-:W-:-:S03]  /*14d0*/  HFMA2.BF16_V2 R29, R29, 1, 1, R20 ;  /* 0x3f803f801d1d7831 */ /* 0x000fc60000200014 */
[----:B------:R-:W0:Y:S01]  /*14e0*/  LDS.64 R20, [R35] ;  /* 0x0000000023147984 */ /* 0x000e220000000a00 */
[----:B----4-:R-:W-:Y:S02]  /*14f0*/  HADD2.BF16_V2 R15, R23, R15 ;  /* 0x0000000f170f7230 */ /* 0x010fe40000200000 */
[----:B0-----:R-:W-:-:S04]  /*1500*/  IMAD.WIDE R20, R57, 0x10, R20 ;  /* 0x0000001039147825 */ /* 0x001fc800078e0214 */
[----:B------:R-:W-:Y:S02]  /*1510*/  HFMA2.BF16_V2 R14, R22, 1, 1, R14 ;  /* 0x3f803f80160e7831 */ /* 0x000fe4000020000e */
[----:B------:R-:W-:Y:S02]  /*1520*/  HADD2.BF16_V2 R28, R28, R13 ;  /* 0x0000000d1c1c7230 */ /* 0x000fe40000200000 */
[----:B------:R-:W-:Y:S02]  /*1530*/  HFMA2.BF16_V2 R29, R29, 1, 1, R12 ;  /* 0x3f803f801d1d7831 */ /* 0x000fe4000020000c */
[----:B------:R-:W0:Y:S04]  /*1540*/  LDS.64 R12, [R34] ;  /* 0x00000000220c7984 */ /* 0x000e280000000a00 */
[----:B------:R-:W4:Y:S01]  /*1550*/  LD.E.128 R20, desc[UR36][R20.64] ;  /* 0x0000002414147980 */ /* 0x000f22000c101d00 */
[----:B0-----:R-:W-:-:S04]  /*1560*/  IMAD.WIDE R12, R57, 0x10, R12 ;  /* 0x00000010390c7825 */ /* 0x001fc800078e020c */
        /* <DEDUP_REMOVED lines=8> */
[----:B------:R-:W1:Y:S01]  /*15f0*/  LDS.64 R18, [R33] ;  /* 0x0000000021127984 */ /* 0x000e620000000a00 */
[----:B------:R-:W-:Y:S02]  /*1600*/  HFMA2.BF16_V2 R29, R29, 1, 1, R24 ;  /* 0x3f803f801d1d7831 */ /* 0x000fe40000200018 */
[----:B------:R-:W-:Y:S02]  /*1610*/  HADD2.BF16_V2 R28, R28, R25 ;  /* 0x000000191c1c7230 */ /* 0x000fe40000200000 */
[----:B0-----:R-:W-:-:S04]  /*1620*/  IMAD.WIDE R24, R57, 0x10, R16 ;  /* 0x0000001039187825 */ /* 0x001fc800078e0210 */
[----:B-1----:R-:W-:-:S06]  /*1630*/  IMAD.WIDE R18, R57, 0x10, R18 ;  /* 0x0000001039127825 */ /* 0x002fcc00078e0212 */
[----:B------:R-:W3:Y:S01]  /*1640*/  LD.E.128 R16, desc[UR36][R18.64] ;  /* 0x0000002412107980 */ /* 0x000ee2000c101d00 */
[----:B----4-:R-:W-:Y:S02]  /*1650*/  HADD2.BF16_V2 R28, R28, R21 ;  /* 0x000000151c1c7230 */ /* 0x010fe40000200000 */
[----:B------:R-:W-:Y:S02]  /*1660*/  HFMA2.BF16_V2 R29, R29, 1, 1, R20 ;  /* 0x3f803f801d1d7831 */ /* 0x000fe40000200014 */
[----:B------:R-:W0:Y:S01]  /*1670*/  LDS.64 R20, [R11] ;  /* 0x000000000b147984 */ /* 0x000e220000000a00 */
[----:B------:R-:W-:Y:S02]  /*1680*/  HADD2.BF16_V2 R23, R27, R23 ;  /* 0x000000171b177230 */ /* 0x000fe40000200000 */
[----:B------:R-:W-:Y:S02]  /*1690*/  HFMA2.BF16_V2 R22, R26, 1, 1, R22 ;  /* 0x3f803f801a167831 */ /* 0x000fe40000200016 */
[----:B------:R-:W4:Y:S01]  /*16a0*/  LD.E.128 R24, desc[UR36][R24.64] ;  /* 0x0000002418187980 */ /* 0x000f22000c101d00 */
        /* <DEDUP_REMOVED lines=8> */
[----:B---3--:R-:W-:Y:S02]  /*1730*/  HFMA2.BF16_V2 R14, R14, 1, 1, R18 ;  /* 0x3f803f800e0e7831 */ /* 0x008fe40000200012 */
[----:B------:R-:W-:Y:S02]  /*1740*/  HADD2.BF16_V2 R15, R15, R19 ;  /* 0x000000130f0f7230 */ /* 0x000fe40000200000 */
[----:B------:R-:W0:Y:S02]  /*1750*/  LDS.64 R18, [R6] ;  /* 0x0000000006127984 */ /* 0x000e240000000a00 */
[----:B----4-:R-:W-:Y:S02]  /*1760*/  HADD2.BF16_V2 R27, R15, R27 ;  /* 0x0000001b0f1b7230 */ /* 0x010fe40000200000 */
[----:B------:R-:W-:Y:S02]  /*1770*/  HFMA2.BF16_V2 R26, R14, 1, 1, R26 ;  /* 0x3f803f800e1a7831 */ /* 0x000fe4000020001a */
[----:B------:R-:W3:Y:S01]  /*1780*/  LD.E.128 R12, desc[UR36][R12.64] ;  /* 0x000000240c0c7980 */ /* 0x000ee2000c101d00 */
[----:B------:R-:W-:-:S02]  /*1790*/  HADD2.BF16_V2 R28, R28, R17 ;  /* 0x000000111c1c7230 */ /* 0x000fc40000200000 */
[----:B------:R-:W-:Y:S02]  /*17a0*/  HFMA2.BF16_V2 R29, R29, 1, 1, R16 ;  /* 0x3f803f801d1d7831 */ /* 0x000fe40000200010 */
[----:B------:R-:W1:Y:S01]  /*17b0*/  LDS.64 R16, [R7] ;  /* 0x0000000007107984 */ /* 0x000e620000000a00 */
[----:B------:R-:W-:Y:S02]  /*17c0*/  HADD2.BF16_V2 R28, R28, R25 ;  /* 0x000000191c1c7230 */ /* 0x000fe40000200000 */
[----:B------:R-:W-:Y:S02]  /*17d0*/  HFMA2.BF16_V2 R29, R29, 1, 1, R24 ;  /* 0x3f803f801d1d7831 */ /* 0x000fe40000200018 */
[----:B0-----:R-:W-:-:S04]  /*17e0*/  IMAD.WIDE R24, R57, 0x10, R18 ;  /* 0x0000001039187825 */ /* 0x001fc800078e0212 */
[----:B-1----:R-:W-:-:S06]  /*17f0*/  IMAD.WIDE R16, R57, 0x10, R16 ;  /* 0x0000001039107825 */ /* 0x002fcc00078e0210 */
[----:B------:R-:W4:Y:S01]  /*1800*/  LD.E.128 R16, desc[UR36][R16.64] ;  /* 0x0000002410107980 */ /* 0x000f22000c101d00 */
[----:B--2---:R-:W-:Y:S02]  /*1810*/  HADD2.BF16_V2 R23, R27, R23 ;  /* 0x000000171b177230 */ /* 0x004fe40000200000 */
[----:B------:R-:W-:Y:S02]  /*1820*/  HFMA2.BF16_V2 R22, R26, 1, 1, R22 ;  /* 0x3f803f801a167831 */ /* 0x000fe40000200016 */
[----:B------:R-:W2:Y:S01]  /*1830*/  LD.E.128 R24, desc[UR36][R24.64] ;  /* 0x0000002418187980 */ /* 0x000ea2000c101d00 */
[----:B------:R-:W-:Y:S02]  /*1840*/  HADD2.BF16_V2 R21, R28, R21 ;  /* 0x000000151c157230 */ /* 0x000fe40000200000 */
[----:B------:R-:W-:Y:S02]  /*1850*/  HFMA2.BF16_V2 R29, R29, 1, 1, R20 ;  /* 0x3f803f801d1d7831 */ /* 0x000fe40000200014 */
[----:B---3--:R-:W-:-:S02]  /*1860*/  HADD2.BF16_V2 R28, R23, R15 ;  /* 0x0000000f171c7230 */ /* 0x008fc40000200000 */
[----:B------:R-:W-:Y:S02]  /*1870*/  HFMA2.BF16_V2 R30, R22, 1, 1, R14 ;  /* 0x3f803f80161e7831 */ /* 0x000fe4000020000e */
[----:B------:R-:W-:Y:S04]  /*1880*/  LDS.64 R14, [R8] ;  /* 0x00000000080e7984 */ /* 0x000fe80000000a00 */
[----:B------:R-:W0:Y:S01]  /*1890*/  LDS.64 R22, [R9] ;  /* 0x0000000009167984 */ /* 0x000e220000000a00 */
[----:B------:R-:W-:-:S03]  /*18a0*/  HADD2.BF16_V2 R13, R21, R13 ;  /* 0x0000000d150d7230 */ /* 0x000fc60000200000 */
[----:B------:R-:W1:Y:S01]  /*18b0*/  LDS.64 R20, [R10] ;  /* 0x000000000a147984 */ /* 0x000e620000000a00 */
[----:B------:R-:W-:Y:S02]  /*18c0*/  HFMA2.BF16_V2 R29, R29, 1, 1, R12 ;  /* 0x3f803f801d1d7831 */ /* 0x000fe4000020000c */
[----:B0-----:R-:W-:-:S04]  /*18d0*/  IMAD.WIDE R22, R57, 0x10, R22 ;  /* 0x0000001039167825 */ /* 0x001fc800078e0216 */
[----:B--2---:R-:W-:Y:S02]  /*18e0*/  HADD2.BF16_V2 R27, R28, R27 ;  /* 0x0000001b1c1b7230 */ /* 0x004fe40000200000 */
[----:B------:R-:W-:Y:S02]  /*18f0*/  HADD2.BF16_V2 R28, R13, R25 ;  /* 0x000000190d1c7230 */ /* 0x000fe40000200000 */
[----:B------:R-:W-:-:S06]  /*1900*/  IMAD.WIDE R12, R57, 0x10, R14 ;  /* 0x00000010390c7825 */ /* 0x000fcc00078e020e */
[----:B------:R-:W2:Y:S01]  /*1910*/  LD.E.128 R12, desc[UR36][R12.64] ;  /* 0x000000240c0c7980 */ /* 0x000ea2000c101d00 */
[----:B------:R-:W-:Y:S02]  /*1920*/  HFMA2.BF16_V2 R26, R30, 1, 1, R26 ;  /* 0x3f803f801e1a7831 */ /* 0x000fe4000020001a */
[----:B------:R-:W-:Y:S02]  /*1930*/  HFMA2.BF16_V2 R29, R29, 1, 1, R24 ;  /* 0x3f803f801d1d7831 */ /* 0x000fe40000200018 */
[----:B-1----:R-:W-:Y:S02]  /*1940*/  IMAD.WIDE R24, R57, 0x10, R20 ;  /* 0x0000001039187825 */ /* 0x002fe400078e0214 */
[----:B------:R-:W3:Y:S02]  /*1950*/  LD.E.128 R20, desc[UR36][R22.64] ;  /* 0x0000002416147980 */ /* 0x000ee4000c101d00 */
[----:B----4-:R-:W-:Y:S02]  /*1960*/  HADD2.BF16_V2 R19, R27, R19 ;  /* 0x000000131b137230 */ /* 0x010fe40000200000 */
[----:B------:R-:W-:-:S02]  /*1970*/  HFMA2.BF16_V2 R18, R26, 1, 1, R18 ;  /* 0x3f803f801a127831 */ /* 0x000fc40000200012 */
[----:B------:R-:W4:Y:S01]  /*1980*/  LD.E.128 R24, desc[UR36][R24.64] ;  /* 0x0000002418187980 */ /* 0x000f22000c101d00 */
[----:B------:R-:W-:Y:S02]  /*1990*/  HADD2.BF16_V2 R28, R28, R17 ;  /* 0x000000111c1c7230 */ /* 0x000fe40000200000 */
[----:B------:R-:W-:Y:S02]  /*19a0*/  HFMA2.BF16_V2 R29, R29, 1, 1, R16 ;  /* 0x3f803f801d1d7831 */ /* 0x000fe40000200010 */
[----:B------:R-:W0:Y:S01]  /*19b0*/  LDS.64 R16, [R4] ;  /* 0x0000000004107984 */ /* 0x000e220000000a00 */
[----:B------:R-:W-:-:S05]  /*19c0*/  IMAD R58, R0, R3, R58 ;  /* 0x00000003003a7224 */ /* 0x000fca00078e023a */
[----:B------:R-:W-:Y:S01]  /*19d0*/  ISETP.GE.AND P1, PT, R58, UR4, PT ;  /* 0x000000043a007c0c */ /* 0x000fe2000bf26270 */
[----:B0-----:R-:W-:-:S04]  /*19e0*/  IMAD.WIDE R16, R57, 0x10, R16 ;  /* 0x0000001039107825 */ /* 0x001fc800078e0210 */
[----:B--2---:R-:W-:Y:S02]  /*19f0*/  HFMA2.BF16_V2 R18, R18, 1, 1, R14 ;  /* 0x3f803f8012127831 */ /* 0x004fe4000020000e */
[----:B------:R-:W-:Y:S02]  /*1a00*/  HFMA2.BF16_V2 R29, R29, 1, 1, R12 ;  /* 0x3f803f801d1d7831 */ /* 0x000fe4000020000c */
[----:B------:R-:W-:Y:S02]  /*1a10*/  HADD2.BF16_V2 R28, R28, R13 ;  /* 0x0000000d1c1c7230 */ /* 0x000fe40000200000 */
[----:B------:R-:W-:Y:S02]  /*1a20*/  HADD2.BF16_V2 R19, R19, R15 ;  /* 0x0000000f13137230 */ /* 0x000fe40000200000 */
[----:B---3--:R-:W-:Y:S02]  /*1a30*/  HFMA2.BF16_V2 R13, R18, 1, 1, R22 ;  /* 0x3f803f80120d7831 */ /* 0x008fe40000200016 */
[----:B------:R-:W-:-:S02]  /*1a40*/  HFMA2.BF16_V2 R12, R29, 1, 1, R20 ;  /* 0x3f803f801d0c7831 */ /* 0x000fc40000200014 */
[----:B------:R-:W-:Y:S02]  /*1a50*/  HADD2.BF16_V2 R19, R19, R23 ;  /* 0x0000001713137230 */ /* 0x000fe40000200000 */
[----:B------:R-:W-:Y:S02]  /*1a60*/  HADD2.BF16_V2 R28, R28, R21 ;  /* 0x000000151c1c7230 */ /* 0x000fe40000200000 */
[----:B----4-:R-:W-:Y:S02]  /*1a70*/  HFMA2.BF16_V2 R26, R13, 1, 1, R26 ;  /* 0x3f803f800d1a7831 */ /* 0x010fe4000020001a */
[----:B------:R-:W-:Y:S02]  /*1a80*/  HFMA2.BF16_V2 R24, R12, 1, 1, R24 ;  /* 0x3f803f800c187831 */ /* 0x000fe40000200018 */
[----:B------:R-:W-:Y:S02]  /*1a90*/  HADD2.BF16_V2 R27, R19, R27 ;  /* 0x0000001b131b7230 */ /* 0x000fe40000200000 */
[----:B------:R-:W-:-:S05]  /*1aa0*/  HADD2.BF16_V2 R25, R28, R25 ;  /* 0x000000191c197230 */ /* 0x000fca0000200000 */
[----:B------:R0:W-:Y:S01]  /*1ab0*/  ST.E.128 desc[UR36][R16.64], R24 ;  /* 0x0000001810007985 */ /* 0x0001e2000c101d24 */
[----:B------:R-:W-:Y:S05]  /*1ac0*/  @!P1 BRA `(.L_x_449) ;  /* 0xfffffff000749947 */ /* 0x000fea000383ffff */
.L_x_448:
[----:B------:R-:W-:Y:S05]  /*1ad0*/  BSYNC.RECONVERGENT B0 ;  /* 0x0000000000007941 */ /* 0x000fea0003800200 */
.L_x_447:
[----:B------:R-:W-:Y:S05]  /*1ae0*/  @!P0 EXIT ;  /* 0x000000000000894d */ /* 0x000fea0003800000 */
[----:B------:R-:W-:Y:S01]  /*1af0*/  ST.E desc[UR36][R60.64+-0x80], R2 ;  /* 0xffff80023c007985 */ /* 0x000fe2000c101924 */
[----:B------:R-:W-:Y:S05]  /*1b00*/  EXIT ;  /* 0x000000000000794d */ /* 0x000fea0003800000 */
.L_x_450:
        /* <DEDUP_REMOVED lines=15> */
.L_x_974:


//--------------------- .text._Z38userbuffers_fp16_sum_inplace_gpu_rr_rsILi16EEviiiiiiiPPvim --------------------------
	.section	.text._Z38userbuffers_fp16_sum_inplace_gpu_rr_rsILi16EEviiiiiiiPPvim,"ax",@progbits
	.align	128
        .global         _Z38userbuffers_fp16_sum_inplace_gpu_rr_rsILi16EEviiiiiiiPPvim
        .type           _Z38userbuffers_fp16_sum_inplace_gpu_rr_rsILi16EEviiiiiiiPPvim,@function
        .size           _Z38userbuffers_fp16_sum_inplace_gpu_rr_rsILi16EEviiiiiiiPPvim,(.L_x_975 - _Z38userbuffers_fp16_sum_inplace_gpu_rr_rsILi16EEviiiiiiiPPvim)
        .other          _Z38userbuffers_fp16_sum_inplace_gpu_rr_rsILi16EEviiiiiiiPPvim,@"STO_CUDA_ENTRY STV_DEFAULT"
_Z38userbuffers_fp16_sum_inplace_gpu_rr_rsILi16EEviiiiiiiPPvim:
.text._Z38userbuffers_fp16_sum_inplace_gpu_rr_rsILi16EEviiiiiiiPPvim:
        /* <DEDUP_REMOVED lines=42> */
.L_x_452:
        /* <DEDUP_REMOVED lines=32> */
.L_x_451:
        /* <DEDUP_REMOVED lines=15> */
.L_x_454:
[----:B------:R-:W-:Y:S05]  /*0590*/  BSYNC.RECONVERGENT B0 ;  /* 0x0000000000007941 */ /* 0x000fea0003800200 */
.L_x_453:
        /* <DEDUP_REMOVED lines=17> */
[C---:B------:R-:W-:Y:S01]  /*06b0*/  IADD3 R9, PT, PT, R17.reuse, 0x20, RZ ;  /* 0x0000002011097810 */ /* 0x040fe20007ffe0ff */
[----:B------:R-:W-:Y:S01]  /*06c0*/  VIADD R13, R17, 0x48 ;  /* 0x00000048110d7836 */ /* 0x000fe20000000000 */
[----:B------:R-:W-:Y:S02]  /*06d0*/  LEA R4, R5, R24, 0x3 ;  /* 0x0000001805047211 */ /* 0x000fe400078e18ff */
[C---:B------:R-:W-:Y:S02]  /*06e0*/  LOP3.LUT R5, R17.reuse, 0x78, RZ, 0xc0, !PT ;  /* 0x0000007811057812 */ /* 0x040fe400078ec0ff */
        /* <DEDUP_REMOVED lines=11> */
[----:B------:R-:W-:Y:S02]  /*07a0*/  IADD3 R17, PT, PT, R17, -0x8, RZ ;  /* 0xfffffff811117810 */ /* 0x000fe40007ffe0ff */
[----:B------:R-:W-:-:S02]  /*07b0*/  LOP3.LUT R9, R9, 0x78, RZ, 0xc0, !PT ;  /* 0x0000007809097812 */ /* 0x000fc400078ec0ff */
[----:B------:R-:W-:Y:S02]  /*07c0*/  IADD3 R32, PT, PT, R24, R5, RZ ;  /* 0x0000000518207210 */ /* 0x000fe40007ffe0ff */
[----:B------:R-:W-:Y:S01]  /*07d0*/  LOP3.LUT R6, R6, 0x78, RZ, 0xc0, !PT ;  /* 0x0000007806067812 */ /* 0x000fe200078ec0ff */
[----:B------:R-:W-:Y:S01]  /*07e0*/  IMAD.IADD R28, R24, 0x1, R9 ;  /* 0x00000001181c7824 */ /* 0x000fe200078e0209 */
        /* <DEDUP_REMOVED lines=26> */
[----:B0-----:R-:W-:-:S07]  /*0990*/  IADD3 R24, PT, PT, R24, R17, RZ ;  /* 0x0000001118187210 */ /* 0x001fce0007ffe0ff */
.L_x_457:
[----:B0-----:R-:W0:Y:S01]  /*09a0*/  LDS.64 R12, [R32] ;  /* 0x00000000200c7984 */ /* 0x001e220000000a00 */
[----:B------:R-:W-:-:S03]  /*09b0*/  IADD3 R33, PT, PT, R34, UR5, RZ ;  /* 0x0000000522217c10 */ /* 0x000fc6000fffe0ff */
[----:B------:R-:W1:Y:S04]  /*09c0*/  LDS.64 R16, [R31] ;  /* 0x000000001f107984 */ /* 0x000e680000000a00 */
[----:B------:R-:W2:Y:S01]  /*09d0*/  LDS.64 R20, [R30] ;  /* 0x000000001e147984 */ /* 0x000ea20000000a00 */
[----:B0-----:R-:W-:-:S04]  /*09e0*/  IMAD.WIDE R14, R33, 0x10, R12 ;  /* 0x00000010210e7825 */ /* 0x001fc800078e020c */
[C---:B-1----:R-:W-:Y:S02]  /*09f0*/  IMAD.WIDE R16, R33.reuse, 0x10, R16 ;  /* 0x0000001021107825 */ /* 0x042fe400078e0210 */
[----:B------:R-:W3:Y:S04]  /*0a00*/  LD.E.128 R12, desc[UR36][R14.64] ;  /* 0x000000240e0c7980 */ /* 0x000ee8000c101d00 */
[----:B------:R-:W3:Y:S01]  /*0a10*/  LD.E.128 R16, desc[UR36][R16.64] ;  /* 0x0000002410107980 */ /* 0x000ee2000c101d00 */
[----:B--2---:R-:W-:-:S06]  /*0a20*/  IMAD.WIDE R20, R33, 0x10, R20 ;  /* 0x0000001021147825 */ /* 0x004fcc00078e0214 */
[----:B------:R-:W2:Y:S01]  /*0a30*/  LD.E.128 R20, desc[UR36][R20.64] ;  /* 0x0000002414147980 */ /* 0x000ea2000c101d00 */
[----:B---3--:R-:W-:Y:S02]  /*0a40*/  HFMA2.BF16_V2 R19, R15, 1, 1, R19 ;  /* 0x3f803f800f137831 */ /* 0x008fe40000200013 */
[----:B------:R-:W-:Y:S02]  /*0a50*/  HADD2.BF16_V2 R15, R14, R18 ;  /* 0x000000120e0f7230 */ /* 0x000fe40000200000 */
[----:B------:R-:W-:Y:S02]  /*0a60*/  HFMA2.BF16_V2 R18, R13, 1, 1, R17 ;  /* 0x3f803f800d127831 */ /* 0x000fe40000200011 */
[----:B------:R-:W-:Y:S02]  /*0a70*/  HADD2.BF16_V2 R17, R12, R16 ;  /* 0x000000100c117230 */ /* 0x000fe40000200000 */
[----:B------:R-:W0:Y:S01]  /*0a80*/  LDS.64 R12, [R29] ;  /* 0x000000001d0c7984 */ /* 0x000e220000000a00 */
[----:B--2---:R-:W-:-:S02]  /*0a90*/  HFMA2.BF16_V2 R23, R19, 1, 1, R23 ;  /* 0x3f803f8013177831 */ /* 0x004fc40000200017 */
[----:B------:R-:W-:Y:S02]  /*0aa0*/  HADD2.BF16_V2 R19, R15, R22 ;  /* 0x000000160f137230 */ /* 0x000fe40000200000 */
[----:B0-----:R-:W-:-:S06]  /*0ab0*/  IMAD.WIDE R12, R33, 0x10, R12 ;  /* 0x00000010210c7825 */ /* 0x001fcc00078e020c */
[----:B------:R-:W2:Y:S01]  /*0ac0*/  LD.E.128 R12, desc[UR36][R12.64] ;  /* 0x000000240c0c7980 */ /* 0x000ea2000c101d00 */
[----:B------:R-:W-:Y:S02]  /*0ad0*/  HFMA2.BF16_V2 R22, R18, 1, 1, R21 ;  /* 0x3f803f8012167831 */ /* 0x000fe40000200015 */
[----:B------:R-:W-:Y:S02]  /*0ae0*/  HADD2.BF16_V2 R21, R17, R20 ;  /* 0x0000001411157230 */ /* 0x000fe40000200000 */
[----:B------:R-:W0:Y:S02]  /*0af0*/  LDS.64 R16, [R28] ;  /* 0x000000001c107984 */ /* 0x000e240000000a00 */
[----:B0-----:R-:W-:-:S04]  /*0b00*/  IMAD.WIDE R16, R33, 0x10, R16 ;  /* 0x0000001021107825 */ /* 0x001fc800078e0210 */
[----:B--2---:R-:W-:Y:S02]  /*0b10*/  HADD2.BF16_V2 R20, R19, R14 ;  /* 0x0000000e13147230 */ /* 0x004fe40000200000 */
[----:B------:R-:W2:Y:S01]  /*0b20*/  LD.E.128 R16, desc[UR36][R16.64] ;  /* 0x0000002410107980 */ /* 0x000ea2000c101d00 */
[----:B------:R-:W-:-:S03]  /*0b30*/  HFMA2.BF16_V2 R23, R23, 1, 1, R15 ;  /* 0x3f803f8017177831 */ /* 0x000fc6000020000f */
[----:B------:R-:W0:Y:S01]  /*0b40*/  LDS.64 R14, [R27] ;  /* 0x000000001b0e7984 */ /* 0x000e220000000a00 */
[----:B------:R-:W-:Y:S02]  /*0b50*/  HFMA2.BF16_V2 R22, R22, 1, 1, R13 ;  /* 0x3f803f8016167831 */ /* 0x000fe4000020000d */
[----:B------:R-:W-:Y:S02]  /*0b60*/  HADD2.BF16_V2 R21, R21, R12 ;  /* 0x0000000c15157230 */ /* 0x000fe40000200000 */
[----:B0-----:R-:W-:-:S06]  /*0b70*/  IMAD.WIDE R12, R33, 0x10, R14 ;  /* 0x00000010210c7825 */ /* 0x001fcc00078e020e */
[----:B------:R-:W3:Y:S01]  /*0b80*/  LD.E.128 R12, desc[UR36][R12.64] ;  /* 0x000000240c0c7980 */ /* 0x000ee2000c101d00 */
[----:B--2---:R-:W-:Y:S02]  /*0b90*/  HFMA2.BF16_V2 R23, R23, 1, 1, R19 ;  /* 0x3f803f8017177831 */ /* 0x004fe40000200013 */
[----:B------:R-:W-:Y:S02]  /*0ba0*/  HADD2.BF16_V2 R20, R20, R18 ;  /* 0x0000001214147230 */ /* 0x000fe40000200000 */
[----:B------:R-:W0:Y:S01]  /*0bb0*/  LDS.64 R18, [R26] ;  /* 0x000000001a127984 */ /* 0x000e220000000a00 */
[----:B------:R-:W-:Y:S02]  /*0bc0*/  HFMA2.BF16_V2 R22, R22, 1, 1, R17 ;  /* 0x3f803f8016167831 */ /* 0x000fe40000200011 */
[----:B------:R-:W-:Y:S02]  /*0bd0*/  HADD2.BF16_V2 R21, R21, R16 ;  /* 0x0000001015157230 */ /* 0x000fe40000200000 */
[----:B0-----:R-:W-:-:S06]  /*0be0*/  IMAD.WIDE R16, R33, 0x10, R18 ;  /* 0x0000001021107825 */ /* 0x001fcc00078e0212 */
[----:B------:R-:W2:Y:S01]  /*0bf0*/  LD.E.128 R16, desc[UR36][R16.64] ;  /* 0x0000002410107980 */ /* 0x000ea2000c101d00 */
[----:B---3--:R-:W-:Y:S02]  /*0c00*/  HFMA2.BF16_V2 R23, R23, 1, 1, R15 ;  /* 0x3f803f8017177831 */ /* 0x008fe4000020000f */
[----:B------:R-:W-:Y:S02]  /*0c10*/  HADD2.BF16_V2 R20, R20, R14 ;  /* 0x0000000e14147230 */ /* 0x000fe40000200000 */
        /* <DEDUP_REMOVED lines=56> */
[----:B------:R-:W-:Y:S02]  /*0fa0*/  HFMA2.BF16_V2 R23, R22, 1, 1, R13 ;  /* 0x3f803f8016177831 */ /* 0x000fe4000020000d */
[----:B------:R-:W-:Y:S02]  /*0fb0*/  HADD2.BF16_V2 R22, R21, R12 ;  /* 0x0000000c15167230 */ /* 0x000fe40000200000 */
[----:B------:R-:W0:Y:S02]  /*0fc0*/  LDS.64 R20, [R24] ;  /* 0x0000000018147984 */ /* 0x000e240000000a00 */
[----:B0-----:R-:W-:-:S04]  /*0fd0*/  IMAD.WIDE R20, R33, 0x10, R20 ;  /* 0x0000001021147825 */ /* 0x001fc800078e0214 */
[----:B--2---:R-:W-:Y:S02]  /*0fe0*/  HFMA2.BF16_V2 R38, R15, 1, 1, R19 ;  /* 0x3f803f800f267831 */ /* 0x004fe40000200013 */
[----:B------:R-:W-:Y:S02]  /*0ff0*/  HADD2.BF16_V2 R35, R14, R18 ;  /* 0x000000120e237230 */ /* 0x000fe40000200000 */
[----:B------:R-:W2:Y:S04]  /*1000*/  LD.E.128 R12, desc[UR36][R20.64] ;  /* 0x00000024140c7980 */ /* 0x000ea8000c101d00 */
[----:B------:R-:W0:Y:S01]  /*1010*/  LDS.64 R18, [R4] ;  /* 0x0000000004127984 */ /* 0x000e220000000a00 */
[----:B------:R-:W-:Y:S02]  /*1020*/  HFMA2.BF16_V2 R23, R23, 1, 1, R17 ;  /* 0x3f803f8017177831 */ /* 0x000fe40000200011 */
[----:B------:R-:W-:-:S02]  /*1030*/  HADD2.BF16_V2 R22, R22, R16 ;  /* 0x0000001016167230 */ /* 0x000fc40000200000 */
[----:B------:R-:W-:-:S05]  /*1040*/  IMAD R34, R0, R3, R34 ;  /* 0x0000000300227224 */ /* 0x000fca00078e0222 */
[----:B------:R-:W-:Y:S01]  /*1050*/  ISETP.GE.AND P1, PT, R34, UR4, PT ;  /* 0x0000000422007c0c */ /* 0x000fe2000bf26270 */
[----:B0-----:R-:W-:-:S04]  /*1060*/  IMAD.WIDE R18, R33, 0x10, R18 ;  /* 0x0000001021127825 */ /* 0x001fc800078e0212 */
[----:B--2---:R-:W-:Y:S02]  /*1070*/  HFMA2.BF16_V2 R15, R38, 1, 1, R15 ;  /* 0x3f803f80260f7831 */ /* 0x004fe4000020000f */
[----:B------:R-:W-:Y:S02]  /*1080*/  HFMA2.BF16_V2 R13, R23, 1, 1, R13 ;  /* 0x3f803f80170d7831 */ /* 0x000fe4000020000d */
[----:B------:R-:W-:Y:S02]  /*1090*/  HADD2.BF16_V2 R14, R35, R14 ;  /* 0x0000000e230e7230 */ /* 0x000fe40000200000 */
[----:B------:R-:W-:-:S05]  /*10a0*/  HADD2.BF16_V2 R12, R22, R12 ;  /* 0x0000000c160c7230 */ /* 0x000fca0000200000 */
[----:B------:R0:W-:Y:S01]  /*10b0*/  ST.E.128 desc[UR36][R18.64], R12 ;  /* 0x0000000c12007985 */ /* 0x0001e2000c101d24 */
[----:B------:R-:W-:Y:S05]  /*10c0*/  @!P1 BRA `(.L_x_457) ;  /* 0xfffffff800349947 */ /* 0x000fea000383ffff */
.L_x_456:
[----:B------:R-:W-:Y:S05]  /*10d0*/  BSYNC.RECONVERGENT B0 ;  /* 0x0000000000007941 */ /* 0x000fea0003800200 */
.L_x_455:
[----:B------:R-:W-:Y:S05]  /*10e0*/  @!P0 EXIT ;  /* 0x000000000000894d */ /* 0x000fea0003800000 */
[----:B------:R-:W-:Y:S01]  /*10f0*/  ST.E desc[UR36][R36.64+-0x80], R2 ;  /* 0xffff800224007985 */ /* 0x000fe2000c101924 */
[----:B------:R-:W-:Y:S05]  /*1100*/  EXIT ;  /* 0x000000000000794d */ /* 0x000fea0003800000 */
.L_x_458:
        /* <DEDUP_REMOVED lines=15> */
.L_x_975:


//--------------------- .text._Z38userbuffers_fp16_sum_inplace_gpu_rr_rsILi8EEviiiiiiiPPvim --------------------------
	.section	.text._Z38userbuffers_fp16_sum_inplace_gpu_rr_rsILi8EEviiiiiiiPPvim,"ax",@progbits
	.align	128
        .global         _Z38userbuffers_fp16_sum_inplace_gpu_rr_rsILi8EEviiiiiiiPPvim
        .type           _Z38userbuffers_fp16_sum_inplace_gpu_rr_rsILi8EEviiiiiiiPPvim,@function
        .size           _Z38userbuffers_fp16_sum_inplace_gpu_rr_rsILi8EEviiiiiiiPPvim,(.L_x_976 - _Z38userbuffers_fp16_sum_inplace_gpu_rr_rsILi8EEviiiiiiiPPvim)
        .other          _Z38userbuffers_fp16_sum_inplace_gpu_rr_rsILi8EEviiiiiiiPPvim,@"STO_CUDA_ENTRY STV_DEFAULT"
_Z38userbuffers_fp16_sum_inplace_gpu_rr_rsILi8EEviiiiiiiPPvim:
.text._Z38userbuffers_fp16_sum_inplace_gpu_rr_rsILi8EEviiiiiiiPPvim:
        /* <DEDUP_REMOVED lines=42> */
.L_x_460:
[----:B------:R-:W2:Y:S01]  /*02a0*/  LD.E.STRONG.SYS R3, desc[UR36][R4.64] ;  /* 0x0000002404037980 */ /* 0x000ea2000c115900 */
        /* <DEDUP_REMOVED lines=31> */
.L_x_459:
        /* <DEDUP_REMOVED lines=15> */
.L_x_462:
[----:B------:R-:W-:Y:S05]  /*0590*/  BSYNC.RECONVERGENT B0 ;  /* 0x0000000000007941 */ /* 0x000fea0003800200 */
.L_x_461:
        /* <DEDUP_REMOVED lines=11> */
[----:B------:R-:W-:Y:S02]  /*0650*/  LEA.HI R17, R17, UR6, RZ, 0x1b ;  /* 0x0000000611117c11 */ /* 0x000fe4000f8fd8ff */
[----:B------:R-:W-:-:S03]  /*0660*/  MOV R4, 0x400 ;  /* 0x0000040000047802 */ /* 0x000fc60000000f00 */
[----:B-1----:R-:W-:Y:S01]  /*0670*/  IMAD.IADD R3, R17, 0x1, R16 ;  /* 0x0000000111037824 */ /* 0x002fe200078e0210 */
[----:B0-----:R-:W-:-:S04]  /*0680*/  LEA R17, R5, R4, 0x18 ;  /* 0x0000000405117211 */ /* 0x001fc800078ec0ff */
[----:B------:R-:W-:Y:S02]  /*0690*/  SHF.L.U32 R4, R3, 0x3, RZ ;  /* 0x0000000303047819 */ /* 0x000fe400000006ff */
[----:B------:R-:W0:Y:S01]  /*06a0*/  LDC R3, c[0x0][0x370] ;  /* 0x0000dc00ff037b82 */ /* 0x000e220000000800 */
[----:B------:R-:W-:Y:S02]  /*06b0*/  LEA R16, R16, R17, 0x3 ;  /* 0x0000001110107211 */ /* 0x000fe400078e18ff */
[C---:B------:R-:W-:Y:S01]  /*06c0*/  LOP3.LUT R6, R4.reuse, 0x38, RZ, 0xc0, !PT ;  /* 0x0000003804067812 */ /* 0x040fe200078ec0ff */
[C---:B------:R-:W-:Y:S01]  /*06d0*/  VIADD R5, R4.reuse, 0x8 ;  /* 0x0000000804057836 */ /* 0x040fe20000000000 */
[C---:B------:R-:W-:Y:S01]  /*06e0*/  IADD3 R7, PT, PT, R4.reuse, 0x10, RZ ;  /* 0x0000001004077810 */ /* 0x040fe20007ffe0ff */
[C---:B------:R-:W-:Y:S01]  /*06f0*/  VIADD R9, R4.reuse, 0x28 ;  /* 0x0000002804097836 */ /* 0x040fe20000000000 */
[C---:B------:R-:W-:Y:S01]  /*0700*/  IADD3 R10, PT, PT, R4.reuse, 0x30, RZ ;  /* 0x00000030040a7810 */ /* 0x040fe20007ffe0ff */
[----:B------:R-:W-:Y:S01]  /*0710*/  IMAD.IADD R24, R17, 0x1, R6 ;  /* 0x0000000111187824 */ /* 0x000fe200078e0206 */
[----:B------:R-:W-:-:S02]  /*0720*/  IADD3 R8, PT, PT, R4, 0x18, RZ ;  /* 0x0000001804087810 */ /* 0x000fc40007ffe0ff */
[----:B------:R-:W-:Y:S02]  /*0730*/  IADD3 R11, PT, PT, R4, -0x8, RZ ;  /* 0xfffffff8040b7810 */ /* 0x000fe40007ffe0ff */
[----:B------:R-:W-:Y:S02]  /*0740*/  LOP3.LUT R20, R6, 0x20, RZ, 0x3c, !PT ;  /* 0x0000002006147812 */ /* 0x000fe400078e3cff */
[----:B------:R-:W-:Y:S02]  /*0750*/  LOP3.LUT R22, R7, 0x38, RZ, 0xc0, !PT ;  /* 0x0000003807167812 */ /* 0x000fe400078ec0ff */
[----:B------:R-:W-:Y:S02]  /*0760*/  LOP3.LUT R10, R10, 0x38, RZ, 0xc0, !PT ;  /* 0x000000380a0a7812 */ /* 0x000fe400078ec0ff */
[----:B------:R-:W-:Y:S01]  /*0770*/  LOP3.LUT R4, R5, 0x38, RZ, 0xc0, !PT ;  /* 0x0000003805047812 */ /* 0x000fe200078ec0ff */
[C---:B------:R-:W-:Y:S01]  /*0780*/  IMAD.IADD R22, R17.reuse, 0x1, R22 ;  /* 0x0000000111167824 */ /* 0x040fe200078e0216 */
[----:B------:R-:W-:Y:S01]  /*0790*/  LOP3.LUT R8, R8, 0x38, RZ, 0xc0, !PT ;  /* 0x0000003808087812 */ /* 0x000fe200078ec0ff */
[----:B------:R-:W-:Y:S01]  /*07a0*/  IMAD.IADD R18, R17, 0x1, R10 ;  /* 0x0000000111127824 */ /* 0x000fe200078e020a */
[----:B------:R-:W-:-:S02]  /*07b0*/  LOP3.LUT R6, R9, 0x38, RZ, 0xc0, !PT ;  /* 0x0000003809067812 */ /* 0x000fc400078ec0ff */
[----:B------:R-:W-:Y:S02]  /*07c0*/  LOP3.LUT R12, R11, 0x38, RZ, 0xc0, !PT ;  /* 0x000000380b0c7812 */ /* 0x000fe400078ec0ff */
[C---:B------:R-:W-:Y:S02]  /*07d0*/  IADD3 R20, PT, PT, R17.reuse, R20, RZ ;  /* 0x0000001411147210 */ /* 0x040fe40007ffe0ff */
[C---:B------:R-:W-:Y:S02]  /*07e0*/  IADD3 R23, PT, PT, R17.reuse, R4, RZ ;  /* 0x0000000411177210 */ /* 0x040fe40007ffe0ff */
[C---:B------:R-:W-:Y:S02]  /*07f0*/  IADD3 R21, PT, PT, R17.reuse, R8, RZ ;  /* 0x0000000811157210 */ /* 0x040fe40007ffe0ff */
[C---:B------:R-:W-:Y:S02]  /*0800*/  IADD3 R19, PT, PT, R17.reuse, R6, RZ ;  /* 0x0000000611137210 */ /* 0x040fe40007ffe0ff */
[----:B------:R-:W-:-:S07]  /*0810*/  IADD3 R17, PT, PT, R17, R12, RZ ;  /* 0x0000000c11117210 */ /* 0x000fce0007ffe0ff */
.L_x_465:
[----:B-1----:R-:W1:Y:S01]  /*0820*/  LDS.64 R4, [R24] ;  /* 0x0000000018047984 */ /* 0x002e620000000a00 */
[----:B------:R-:W-:-:S03]  /*0830*/  IADD3 R25, PT, PT, R26, UR5, RZ ;  /* 0x000000051a197c10 */ /* 0x000fc6000fffe0ff */
[----:B------:R-:W2:Y:S04]  /*0840*/  LDS.64 R10, [R23] ;  /* 0x00000000170a7984 */ /* 0x000ea80000000a00 */
[----:B------:R-:W3:Y:S01]  /*0850*/  LDS.64 R12, [R22] ;  /* 0x00000000160c7984 */ /* 0x000ee20000000a00 */
[----:B-1----:R-:W-:-:S04]  /*0860*/  IMAD.WIDE R4, R25, 0x10, R4 ;  /* 0x0000001019047825 */ /* 0x002fc800078e0204 */
[C---:B--2---:R-:W-:Y:S02]  /*0870*/  IMAD.WIDE R10, R25.reuse, 0x10, R10 ;  /* 0x00000010190a7825 */ /* 0x044fe400078e020a */
[----:B------:R-:W2:Y:S04]  /*0880*/  LD.E.128 R4, desc[UR36][R4.64] ;  /* 0x0000002404047980 */ /* 0x000ea8000c101d00 */
[----:B------:R-:W2:Y:S01]  /*0890*/  LD.E.128 R8, desc[UR36][R10.64] ;  /* 0x000000240a087980 */ /* 0x000ea2000c101d00 */
[----:B---3--:R-:W-:-:S06]  /*08a0*/  IMAD.WIDE R12, R25, 0x10, R12 ;  /* 0x00000010190c7825 */ /* 0x008fcc00078e020c */
[----:B------:R-:W3:Y:S01]  /*08b0*/  LD.E.128 R12, desc[UR36][R12.64] ;  /* 0x000000240c0c7980 */ /* 0x000ee2000c101d00 */
[----:B--2---:R-:W-:Y:S02]  /*08c0*/  HFMA2.BF16_V2 R9, R5, 1, 1, R9 ;  /* 0x3f803f8005097831 */ /* 0x004fe40000200009 */
[----:B------:R-:W-:Y:S02]  /*08d0*/  HADD2.BF16_V2 R8, R4, R8 ;  /* 0x0000000804087230 */ /* 0x000fe40000200000 */
[----:B------:R-:W-:Y:S01]  /*08e0*/  HFMA2.BF16_V2 R7, R7, 1, 1, R11 ;  /* 0x3f803f8007077831 */ /* 0x000fe2000020000b */
[----:B------:R-:W1:Y:S01]  /*08f0*/  LDS.64 R4, [R21] ;  /* 0x0000000015047984 */ /* 0x000e620000000a00 */
[----:B------:R-:W-:-:S04]  /*0900*/  HADD2.BF16_V2 R6, R6, R10 ;  /* 0x0000000a06067230 */ /* 0x000fc80000200000 */
[----:B---3--:R-:W-:Y:S02]  /*0910*/  HADD2.BF16_V2 R14, R6, R14 ;  /* 0x0000000e060e7230 */ /* 0x008fe40000200000 */
[----:B------:R-:W-:Y:S02]  /*0920*/  HFMA2.BF16_V2 R15, R7, 1, 1, R15 ;  /* 0x3f803f80070f7831 */ /* 0x000fe4000020000f */
[----:B-1----:R-:W-:-:S06]  /*0930*/  IMAD.WIDE R4, R25, 0x10, R4 ;  /* 0x0000001019047825 */ /* 0x002fcc00078e0204 */
[----:B------:R-:W2:Y:S01]  /*0940*/  LD.E.128 R4, desc[UR36][R4.64] ;  /* 0x0000002404047980 */ /* 0x000ea2000c101d00 */
[----:B------:R-:W-:Y:S02]  /*0950*/  HFMA2.BF16_V2 R13, R9, 1, 1, R13 ;  /* 0x3f803f80090d7831 */ /* 0x000fe4000020000d */
[----:B------:R-:W-:Y:S02]  /*0960*/  HADD2.BF16_V2 R12, R8, R12 ;  /* 0x0000000c080c7230 */ /* 0x000fe40000200000 */
[----:B------:R-:W1:Y:S02]  /*0970*/  LDS.64 R8, [R20] ;  /* 0x0000000014087984 */ /* 0x000e640000000a00 */
[----:B-1----:R-:W-:-:S06]  /*0980*/  IMAD.WIDE R8, R25, 0x10, R8 ;  /* 0x0000001019087825 */ /* 0x002fcc00078e0208 */
[----:B------:R-:W3:Y:S01]  /*0990*/  LD.E.128 R8, desc[UR36][R8.64] ;  /* 0x0000002408087980 */ /* 0x000ee2000c101d00 */
[----:B--2---:R-:W-:Y:S02]  /*09a0*/  HFMA2.BF16_V2 R15, R15, 1, 1, R7 ;  /* 0x3f803f800f0f7831 */ /* 0x004fe40000200007 */
[----:B------:R-:W-:Y:S02]  /*09b0*/  HADD2.BF16_V2 R14, R14, R6 ;  /* 0x000000060e0e7230 */ /* 0x000fe40000200000 */
[----:B------:R-:W1:Y:S01]  /*09c0*/  LDS.64 R6, [R19] ;  /* 0x0000000013067984 */ /* 0x000e620000000a00 */
[----:B------:R-:W-:Y:S02]  /*09d0*/  HFMA2.BF16_V2 R13, R13, 1, 1, R5 ;  /* 0x3f803f800d0d7831 */ /* 0x000fe40000200005 */
[----:B------:R-:W-:Y:S02]  /*09e0*/  HADD2.BF16_V2 R12, R12, R4 ;  /* 0x000000040c0c7230 */ /* 0x000fe40000200000 */
[----:B-1----:R-:W-:-:S06]  /*09f0*/  IMAD.WIDE R4, R25, 0x10, R6 ;  /* 0x0000001019047825 */ /* 0x002fcc00078e0206 */
[----:B------:R-:W2:Y:S01]  /*0a00*/  LD.E.128 R4, desc[UR36][R4.64] ;  /* 0x0000002404047980 */ /* 0x000ea2000c101d00 */
[----:B---3--:R-:W-:Y:S02]  /*0a10*/  HFMA2.BF16_V2 R15, R15, 1, 1, R11 ;  /* 0x3f803f800f0f7831 */ /* 0x008fe4000020000b */
[----:B------:R-:W-:Y:S02]  /*0a20*/  HADD2.BF16_V2 R14, R14, R10 ;  /* 0x0000000a0e0e7230 */ /* 0x000fe40000200000 */
[----:B------:R-:W1:Y:S01]  /*0a30*/  LDS.64 R10, [R18] ;  /* 0x00000000120a7984 */ /* 0x000e620000000a00 */
[----:B------:R-:W-:Y:S02]  /*0a40*/  HFMA2.BF16_V2 R13, R13, 1, 1, R9 ;  /* 0x3f803f800d0d7831 */ /* 0x000fe40000200009 */
[----:B------:R-:W-:Y:S02]  /*0a50*/  HADD2.BF16_V2 R12, R12, R8 ;  /* 0x000000080c0c7230 */ /* 0x000fe40000200000 */
        /* <DEDUP_REMOVED lines=14> */
[----:B0-----:R-:W-:-:S05]  /*0b40*/  IMAD R26, R0, R3, R26 ;  /* 0x00000003001a7224 */ /* 0x001fca00078e021a */
[----:B------:R-:W-:Y:S01]  /*0b50*/  ISETP.GE.AND P1, PT, R26, UR4, PT ;  /* 0x000000041a007c0c */ /* 0x000fe2000bf26270 */
[----:B-1----:R-:W-:-:S04]  /*0b60*/  IMAD.WIDE R10, R25, 0x10, R10 ;  /* 0x00000010190a7825 */ /* 0x002fc800078e020a */
[----:B--2---:R-:W-:Y:S02]  /*0b70*/  HFMA2.BF16_V2 R7, R15, 1, 1, R7 ;  /* 0x3f803f800f077831 */ /* 0x004fe40000200007 */
[----:B------:R-:W-:Y:S02]  /*0b80*/  HFMA2.BF16_V2 R5, R13, 1, 1, R5 ;  /* 0x3f803f800d057831 */ /* 0x000fe40000200005 */
[----:B------:R-:W-:Y:S02]  /*0b90*/  HADD2.BF16_V2 R6, R14, R6 ;  /* 0x000000060e067230 */ /* 0x000fe40000200000 */
[----:B------:R-:W-:-:S05]  /*0ba0*/  HADD2.BF16_V2 R4, R12, R4 ;  /* 0x000000040c047230 */ /* 0x000fca0000200000 */
[----:B------:R1:W-:Y:S01]  /*0bb0*/  ST.E.128 desc[UR36][R10.64], R4 ;  /* 0x000000040a007985 */ /* 0x0003e2000c101d24 */
[----:B------:R-:W-:Y:S05]  /*0bc0*/  @!P1 BRA `(.L_x_465) ;  /* 0xfffffffc00149947 */ /* 0x000fea000383ffff */
.L_x_464:
[----:B------:R-:W-:Y:S05]  /*0bd0*/  BSYNC.RECONVERGENT B0 ;  /* 0x0000000000007941 */ /* 0x000fea0003800200 */
.L_x_463:
[----:B------:R-:W-:Y:S05]  /*0be0*/  @!P0 EXIT ;  /* 0x000000000000894d */ /* 0x000fea0003800000 */
[----:B------:R-:W-:Y:S01]  /*0bf0*/  ST.E desc[UR36][R28.64+-0x80], R2 ;  /* 0xffff80021c007985 */ /* 0x000fe2000c101924 */
[----:B------:R-:W-:Y:S05]  /*0c00*/  EXIT ;  /* 0x000000000000794d */ /* 0x000fea0003800000 */
.L_x_466:
        /* <DEDUP_REMOVED lines=15> */
.L_x_976:


//--------------------- .text._Z38userbuffers_fp16_sum_inplace_gpu_rr_rsILi4EEviiiiiiiPPvim --------------------------
	.section	.text._Z38userbuffers_fp16_sum_inplace_gpu_rr_rsILi4EEviiiiiiiPPvim,"ax",@progbits
	.align	128
        .global         _Z38userbuffers_fp16_sum_inplace_gpu_rr_rsILi4EEviiiiiiiPPvim
        .type           _Z38userbuffers_fp16_sum_inplace_gpu_rr_rsILi4EEviiiiiiiPPvim,@function
        .size           _Z38userbuffers_fp16_sum_inplace_gpu_rr_rsILi4EEviiiiiiiPPvim,(.L_x_977 - _Z38userbuffers_fp16_sum_inplace_gpu_rr_rsILi4EEviiiiiiiPPvim)
        .other          _Z38userbuffers_fp16_sum_inplace_gpu_rr_rsILi4EEviiiiiiiPPvim,@"STO_CUDA_ENTRY STV_DEFAULT"
_Z38userbuffers_fp16_sum_inplace_gpu_rr_rsILi4EEviiiiiiiPPvim:
.text._Z38userbuffers_fp16_sum_inplace_gpu_rr_rsILi4EEviiiiiiiPPvim:
        /* <DEDUP_REMOVED lines=42> */
.L_x_468:
        /* <DEDUP_REMOVED lines=32> */
.L_x_467:
        /* <DEDUP_REMOVED lines=12> */
[----:B------:R-:W-:Y:S01]  /*0560*/  SHF.L.U32 R5, R2, 0x5, RZ ;  /* 0x0000000502057819 */ /* 0x000fe200000006ff */
[----:B--2---:R-:W-:-:S05]  /*0570*/  IMAD.IADD R0, R3, 0x1, R0 ;  /* 0x0000000103007824 */ /* 0x004fca00078e0200 */
[----:B------:R-:W-:-:S13]  /*0580*/  ISETP.EQ.AND P0, PT, R0, R5, PT ;  /* 0x000000050000720c */ /* 0x000fda0003f02270 */
.L_x_470:
[----:B------:R-:W-:Y:S05]  /*0590*/  BSYNC.RECONVERGENT B0 ;  /* 0x0000000000007941 */ /* 0x000fea0003800200 */
.L_x_469:
[----:B------:R-:W0:Y:S01]  /*05a0*/  S2UR UR4, SR_CTAID.X ;  /* 0x00000000000479c3 */ /* 0x000e220000002500 */
[----:B------:R-:W1:Y:S01]  /*05b0*/  LDCU UR5, c[0x0][0x398] ;  /* 0x00007300ff0577ac */ /* 0x000e620008000800 */
[----:B------:R-:W-:Y:S01]  /*05c0*/  BSSY.RECONVERGENT B0, `(.L_x_471) ;  /* 0x000003a000007945 */ /* 0x000fe20003800200 */
[----:B------:R-:W2:Y:S05]  /*05d0*/  LDCU UR6, c[0x0][0x394] ;  /* 0x00007280ff0677ac */ /* 0x000eaa0008000800 */
[----:B------:R-:W0:Y:S02]  /*05e0*/  LDC R24, c[0x0][0x360] ;  /* 0x0000d800ff187b82 */ /* 0x000e240000000800 */
[----:B0-----:R-:W-:Y:S01]  /*05f0*/  IMAD R27, R24, UR4, R19 ;  /* 0x00000004181b7c24 */ /* 0x001fe2000f8e0213 */
[----:B------:R-:W-:-:S05]  /*0600*/  LEA.HI R19, R19, UR4, RZ, 0x1b ;  /* 0x0000000413137c11 */ /* 0x000fca000f8fd8ff */
[----:B------:R-:W-:Y:S01]  /*0610*/  BAR.SYNC.DEFER_BLOCKING 0x0 ;  /* 0x0000000000007b1d */ /* 0x000fe20000010000 */
[----:B-1----:R-:W-:-:S13]  /*0620*/  ISETP.GE.AND P1, PT, R27, UR5, PT ;  /* 0x000000051b007c0c */ /* 0x002fda000bf26270 */
[----:B--2---:R-:W-:Y:S05]  /*0630*/  @P1 BRA `(.L_x_472) ;  /* 0x0000000000c81947 */ /* 0x004fea0003800000 */
[----:B------:R-:W0:Y:S01]  /*0640*/  LDC R26, c[0x0][0x38c] ;  /* 0x0000e300ff1a7b82 */ /* 0x000e220000000800 */
[----:B------:R-:W1:Y:S01]  /*0650*/  S2R R3, SR_CgaCtaId ;  /* 0x0000000000037919 */ /* 0x000e620000008800 */
[----:B------:R-:W2:Y:S01]  /*0660*/  LDCU UR4, c[0x0][0x370] ;  /* 0x00006e00ff0477ac */ /* 0x000ea20008000800 */
[----:B------:R-:W-:Y:S01]  /*0670*/  MOV R0, 0x400 ;  /* 0x0000040000007802 */ /* 0x000fe20000000f00 */
[----:B--2---:R-:W-:Y:S01]  /*0680*/  IMAD R24, R24, UR4, RZ ;  /* 0x0000000418187c24 */ /* 0x004fe2000f8e02ff */
[----:B0-----:R-:W-:-:S05]  /*0690*/  IADD3 R19, PT, PT, R19, R26, RZ ;  /* 0x0000001a13137210 */ /* 0x001fca0007ffe0ff */
[----:B------:R-:W-:Y:S01]  /*06a0*/  IMAD.SHL.U32 R19, R19, 0x8, RZ ;  /* 0x0000000813137824 */ /* 0x000fe200078e00ff */
[----:B-1----:R-:W-:-:S04]  /*06b0*/  LEA R5, R3, R0, 0x18 ;  /* 0x0000000003057211 */ /* 0x002fc800078ec0ff */
[C---:B------:R-:W-:Y:S02]  /*06c0*/  LOP3.LUT R0, R19.reuse, 0x18, RZ, 0xc0, !PT ;  /* 0x0000001813007812 */ /* 0x040fe400078ec0ff */
[C---:B------:R-:W-:Y:S01]  /*06d0*/  IADD3 R3, PT, PT, R19.reuse, 0x8, RZ ;  /* 0x0000000813037810 */ /* 0x040fe20007ffe0ff */
[----:B------:R-:W-:Y:S01]  /*06e0*/  VIADD R19, R19, 0xfffffff8 ;  /* 0xfffffff813137836 */ /* 0x000fe20000000000 */
[----:B------:R-:W-:Y:S01]  /*06f0*/  LOP3.LUT R4, R0, 0x10, RZ, 0x3c, !PT ;  /* 0x0000001000047812 */ /* 0x000fe200078e3cff */
[----:B------:R-:W-:Y:S01]  /*0700*/  IMAD.IADD R0, R5, 0x1, R0 ;  /* 0x0000000105007824 */ /* 0x000fe200078e0200 */
[----:B------:R-:W-:Y:S02]  /*0710*/  LOP3.LUT R18, R3, 0x18, RZ, 0xc0, !PT ;  /* 0x0000001803127812 */ /* 0x000fe400078ec0ff */
[----:B------:R-:W-:Y:S02]  /*0720*/  LOP3.LUT R19, R19, 0x18, RZ, 0xc0, !PT ;  /* 0x0000001813137812 */ /* 0x000fe400078ec0ff */
[----:B------:R-:W-:Y:S01]  /*0730*/  LEA R26, R26, R5, 0x3 ;  /* 0x000000051a1a7211 */ /* 0x000fe200078e18ff */
[C---:B------:R-:W-:Y:S01]  /*0740*/  IMAD.IADD R18, R5.reuse, 0x1, R18 ;  /* 0x0000000105127824 */ /* 0x040fe200078e0212 */
[----:B------:R-:W-:-:S02]  /*0750*/  IADD3 R3, PT, PT, R5, R4, RZ ;  /* 0x0000000405037210 */ /* 0x000fc40007ffe0ff */
[----:B------:R-:W-:-:S07]  /*0760*/  IADD3 R19, PT, PT, R5, R19, RZ ;  /* 0x0000001305137210 */ /* 0x000fce0007ffe0ff */
.L_x_473:
[----:B0-----:R-:W0:Y:S01]  /*0770*/  LDS.64 R4, [R0] ;  /* 0x0000000000047984 */ /* 0x001e220000000a00 */
[----:B------:R-:W-:-:S03]  /*0780*/  VIADD R25, R27, UR6 ;  /* 0x000000061b197c36 */ /* 0x000fc60008000000 */
[----:B------:R-:W1:Y:S04]  /*0790*/  LDS.64 R6, [R18] ;  /* 0x0000000012067984 */ /* 0x000e680000000a00 */
[----:B------:R-:W2:Y:S04]  /*07a0*/  LDS.64 R12, [R3] ;  /* 0x00000000030c7984 */ /* 0x000ea80000000a00 */
[----:B------:R-:W3:Y:S01]  /*07b0*/  LDS.64 R20, [R19] ;  /* 0x0000000013147984 */ /* 0x000ee20000000a00 */
[----:B0-----:R-:W-:-:S04]  /*07c0*/  IMAD.WIDE R4, R25, 0x10, R4 ;  /* 0x0000001019047825 */ /* 0x001fc800078e0204 */
[C---:B-1----:R-:W-:Y:S02]  /*07d0*/  IMAD.WIDE R8, R25.reuse, 0x10, R6 ;  /* 0x0000001019087825 */ /* 0x042fe400078e0206 */
[----:B------:R-:W4:Y:S04]  /*07e0*/  LD.E.128 R4, desc[UR36][R4.64] ;  /* 0x0000002404047980 */ /* 0x000f28000c101d00 */
[----:B------:R-:W4:Y:S01]  /*07f0*/  LD.E.128 R8, desc[UR36][R8.64] ;  /* 0x0000002408087980 */ /* 0x000f22000c101d00 */
[----:B--2---:R-:W-:-:S04]  /*0800*/  IMAD.WIDE R12, R25, 0x10, R12 ;  /* 0x00000010190c7825 */ /* 0x004fc800078e020c */
[----:B---3--:R-:W-:Y:S02]  /*0810*/  IMAD.WIDE R20, R25, 0x10, R20 ;  /* 0x0000001019147825 */ /* 0x008fe400078e0214 */
[----:B------:R-:W2:Y:S04]  /*0820*/  LD.E.128 R12, desc[UR36][R12.64] ;  /* 0x000000240c0c7980 */ /* 0x000ea8000c101d00 */
[----:B------:R-:W3:Y:S01]  /*0830*/  LD.E.128 R20, desc[UR36][R20.64] ;  /* 0x0000002414147980 */ /* 0x000ee2000c101d00 */
[----:B------:R-:W-:-:S04]  /*0840*/  IADD3 R27, PT, PT, R24, R27, RZ ;  /* 0x0000001b181b7210 */ /* 0x000fc80007ffe0ff */
[----:B------:R-:W-:Y:S01]  /*0850*/  ISETP.GE.AND P1, PT, R27, UR5, PT ;  /* 0x000000051b007c0c */ /* 0x000fe2000bf26270 */
[----:B----4-:R-:W-:Y:S02]  /*0860*/  HFMA2.BF16_V2 R11, R7, 1, 1, R11 ;  /* 0x3f803f80070b7831 */ /* 0x010fe4000020000b */
[----:B------:R-:W-:Y:S02]  /*0870*/  HADD2.BF16_V2 R10, R6, R10 ;  /* 0x0000000a060a7230 */ /* 0x000fe40000200000 */
[----:B------:R-:W0:Y:S01]  /*0880*/  LDS.64 R6, [R26] ;  /* 0x000000001a067984 */ /* 0x000e220000000a00 */
[----:B------:R-:W-:Y:S02]  /*0890*/  HFMA2.BF16_V2 R5, R5, 1, 1, R9 ;  /* 0x3f803f8005057831 */ /* 0x000fe40000200009 */
[----:B------:R-:W-:Y:S02]  /*08a0*/  HADD2.BF16_V2 R4, R4, R8 ;  /* 0x0000000804047230 */ /* 0x000fe40000200000 */
[----:B--2---:R-:W-:-:S02]  /*08b0*/  HFMA2.BF16_V2 R15, R11, 1, 1, R15 ;  /* 0x3f803f800b0f7831 */ /* 0x004fc4000020000f */
[----:B------:R-:W-:Y:S02]  /*08c0*/  HFMA2.BF16_V2 R5, R5, 1, 1, R13 ;  /* 0x3f803f8005057831 */ /* 0x000fe4000020000d */
[----:B------:R-:W-:Y:S02]  /*08d0*/  HADD2.BF16_V2 R11, R10, R14 ;  /* 0x0000000e0a0b7230 */ /* 0x000fe40000200000 */
[----:B------:R-:W-:Y:S02]  /*08e0*/  HADD2.BF16_V2 R10, R4, R12 ;  /* 0x0000000c040a7230 */ /* 0x000fe40000200000 */
[----:B---3--:R-:W-:Y:S02]  /*08f0*/  HFMA2.BF16_V2 R23, R15, 1, 1, R23 ;  /* 0x3f803f800f177831 */ /* 0x008fe40000200017 */
[----:B------:R-:W-:Y:S02]  /*0900*/  HADD2.BF16_V2 R22, R11, R22 ;  /* 0x000000160b167230 */ /* 0x000fe40000200000 */
[----:B------:R-:W-:-:S02]  /*0910*/  HFMA2.BF16_V2 R21, R5, 1, 1, R21 ;  /* 0x3f803f8005157831 */ /* 0x000fc40000200015 */
[----:B------:R-:W-:Y:S02]  /*0920*/  HADD2.BF16_V2 R20, R10, R20 ;  /* 0x000000140a147230 */ /* 0x000fe40000200000 */
[----:B0-----:R-:W-:-:S05]  /*0930*/  IMAD.WIDE R6, R25, 0x10, R6 ;  /* 0x0000001019067825 */ /* 0x001fca00078e0206 */
[----:B------:R0:W-:Y:S01]  /*0940*/  ST.E.128 desc[UR36][R6.64], R20 ;  /* 0x0000001406007985 */ /* 0x0001e2000c101d24 */
[----:B------:R-:W-:Y:S05]  /*0950*/  @!P1 BRA `(.L_x_473) ;  /* 0xfffffffc00849947 */ /* 0x000fea000383ffff */
.L_x_472:
[----:B------:R-:W-:Y:S05]  /*0960*/  BSYNC.RECONVERGENT B0 ;  /* 0x0000000000007941 */ /* 0x000fea0003800200 */
.L_x_471:
[----:B------:R-:W-:Y:S05]  /*0970*/  @!P0 EXIT ;  /* 0x000000000000894d */ /* 0x000fea0003800000 */
[----:B------:R-:W-:Y:S01]  /*0980*/  ST.E desc[UR36][R16.64+-0x80], R2 ;  /* 0xffff800210007985 */ /* 0x000fe2000c101924 */
[----:B------:R-:W-:Y:S05]  /*0990*/  EXIT ;  /* 0x000000000000794d */ /* 0x000fea0003800000 */
.L_x_474:
        /* <DEDUP_REMOVED lines=14> */
.L_x_977:


//--------------------- .text._Z38userbuffers_fp16_sum_inplace_gpu_rr_rsILi2EEviiiiiiiPPvim --------------------------
	.section	.text._Z38userbuffers_fp16_sum_inplace_gpu_rr_rsILi2EEviiiiiiiPPvim,"ax",@progbits
	.align	128
        .global         _Z38userbuffers_fp16_sum_inplace_gpu_rr_rsILi2EEviiiiiiiPPvim
        .type           _Z38userbuffers_fp16_sum_inplace_gpu_rr_rsILi2EEviiiiiiiPPvim,@function
        .size           _Z38userbuffers_fp16_sum_inplace_gpu_rr_rsILi2EEviiiiiiiPPvim,(.L_x_978 - _Z38userbuffers_fp16_sum_inplace_gpu_rr_rsILi2EEviiiiiiiPPvim)
        .other          _Z38userbuffers_fp16_sum_inplace_gpu_rr_rsILi2EEviiiiiiiPPvim,@"STO_CUDA_ENTRY STV_DEFAULT"
_Z38userbuffers_fp16_sum_inplace_gpu_rr_rsILi2EEviiiiiiiPPvim:
.text._Z38userbuffers_fp16_sum_inplace_gpu_rr_rsILi2EEviiiiiiiPPvim:
        /* <DEDUP_REMOVED lines=42> */
.L_x_476:
        /* <DEDUP_REMOVED lines=32> */
.L_x_475:
        /* <DEDUP_REMOVED lines=15> */
.L_x_478:
[----:B------:R-:W-:Y:S05]  /*0590*/  BSYNC.RECONVERGENT B0 ;  /* 0x0000000000007941 */ /* 0x000fea0003800200 */
.L_x_477:
        /* <DEDUP_REMOVED lines=18> */
[----:B------:R-:W-:Y:S01]  /*06c0*/  LOP3.LUT R19, R19, 0x8, RZ, 0xc0, !PT ;  /* 0x0000000813137812 */ /* 0x000fe200078ec0ff */
[----:B------:R-:W-:-:S03]  /*06d0*/  IMAD R0, R0, 0x8, R5 ;  /* 0x0000000800007824 */ /* 0x000fc600078e0205 */
[----:B------:R-:W-:Y:S01]  /*06e0*/  LOP3.LUT R14, R19, 0x8, RZ, 0x3c, !PT ;  /* 0x00000008130e7812 */ /* 0x000fe200078e3cff */
[----:B------:R-:W-:-:S03]  /*06f0*/  IMAD.IADD R3, R5, 0x1, R19 ;  /* 0x0000000105037824 */ /* 0x000fc600078e0213 */
[----:B------:R-:W-:-:S07]  /*0700*/  IADD3 R14, PT, PT, R5, R14, RZ ;  /* 0x0000000e050e7210 */ /* 0x000fce0007ffe0ff */
.L_x_481:
[----:B0-----:R-:W0:Y:S01]  /*0710*/  LDS.64 R6, [R14] ;  /* 0x000000000e067984 */ /* 0x001e220000000a00 */
[----:B------:R-:W-:-:S03]  /*0720*/  VIADD R19, R18, UR6 ;  /* 0x0000000612137c36 */ /* 0x000fc60008000000 */
[----:B------:R-:W1:Y:S04]  /*0730*/  LDS.64 R4, [R3] ;  /* 0x0000000003047984 */ /* 0x000e680000000a00 */
[----:B------:R-:W2:Y:S01]  /*0740*/  LDS.64 R12, [R0] ;  /* 0x00000000000c7984 */ /* 0x000ea20000000a00 */
[----:B0-----:R-:W-:-:S04]  /*0750*/  IMAD.WIDE R8, R19, 0x10, R6 ;  /* 0x0000001013087825 */ /* 0x001fc800078e0206 */
[C---:B-1----:R-:W-:Y:S02]  /*0760*/  IMAD.WIDE R20, R19.reuse, 0x10, R4 ;  /* 0x0000001013147825 */ /* 0x042fe400078e0204 */
[----:B------:R-:W3:Y:S04]  /*0770*/  LD.E.128 R8, desc[UR36][R8.64] ;  /* 0x0000002408087980 */ /* 0x000ee8000c101d00 */
[----:B------:R-:W3:Y:S01]  /*0780*/  LD.E.128 R4, desc[UR36][R20.64] ;  /* 0x0000002414047980 */ /* 0x000ee2000c101d00 */
[----:B--2---:R-:W-:-:S04]  /*0790*/  IMAD.WIDE R12, R19, 0x10, R12 ;  /* 0x00000010130c7825 */ /* 0x004fc800078e020c */
[----:B------:R-:W-:-:S05]  /*07a0*/  IMAD.IADD R18, R15, 0x1, R18 ;  /* 0x000000010f127824 */ /* 0x000fca00078e0212 */
[----:B------:R-:W-:Y:S01]  /*07b0*/  ISETP.GE.AND P1, PT, R18, UR5, PT ;  /* 0x0000000512007c0c */ /* 0x000fe2000bf26270 */
[----:B---3--:R-:W-:Y:S02]  /*07c0*/  HFMA2.BF16_V2 R7, R7, 1, 1, R11 ;  /* 0x3f803f8007077831 */ /* 0x008fe4000020000b */
[----:B------:R-:W-:Y:S02]  /*07d0*/  HFMA2.BF16_V2 R5, R5, 1, 1, R9 ;  /* 0x3f803f8005057831 */ /* 0x000fe40000200009 */
[----:B------:R-:W-:Y:S02]  /*07e0*/  HADD2.BF16_V2 R6, R6, R10 ;  /* 0x0000000a06067230 */ /* 0x000fe40000200000 */
[----:B------:R-:W-:-:S05]  /*07f0*/  HADD2.BF16_V2 R4, R4, R8 ;  /* 0x0000000804047230 */ /* 0x000fca0000200000 */
[----:B------:R0:W-:Y:S01]  /*0800*/  ST.E.128 desc[UR36][R12.64], R4 ;  /* 0x000000040c007985 */ /* 0x0001e2000c101d24 */
[----:B------:R-:W-:Y:S05]  /*0810*/  @!P1 BRA `(.L_x_481) ;  /* 0xfffffffc00bc9947 */ /* 0x000fea000383ffff */
.L_x_480:
[----:B------:R-:W-:Y:S05]  /*0820*/  BSYNC.RECONVERGENT B0 ;  /* 0x0000000000007941 */ /* 0x000fea0003800200 */
.L_x_479:
[----:B------:R-:W-:Y:S05]  /*0830*/  @!P0 EXIT ;  /* 0x000000000000894d */ /* 0x000fea0003800000 */
[----:B------:R-:W-:Y:S01]  /*0840*/  ST.E desc[UR36][R16.64+-0x80], R2 ;  /* 0xffff800210007985 */ /* 0x000fe2000c101924 */
[----:B------:R-:W-:Y:S05]  /*0850*/  EXIT ;  /* 0x000000000000794d */ /* 0x000fea0003800000 */
.L_x_482:
        /* <DEDUP_REMOVED lines=10> */
.L_x_978:


//--------------------- .text._Z38userbuffers_fp16_sum_inplace_gpu_mc_rsILi32EEviiiiiiiPPviP6float4m --------------------------
	.section	.text._Z38userbuffers_fp16_sum_inplace_gpu_mc_rsILi32EEviiiiiiiPPviP6float4m,"ax",@progbits
	.align	128
        .global         _Z38userbuffers_fp16_sum_inplace_gpu_mc_rsILi32EEviiiiiiiPPviP6float4m
        .type           _Z38userbuffers_fp16_sum_inplace_gpu_mc_rsILi32EEviiiiiiiPPviP6float4m,@function
        .size           _Z38userbuffers_fp16_sum_inplace_gpu_mc_rsILi32EEviiiiiiiPPviP6float4m,(.L_x_979 - _Z38userbuffers_fp16_sum_inplace_gpu_mc_rsILi32EEviiiiiiiPPviP6float4m)
        .other          _Z38userbuffers_fp16_sum_inplace_gpu_mc_rsILi32EEviiiiiiiPPviP6float4m,@"STO_CUDA_ENTRY STV_DEFAULT"
_Z38userbuffers_fp16_sum_inplace_gpu_mc_rsILi32EEviiiiiiiPPviP6float4m:
.text._Z38userbuffers_fp16_sum_inplace_gpu_mc_rsILi32EEviiiiiiiPPviP6float4m:
[----:B------:R-:W0:Y:S08]  /*0000*/  LDC R1, c[0x0][0x37c] ;  /* 0x0000df00ff017b82 */ /* 0x000e300000000800 */
[----:B------:R-:W1:Y:S01]  /*0010*/  LDC.64 R8, c[0x0][0x388] ;  /* 0x0000e200ff087b82 */ /* 0x000e620000000a00 */
[----:B------:R-:W1:Y:S01]  /*0020*/  LDCU UR38, c[0x0][0x390] ;  /* 0x00007200ff2677ac */ /* 0x000e620008000800 */
[----:B0-----:R-:W-:Y:S01]  /*0030*/  VIADD R1, R1, 0xffffffd8 ;  /* 0xffffffd801017836 */ /* 0x001fe20000000000 */
[----:B------:R-:W0:Y:S05]  /*0040*/  LDCU.64 UR36, c[0x0][0x358] ;  /* 0x00006b00ff2477ac */ /* 0x000e2a0008000a00 */
[----:B------:R-:W2:Y:S08]  /*0050*/  LDC R0, c[0x0][0x3a8] ;  /* 0x0000ea00ff007b82 */ /* 0x000eb00000000800 */
[----:B------:R-:W3:Y:S01]  /*0060*/  LDC.64 R4, c[0x0][0x3a0] ;  /* 0x0000e800ff047b82 */ /* 0x000ee20000000a00 */
[----:B------:R-:W4:Y:S01]  /*0070*/  S2R R17, SR_TID.X ;  /* 0x0000000000117919 */ /* 0x000f220000002100 */
[----:B------:R-:W0:Y:S01]  /*0080*/  LDCU UR4, c[0x0][0x2f8] ;  /* 0x00005f00ff0477ac */ /* 0x000e220008000800 */
[----:B------:R-:W4:Y:S01]  /*0090*/  LDCU UR5, c[0x0][0x2fc] ;  /* 0x00005f80ff0577ac */ /* 0x000f220008000800 */
[----:B-1----:R-:W-:Y:S01]  /*00a0*/  IMAD R9, R9, UR38, R8 ;  /* 0x0000002609097c24 */ /* 0x002fe2000f8e0208 */
[----:B------:R-:W1:Y:S03]  /*00b0*/  LDCU.64 UR40, c[0x0][0x3b8] ;  /* 0x00007700ff2877ac */ /* 0x000e660008000a00 */
[----:B--2---:R-:W-:-:S04]  /*00c0*/  IMAD.IADD R19, R9, 0x1, R0 ;  /* 0x0000000109137824 */ /* 0x004fc800078e0200 */
[----:B---3--:R-:W-:-:S06]  /*00d0*/  IMAD.WIDE R18, R19, 0x8, R4 ;  /* 0x0000000813127825 */ /* 0x008fcc00078e0204 */
[----:B0-----:R-:W5:Y:S01]  /*00e0*/  LDG.E.64 R18, desc[UR36][R18.64] ;  /* 0x0000002412127981 */ /* 0x001f62000c1e1b00 */
[----:B------:R-:W-:Y:S02]  /*00f0*/  IADD3 R6, P1, PT, R1, UR4, RZ ;  /* 0x0000000401067c10 */ /* 0x000fe4000ff3e0ff */
[----:B----4-:R-:W-:Y:S02]  /*0100*/  ISETP.GT.U32.AND P0, PT, R17, 0x1f, PT ;  /* 0x0000001f1100780c */ /* 0x010fe40003f04070 */
[----:B------:R-:W-:-:S11]  /*0110*/  IADD3.X R7, PT, PT, RZ, UR5, RZ, P1, !PT ;  /* 0x00000005ff077c10 */ /* 0x000fd60008ffe4ff */
[----:B-1----:R-:W-:Y:S05]  /*0120*/  @P0 BRA `(.L_x_483) ;  /* 0x0000000000cc0947 */ /* 0x002fea0003800000 */
[----:B------:R-:W-:Y:S01]  /*0130*/  IMAD.WIDE R2, R9, 0x8, R4 ;  /* 0x0000000809027825 */ /* 0x000fe200078e0204 */
[----:B------:R-:W0:Y:S01]  /*0140*/  S2R R16, SR_CTAID.X ;  /* 0x0000000000107919 */ /* 0x000e220000002500 */
[----:B------:R-:W1:Y:S04]  /*0150*/  LDC R11, c[0x0][0x384] ;  /* 0x0000e100ff0b7b82 */ /* 0x000e680000000800 */
[----:B------:R-:W1:Y:S01]  /*0160*/  LDG.E.64 R2, desc[UR36][R2.64] ;  /* 0x0000002402027981 */ /* 0x000e62000c1e1b00 */
[----:B------:R-:W-:Y:S01]  /*0170*/  IMAD R13, R17, UR38, R8 ;  /* 0x00000026110d7c24 */ /* 0x000fe2000f8e0208 */
[----:B0-----:R-:W-:-:S13]  /*0180*/  ISETP.NE.AND P0, PT, R16, RZ, PT ;  /* 0x000000ff1000720c */ /* 0x001fda0003f05270 */
[----:B------:R-:W-:-:S06]  /*0190*/  @!P0 IMAD.WIDE R4, R13, 0x8, R4 ;  /* 0x000000080d048825 */ /* 0x000fcc00078e0204 */
[----:B------:R-:W2:Y:S01]  /*01a0*/  @!P0 LDG.E.64 R4, desc[UR36][R4.64] ;  /* 0x0000002404048981 */ /* 0x000ea2000c1e1b00 */
[----:B-1----:R-:W-:-:S05]  /*01b0*/  IMAD.WIDE R22, R11, 0x4, R2 ;  /* 0x000000040b167825 */ /* 0x002fca00078e0202 */
[----:B------:R-:W3:Y:S01]  /*01c0*/  LD.E R0, desc[UR36][R22.64+-0x80] ;  /* 0xffff802416007980 */ /* 0x000ee2000c101900 */
[----:B------:R-:W-:Y:S02]  /*01d0*/  SHF.R.S32.HI R8, RZ, 0x1f, R11 ;  /* 0x0000001fff087819 */ /* 0x000fe4000001140b */
[----:B------:R-:W-:-:S04]  /*01e0*/  @!P0 IADD3 R11, P1, PT, R9, R11, RZ ;  /* 0x0000000b090b8210 */ /* 0x000fc80007f3e0ff */
[----:B------:R-:W-:Y:S02]  /*01f0*/  @!P0 LEA.HI.X.SX32 R8, R9, R8, 0x1, P1 ;  /* 0x0000000809088211 */ /* 0x000fe400008f0eff */
[----:B--2---:R-:W-:-:S04]  /*0200*/  @!P0 LEA R10, P1, R11, R4, 0x2 ;  /* 0x000000040b0a8211 */ /* 0x004fc800078210ff */
[----:B------:R-:W-:Y:S01]  /*0210*/  @!P0 LEA.HI.X R11, R11, R5, R8, 0x2, P1 ;  /* 0x000000050b0b8211 */ /* 0x000fe200008f1408 */
[----:B------:R-:W-:-:S04]  /*0220*/  IMAD.WIDE R8, R13, 0x4, R22 ;  /* 0x000000040d087825 */ /* 0x000fc800078e0216 */
[----:B---3--:R-:W-:-:S05]  /*0230*/  VIADD R2, R0, 0x1 ;  /* 0x0000000100027836 */ /* 0x008fca0000000000 */
[----:B------:R0:W-:Y:S01]  /*0240*/  @!P0 ST.E.STRONG.SYS desc[UR36][R10.64], R2 ;  /* 0x000000020a008985 */ /* 0x0001e2000c115924 */
[----:B------:R-:W-:-:S07]  /*0250*/  CS2R R4, SR_CLOCKLO ;  /* 0x0000000000047805 */ /* 0x000fce0000015000 */
.L_x_484:
[----:B------:R-:W2:Y:S01]  /*0260*/  LD.E.STRONG.SYS R3, desc[UR36][R8.64] ;  /* 0x0000002408037980 */ /* 0x000ea2000c115900 */
[----:B------:R-:W-:Y:S05]  /*0270*/  YIELD ;  /* 0x0000000000007946 */ /* 0x000fea0003800000 */
[----:B--2---:R-:W-:-:S05]  /*0280*/  IMAD.IADD R3, R3, 0x1, -R2 ;  /* 0x0000000103037824 */ /* 0x004fca00078e0a02 */
[----:B------:R-:W-:-:S13]  /*0290*/  ISETP.GT.AND P0, PT, R3, -0x1, PT ;  /* 0xffffffff0300780c */ /* 0x000fda0003f04270 */
[----:B------:R-:W-:Y:S05]  /*02a0*/  @P0 BRA `(.L_x_483) ;  /* 0x00000000006c0947 */ /* 0x000fea0003800000 */
[----:B0-----:R-:W-:-:S06]  /*02b0*/  CS2R R10, SR_CLOCKLO ;  /* 0x00000000000a7805 */ /* 0x001fcc0000015000 */
        /* <DEDUP_REMOVED lines=8> */
[----:B------:R-:W-:Y:S01]  /*0340*/  HFMA2 R14, -RZ, RZ, 0, 3.1173229217529296875e-05 ;  /* 0x0000020bff0e7431 */ /* 0x000fe200000001ff */
[----:B------:R-:W-:Y:S01]  /*0350*/  MOV R0, 0x2a8 ;  /* 0x000002a800007802 */ /* 0x000fe20000000f00 */
[----:B------:R4:W-:Y:S05]  /*0360*/  STL.64 [R1+0x18], R16 ;  /* 0x0000181001007387 */ /* 0x0009ea0000100a00 */
[----:B------:R-:W4:Y:S08]  /*0370*/  LDC.64 R12, c[0x4][0x138] ;  /* 0x01004e00ff0c7b82 */ /* 0x000f300000000a00 */
[----:B0-----:R0:W0:Y:S01]  /*0380*/  LDC.64 R8, c[0x4][R0] ;  /* 0x0100000000087b82 */ /* 0x0010220000000a00 */
[----:B-1----:R-:W-:-:S04]  /*0390*/  UIADD3 UR4, UP0, UPT, UR4, 0x4c, URZ ;  /* 0x0000004c04047890 */ /* 0x002fc8000ff1e0ff */
[----:B------:R-:W-:Y:S02]  /*03a0*/  UIADD3.X UR5, UPT, UPT, URZ, UR5, URZ, UP0, !UPT ;  /* 0x00000005ff057290 */ /* 0x000fe400087fe4ff */
[----:B------:R-:W-:Y:S01]  /*03b0*/  IMAD.U32 R10, RZ, RZ, UR4 ;  /* 0x00000004ff0a7e24 */ /* 0x000fe2000f8e00ff */
[----:B---3--:R1:W-:Y:S03]  /*03c0*/  STL.64 [R1+0x10], R14 ;  /* 0x0000100e01007387 */ /* 0x0083e60000100a00 */
[----:B------:R-:W-:-:S05]  /*03d0*/  IMAD.U32 R11, RZ, RZ, UR5 ;  /* 0x00000005ff0b7e24 */ /* 0x000fca000f8e00ff */
[----:B------:R1:W-:Y:S01]  /*03e0*/  STL.64 [R1], R10 ;  /* 0x0000000a01007387 */ /* 0x0003e20000100a00 */
[----:B------:R-:W3:Y:S03]  /*03f0*/  LDCU.64 UR4, c[0x4][0x258] ;  /* 0x01004b00ff0477ac */ /* 0x000ee60008000a00 */
[----:B----4-:R1:W-:Y:S01]  /*0400*/  STL.64 [R1+0x8], R12 ;  /* 0x0000080c01007387 */ /* 0x0103e20000100a00 */
[----:B---3--:R-:W-:Y:S02]  /*0410*/  IMAD.U32 R4, RZ, RZ, UR4 ;  /* 0x00000004ff047e24 */ /* 0x008fe4000f8e00ff */
[----:B------:R-:W-:Y:S01]  /*0420*/  IMAD.U32 R5, RZ, RZ, UR5 ;  /* 0x00000005ff057e24 */ /* 0x000fe2000f8e00ff */
[----:B0-2---:R1:W-:Y:S06]  /*0430*/  STL.64 [R1+0x20], R2 ;  /* 0x0000200201007387 */ /* 0x0053ec0000100a00 */
[----:B------:R-:W-:-:S07]  /*0440*/  LEPC R20, `(.L_x_483) ;  /* 0x000000001014794e */ /* 0x000fce0000000000 */
[----:B-1---5:R-:W-:Y:S05]  /*0450*/  CALL.ABS.NOINC R8 ;  /* 0x0000000008007343 */ /* 0x022fea0003c00000 */
.L_x_483:
        /* <DEDUP_REMOVED lines=12> */
[----:B------:R-:W-:Y:S01]  /*0520*/  SHF.L.U32 R5, R2, 0x5, RZ ;  /* 0x0000000502057819 */ /* 0x000fe200000006ff */
[----:B--2---:R-:W-:-:S05]  /*0530*/  IMAD.IADD R0, R3, 0x1, R0 ;  /* 0x0000000103007824 */ /* 0x004fca00078e0200 */
[----:B------:R-:W-:-:S13]  /*0540*/  ISETP.EQ.AND P0, PT, R0, R5, PT ;  /* 0x000000050000720c */ /* 0x000fda0003f02270 */
.L_x_486:
[----:B------:R-:W-:Y:S05]  /*0550*/  BSYNC.RECONVERGENT B0 ;  /* 0x0000000000007941 */ /* 0x000fea0003800200 */
.L_x_485:
[----:B------:R-:W1:Y:S01]  /*0560*/  LDCU UR4, c[0x0][0x360] ;  /* 0x00006c00ff0477ac */ /* 0x000e620008000800 */
[----:B------:R-:W1:Y:S01]  /*0570*/  LDC R0, c[0x0][0x370] ;  /* 0x0000dc00ff007b82 */ /* 0x000e620000000800 */
[----:B------:R-:W2:Y:S01]  /*0580*/  S2R R20, SR_CTAID.X ;  /* 0x0000000000147919 */ /* 0x000ea20000002500 */
[----:B------:R-:W-:Y:S01]  /*0590*/  BSSY.RECONVERGENT B0, `(.L_x_487) ;  /* 0x0000049000007945 */ /* 0x000fe20003800200 */
[----:B------:R-:W3:Y:S01]  /*05a0*/  LDCU UR5, c[0x0][0x398] ;  /* 0x00007300ff0577ac */ /* 0x000ee20008000800 */
[----:B-1----:R-:W-:-:S04]  /*05b0*/  IMAD R0, R0, UR4, RZ ;  /* 0x0000000400007c24 */ /* 0x002fc8000f8e02ff */
[----:B------:R-:W-:-:S05]  /*05c0*/  IMAD.SHL.U32 R3, R0, 0x8, RZ ;  /* 0x0000000800037824 */ /* 0x000fca00078e00ff */
[-C--:B------:R-:W-:Y:S01]  /*05d0*/  IABS R9, R3.reuse ;  /* 0x0000000300097213 */ /* 0x080fe20000000000 */
[----:B--2---:R-:W-:Y:S01]  /*05e0*/  IMAD R20, R20, UR4, R17 ;  /* 0x0000000414147c24 */ /* 0x004fe2000f8e0211 */
[----:B0-----:R-:W-:Y:S01]  /*05f0*/  IABS R10, R3 ;  /* 0x00000003000a7213 */ /* 0x001fe20000000000 */
[----:B------:R-:W0:Y:S01]  /*0600*/  LDCU UR4, c[0x0][0x394] ;  /* 0x00007280ff0477ac */ /* 0x000e220008000800 */
[----:B------:R-:W1:Y:S02]  /*0610*/  I2F.RP R6, R9 ;  /* 0x0000000900067306 */ /* 0x000e640000209400 */
[----:B---3--:R-:W-:Y:S02]  /*0620*/  VIMNMX R17, PT, PT, R20, UR5, !PT ;  /* 0x0000000514117c48 */ /* 0x008fe4000ffe0100 */
[----:B------:R-:W-:-:S03]  /*0630*/  IADD3 R16, PT, PT, RZ, -R10, RZ ;  /* 0x8000000aff107210 */ /* 0x000fc60007ffe0ff */
[----:B------:R-:W-:-:S05]  /*0640*/  IMAD.IADD R7, R17, 0x1, -R20 ;  /* 0x0000000111077824 */ /* 0x000fca00078e0a14 */
[----:B------:R-:W-:Y:S01]  /*0650*/  ISETP.GE.AND P3, PT, R7, RZ, PT ;  /* 0x000000ff0700720c */ /* 0x000fe20003f66270 */
[----:B-1----:R-:W1:Y:S02]  /*0660*/  MUFU.RCP R6, R6 ;  /* 0x0000000600067308 */ /* 0x002e640000001000 */
[----:B-1----:R-:W-:Y:S02]  /*0670*/  IADD3 R4, PT, PT, R6, 0xffffffe, RZ ;  /* 0x0ffffffe06047810 */ /* 0x002fe40007ffe0ff */
[----:B------:R-:W-:-:S04]  /*0680*/  IABS R6, R7 ;  /* 0x0000000700067213 */ /* 0x000fc80000000000 */
[----:B------:R1:W2:Y:S02]  /*0690*/  F2I.FTZ.U32.TRUNC.NTZ R5, R4 ;  /* 0x0000000400057305 */ /* 0x0002a4000021f000 */
[----:B-1----:R-:W-:Y:S02]  /*06a0*/  IMAD.MOV.U32 R4, RZ, RZ, RZ ;  /* 0x000000ffff047224 */ /* 0x002fe400078e00ff */
[----:B--2---:R-:W-:-:S04]  /*06b0*/  IMAD.MOV R8, RZ, RZ, -R5 ;  /* 0x000000ffff087224 */ /* 0x004fc800078e0a05 */
[----:B------:R-:W-:-:S04]  /*06c0*/  IMAD R11, R8, R9, RZ ;  /* 0x00000009080b7224 */ /* 0x000fc800078e02ff */
[----:B------:R-:W-:-:S04]  /*06d0*/  IMAD.HI.U32 R4, R5, R11, R4 ;  /* 0x0000000b05047227 */ /* 0x000fc800078e0004 */
[----:B------:R-:W-:-:S04]  /*06e0*/  IMAD.MOV.U32 R5, RZ, RZ, R6 ;  /* 0x000000ffff057224 */ /* 0x000fc800078e0006 */
[----:B------:R-:W-:-:S04]  /*06f0*/  IMAD.HI.U32 R4, R4, R5, RZ ;  /* 0x0000000504047227 */ /* 0x000fc800078e00ff */
[----:B------:R-:W-:-:S05]  /*0700*/  IMAD R16, R4, R16, R5 ;  /* 0x0000001004107224 */ /* 0x000fca00078e0205 */
[----:B------:R-:W-:-:S13]  /*0710*/  ISETP.GT.U32.AND P1, PT, R9, R16, PT ;  /* 0x000000100900720c */ /* 0x000fda0003f24070 */
[----:B------:R-:W-:Y:S02]  /*0720*/  @!P1 IADD3 R16, PT, PT, R16, -R9, RZ ;  /* 0x8000000910109210 */ /* 0x000fe40007ffe0ff */
[----:B------:R-:W-:Y:S02]  /*0730*/  ISETP.NE.AND P1, PT, R3, RZ, PT ;  /* 0x000000ff0300720c */ /* 0x000fe40003f25270 */
[----:B------:R-:W-:-:S13]  /*0740*/  ISETP.GT.U32.AND P2, PT, R9, R16, PT ;  /* 0x000000100900720c */ /* 0x000fda0003f44070 */
[----:B------:R-:W-:-:S05]  /*0750*/  @!P2 IMAD.IADD R16, R16, 0x1, -R9 ;  /* 0x000000011010a824 */ /* 0x000fca00078e0a09 */
[----:B------:R-:W-:Y:S02]  /*0760*/  @!P3 IADD3 R16, PT, PT, -R16, RZ, RZ ;  /* 0x000000ff1010b210 */ /* 0x000fe40007ffe1ff */
[----:B------:R-:W-:-:S05]  /*0770*/  @!P1 LOP3.LUT R16, RZ, R3, RZ, 0x33, !PT ;  /* 0x00000003ff109212 */ /* 0x000fca00078e33ff */
[----:B------:R-:W-:-:S05]  /*0780*/  IMAD.IADD R7, R7, 0x1, -R16 ;  /* 0x0000000107077824 */ /* 0x000fca00078e0a10 */
[----:B------:R-:W-:-:S13]  /*0790*/  ISETP.GE.AND P1, PT, R7, 0x1, PT ;  /* 0x000000010700780c */ /* 0x000fda0003f26270 */
[----:B0-----:R-:W-:Y:S05]  /*07a0*/  @!P1 BRA `(.L_x_488) ;  /* 0x00000000009c9947 */ /* 0x001fea0003800000 */
[----:B------:R-:W-:Y:S01]  /*07b0*/  IADD3 R21, PT, PT, R20, R7, RZ ;  /* 0x0000000714157210 */ /* 0x000fe20007ffe0ff */
[----:B------:R-:W-:-:S07]  /*07c0*/  IMAD.MOV.U32 R44, RZ, RZ, R20 ;  /* 0x000000ffff2c7224 */ /* 0x000fce00078e0014 */
.L_x_489:
[----:B0-----:R-:W0:Y:S01]  /*07d0*/  LDC.64 R4, c[0x0][0x3b0] ;  /* 0x0000ec00ff047b82 */ /* 0x001e220000000a00 */
[----:B------:R-:W-:-:S05]  /*07e0*/  IADD3 R45, PT, PT, R44, UR4, RZ ;  /* 0x000000042c2d7c10 */ /* 0x000fca000fffe0ff */
[----:B0-----:R-:W-:-:S04]  /*07f0*/  IMAD.WIDE R4, R45, 0x10, R4 ;  /* 0x000000102d047825 */ /* 0x001fc800078e0204 */
[C---:B------:R-:W-:Y:S02]  /*0800*/  IMAD.WIDE R8, R0.reuse, 0x10, R4 ;  /* 0x0000001000087825 */ /* 0x040fe400078e0204 */
[----:B------:R-:W2:Y:S02]  /*0810*/  LDGMC.E.ADD.BF16x8.RN.STRONG.SYS R4, [R4.64+URZ] ;  /* 0x00000000040479a5 */ /* 0x000ea40008034bff */
[C---:B------:R-:W-:Y:S02]  /*0820*/  IMAD.WIDE R12, R0.reuse, 0x10, R8 ;  /* 0x00000010000c7825 */ /* 0x040fe400078e0208 */
[----:B------:R-:W3:Y:S02]  /*0830*/  LDGMC.E.ADD.BF16x8.RN.STRONG.SYS R8, [R8.64+URZ] ;  /* 0x00000000080879a5 */ /* 0x000ee40008034bff */
[C---:B------:R-:W-:Y:S02]  /*0840*/  IMAD.WIDE R24, R0.reuse, 0x10, R12 ;  /* 0x0000001000187825 */ /* 0x040fe400078e020c */
[----:B------:R-:W4:Y:S02]  /*0850*/  LDGMC.E.ADD.BF16x8.RN.STRONG.SYS R12, [R12.64+URZ] ;  /* 0x000000000c0c79a5 */ /* 0x000f240008034bff */
[----:B------:R-:W-:-:S02]  /*0860*/  IMAD.WIDE R28, R0, 0x10, R24 ;  /* 0x00000010001c7825 */ /* 0x000fc400078e0218 */
[----:B------:R-:W4:Y:S02]  /*0870*/  LDGMC.E.ADD.BF16x8.RN.STRONG.SYS R24, [R24.64+URZ] ;  /* 0x00000000181879a5 */ /* 0x000f240008034bff */
[C---:B------:R-:W-:Y:S02]  /*0880*/  IMAD.WIDE R32, R0.reuse, 0x10, R28 ;  /* 0x0000001000207825 */ /* 0x040fe400078e021c */
[----:B------:R-:W4:Y:S02]  /*0890*/  LDGMC.E.ADD.BF16x8.RN.STRONG.SYS R28, [R28.64+URZ] ;  /* 0x000000001c1c79a5 */ /* 0x000f240008034bff */
[C---:B------:R-:W-:Y:S02]  /*08a0*/  IMAD.WIDE R36, R0.reuse, 0x10, R32 ;  /* 0x0000001000247825 */ /* 0x040fe400078e0220 */
[----:B------:R-:W4:Y:S02]  /*08b0*/  LDGMC.E.ADD.BF16x8.RN.STRONG.SYS R32, [R32.64+URZ] ;  /* 0x00000000202079a5 */ /* 0x000f240008034bff */
[----:B------:R-:W-:-:S02]  /*08c0*/  IMAD.WIDE R40, R0, 0x10, R36 ;  /* 0x0000001000287825 */ /* 0x000fc400078e0224 */
[----:B------:R-:W4:Y:S04]  /*08d0*/  LDGMC.E.ADD.BF16x8.RN.STRONG.SYS R36, [R36.64+URZ] ;  /* 0x00000000242479a5 */ /* 0x000f280008034bff */
[----:B------:R-:W4:Y:S01]  /*08e0*/  LDGMC.E.ADD.BF16x8.RN.STRONG.SYS R40, [R40.64+URZ] ;  /* 0x00000000282879a5 */ /* 0x000f220008034bff */
[----:B-----5:R-:W-:-:S04]  /*08f0*/  IMAD.WIDE R52, R45, 0x10, R18 ;  /* 0x000000102d347825 */ /* 0x020fc800078e0212 */
[----:B------:R-:W-:-:S04]  /*0900*/  IMAD.WIDE R46, R0, 0x10, R52 ;  /* 0x00000010002e7825 */ /* 0x000fc800078e0234 */
[----:B------:R-:W-:-:S04]  /*0910*/  IMAD.WIDE R54, R0, 0x10, R46 ;  /* 0x0000001000367825 */ /* 0x000fc800078e022e */
[----:B------:R-:W-:-:S04]  /*0920*/  IMAD.WIDE R50, R0, 0x10, R54 ;  /* 0x0000001000327825 */ /* 0x000fc800078e0236 */
[----:B------:R-:W-:-:S04]  /*0930*/  IMAD.WIDE R48, R0, 0x10, R50 ;  /* 0x0000001000307825 */ /* 0x000fc800078e0232 */
[----:B------:R-:W-:-:S04]  /*0940*/  IMAD.WIDE R56, R0, 0x10, R48 ;  /* 0x0000001000387825 */ /* 0x000fc800078e0230 */
[----:B------:R-:W-:-:S04]  /*0950*/  IMAD.WIDE R58, R0, 0x10, R56 ;  /* 0x00000010003a7825 */ /* 0x000fc800078e0238 */
[----:B------:R-:W-:-:S04]  /*0960*/  IMAD.WIDE R60, R0, 0x10, R58 ;  /* 0x00000010003c7825 */ /* 0x000fc800078e023a */
[----:B------:R-:W-:-:S05]  /*0970*/  IMAD.IADD R44, R3, 0x1, R44 ;  /* 0x00000001032c7824 */ /* 0x000fca00078e022c */
[----:B------:R-:W-:Y:S01]  /*0980*/  ISETP.GE.AND P1, PT, R44, R21, PT ;  /* 0x000000152c00720c */ /* 0x000fe20003f26270 */
[----:B--2---:R0:W-:Y:S04]  /*0990*/  ST.E.128 desc[UR36][R52.64], R4 ;  /* 0x0000000434007985 */ /* 0x0041e8000c101d24 */
[----:B---3--:R0:W-:Y:S04]  /*09a0*/  ST.E.128 desc[UR36][R46.64], R8 ;  /* 0x000000082e007985 */ /* 0x0081e8000c101d24 */
[----:B----4-:R0:W-:Y:S04]  /*09b0*/  ST.E.128 desc[UR36][R54.64], R12 ;  /* 0x0000000c36007985 */ /* 0x0101e8000c101d24 */
[----:B------:R0:W-:Y:S04]  /*09c0*/  ST.E.128 desc[UR36][R50.64], R24 ;  /* 0x0000001832007985 */ /* 0x0001e8000c101d24 */
[----:B------:R0:W-:Y:S04]  /*09d0*/  ST.E.128 desc[UR36][R48.64], R28 ;  /* 0x0000001c30007985 */ /* 0x0001e8000c101d24 */
[----:B------:R0:W-:Y:S04]  /*09e0*/  ST.E.128 desc[UR36][R56.64], R32 ;  /* 0x0000002038007985 */ /* 0x0001e8000c101d24 */
[----:B------:R0:W-:Y:S04]  /*09f0*/  ST.E.128 desc[UR36][R58.64], R36 ;  /* 0x000000243a007985 */ /* 0x0001e8000c101d24 */
[----:B------:R0:W-:Y:S01]  /*0a00*/  ST.E.128 desc[UR36][R60.64], R40 ;  /* 0x000000283c007985 */ /* 0x0001e2000c101d24 */
[----:B------:R-:W-:Y:S05]  /*0a10*/  @!P1 BRA `(.L_x_489) ;  /* 0xfffffffc006c9947 */ /* 0x000fea000383ffff */
.L_x_488:
[----:B------:R-:W-:Y:S05]  /*0a20*/  BSYNC.RECONVERGENT B0 ;  /* 0x0000000000007941 */ /* 0x000fea0003800200 */
.L_x_487:
[----:B------:R-:W-:Y:S01]  /*0a30*/  IADD3 R3, PT, PT, -R16, R17, -R20 ;  /* 0x0000001110037210 */ /* 0x000fe20007ffe914 */
[----:B------:R-:W1:Y:S01]  /*0a40*/  LDCU UR5, c[0x0][0x394] ;  /* 0x00007280ff0577ac */ /* 0x000e620008000800 */
[----:B------:R-:W-:Y:S02]  /*0a50*/  BSSY.RECONVERGENT B0, `(.L_x_490) ;  /* 0x0000049000007945 */ /* 0x000fe40003800200 */
[----:B------:R-:W-:-:S04]  /*0a60*/  IADD3 R20, PT, PT, R20, R3, RZ ;  /* 0x0000000314147210 */ /* 0x000fc80007ffe0ff */
[----:B------:R-:W-:-:S13]  /*0a70*/  ISETP.GE.AND P1, PT, R20, R17, PT ;  /* 0x000000111400720c */ /* 0x000fda0003f26270 */
[----:B-1----:R-:W-:Y:S05]  /*0a80*/  @P1 BRA `(.L_x_491) ;  /* 0x0000000400141947 */ /* 0x002fea0003800000 */
[----:B0-----:R-:W0:Y:S01]  /*0a90*/  I2F.U32.RP R7, R0 ;  /* 0x0000000000077306 */ /* 0x001e220000209000 */
[----:B------:R-:W-:Y:S01]  /*0aa0*/  IADD3 R4, PT, PT, -R16, R17, R0 ;  /* 0x0000001110047210 */ /* 0x000fe20007ffe100 */
[----:B------:R-:W-:Y:S01]  /*0ab0*/  BSSY.RECONVERGENT B1, `(.L_x_492) ;  /* 0x000002d000017945 */ /* 0x000fe20003800200 */
[----:B------:R-:W-:Y:S02]  /*0ac0*/  IADD3 R9, PT, PT, RZ, -R0, RZ ;  /* 0x80000000ff097210 */ /* 0x000fe40007ffe0ff */
[----:B------:R-:W-:Y:S01]  /*0ad0*/  VIMNMX R3, PT, PT, R17, R4, !PT ;  /* 0x0000000411037248 */ /* 0x000fe20007fe0100 */
[----:B------:R-:W-:Y:S01]  /*0ae0*/  IMAD.MOV.U32 R4, RZ, RZ, RZ ;  /* 0x000000ffff047224 */ /* 0x000fe200078e00ff */
[C---:B------:R-:W-:Y:S02]  /*0af0*/  ISETP.NE.U32.AND P3, PT, R0.reuse, RZ, PT ;  /* 0x000000ff0000720c */ /* 0x040fe40003f65070 */
[----:B------:R-:W-:-:S04]  /*0b00*/  IADD3 R6, PT, PT, -R0, R16, R3 ;  /* 0x0000001000067210 */ /* 0x000fc80007ffe103 */
[----:B------:R-:W-:Y:S01]  /*0b10*/  ISETP.NE.AND P1, PT, R6, R17, PT ;  /* 0x000000110600720c */ /* 0x000fe20003f25270 */
[----:B0-----:R-:W0:Y:S03]  /*0b20*/  MUFU.RCP R7, R7 ;  /* 0x0000000700077308 */ /* 0x001e260000001000 */
[----:B------:R-:W-:Y:S01]  /*0b30*/  SEL R3, RZ, 0x1, !P1 ;  /* 0x00000001ff037807 */ /* 0x000fe20004800000 */
[----:B0-----:R-:W-:-:S04]  /*0b40*/  VIADD R8, R7, 0xffffffe ;  /* 0x0ffffffe07087836 */ /* 0x001fc80000000000 */
        /* <DEDUP_REMOVED lines=8> */
[----:B------:R-:W-:Y:S01]  /*0bd0*/  @P1 IMAD.IADD R5, R5, 0x1, -R0 ;  /* 0x0000000105051824 */ /* 0x000fe200078e0a00 */
[----:B------:R-:W-:-:S04]  /*0be0*/  @P1 IADD3 R6, PT, PT, R6, 0x1, RZ ;  /* 0x0000000106061810 */ /* 0x000fc80007ffe0ff */
[-C--:B------:R-:W-:Y:S02]  /*0bf0*/  ISETP.GE.U32.AND P2, PT, R5, R0.reuse, PT ;  /* 0x000000000500720c */ /* 0x080fe40003f46070 */
[----:B------:R-:W0:Y:S11]  /*0c00*/  LDC.64 R4, c[0x0][0x3b0] ;  /* 0x0000ec00ff047b82 */ /* 0x000e360000000a00 */
[----:B------:R-:W-:Y:S01]  /*0c10*/  @P2 VIADD R6, R6, 0x1 ;  /* 0x0000000106062836 */ /* 0x000fe20000000000 */
[----:B------:R-:W-:-:S04]  /*0c20*/  @!P3 LOP3.LUT R6, RZ, R0, RZ, 0x33, !PT ;  /* 0x00000000ff06b212 */ /* 0x000fc800078e33ff */
[----:B------:R-:W-:-:S04]  /*0c30*/  IADD3 R6, PT, PT, R3, R6, RZ ;  /* 0x0000000603067210 */ /* 0x000fc80007ffe0ff */
[C---:B------:R-:W-:Y:S02]  /*0c40*/  LOP3.LUT R3, R6.reuse, 0x3, RZ, 0xc0, !PT ;  /* 0x0000000306037812 */ /* 0x040fe400078ec0ff */
[----:B------:R-:W-:Y:S02]  /*0c50*/  ISETP.GE.U32.AND P2, PT, R6, 0x3, PT ;  /* 0x000000030600780c */ /* 0x000fe40003f46070 */
[----:B------:R-:W-:Y:S01]  /*0c60*/  ISETP.NE.AND P1, PT, R3, 0x3, PT ;  /* 0x000000030300780c */ /* 0x000fe20003f25270 */
[----:B------:R-:W-:-:S12]  /*0c70*/  IMAD.MOV.U32 R3, RZ, RZ, R20 ;  /* 0x000000ffff037224 */ /* 0x000fd800078e0014 */
[----:B------:R-:W-:Y:S05]  /*0c80*/  @!P1 BRA `(.L_x_493) ;  /* 0x00000000003c9947 */ /* 0x000fea0003800000 */
[----:B------:R-:W1:Y:S01]  /*0c90*/  LDC.64 R10, c[0x0][0x3b0] ;  /* 0x0000ec00ff0a7b82 */ /* 0x000e620000000a00 */
[----:B------:R-:W2:Y:S01]  /*0ca0*/  LDCU UR4, c[0x0][0x394] ;  /* 0x00007280ff0477ac */ /* 0x000ea20008000800 */
[----:B------:R-:W-:-:S04]  /*0cb0*/  IADD3 R6, PT, PT, R6, 0x1, RZ ;  /* 0x0000000106067810 */ /* 0x000fc80007ffe0ff */
[----:B------:R-:W-:-:S05]  /*0cc0*/  LOP3.LUT R6, R6, 0x3, RZ, 0xc0, !PT ;  /* 0x0000000306067812 */ /* 0x000fca00078ec0ff */
[----:B------:R-:W-:Y:S01]  /*0cd0*/  IMAD.MOV R12, RZ, RZ, -R6 ;  /* 0x000000ffff0c7224 */ /* 0x000fe200078e0a06 */
[----:B--2---:R-:W-:-:S07]  /*0ce0*/  IADD3 R13, PT, PT, -R16, UR4, R17 ;  /* 0x00000004100d7c10 */ /* 0x004fce000fffe111 */
.L_x_494:
[----:B-1----:R-:W-:-:S05]  /*0cf0*/  IMAD.WIDE R8, R13, 0x10, R10 ;  /* 0x000000100d087825 */ /* 0x002fca00078e020a */
[----:B--2---:R-:W2:Y:S01]  /*0d00*/  LDGMC.E.ADD.BF16x8.RN.STRONG.SYS R24, [R8.64+URZ] ;  /* 0x00000000081879a5 */ /* 0x004ea20008034bff */
[----:B-----5:R-:W-:Y:S01]  /*0d10*/  IMAD.WIDE R6, R13, 0x10, R18 ;  /* 0x000000100d067825 */ /* 0x020fe200078e0212 */
[----:B------:R-:W-:Y:S02]  /*0d20*/  IADD3 R12, PT, PT, R12, 0x1, RZ ;  /* 0x000000010c0c7810 */ /* 0x000fe40007ffe0ff */
[C---:B------:R-:W-:Y:S01]  /*0d30*/  IADD3 R13, PT, PT, R0.reuse, R13, RZ ;  /* 0x0000000d000d7210 */ /* 0x040fe20007ffe0ff */
[----:B------:R-:W-:Y:S01]  /*0d40*/  IMAD.IADD R3, R0, 0x1, R3 ;  /* 0x0000000100037824 */ /* 0x000fe200078e0203 */
[----:B------:R-:W-:Y:S01]  /*0d50*/  ISETP.NE.AND P1, PT, R12, RZ, PT ;  /* 0x000000ff0c00720c */ /* 0x000fe20003f25270 */
[----:B--2---:R2:W-:-:S12]  /*0d60*/  ST.E.128 desc[UR36][R6.64], R24 ;  /* 0x0000001806007985 */ /* 0x0045d8000c101d24 */
[----:B------:R-:W-:Y:S05]  /*0d70*/  @P1 BRA `(.L_x_494) ;  /* 0xfffffffc00dc1947 */ /* 0x000fea000383ffff */
.L_x_493:
[----:B------:R-:W-:Y:S05]  /*0d80*/  BSYNC.RECONVERGENT B1 ;  /* 0x0000000000017941 */ /* 0x000fea0003800200 */
.L_x_492:
[----:B------:R-:W-:Y:S05]  /*0d90*/  @!P2 BRA `(.L_x_491) ;  /* 0x000000000050a947 */ /* 0x000fea0003800000 */
.L_x_495:
[----:B-1----:R-:W-:-:S04]  /*0da0*/  VIADD R9, R3, UR5 ;  /* 0x0000000503097c36 */ /* 0x002fc80008000000 */
[----:B0-2---:R-:W-:-:S05]  /*0db0*/  IMAD.WIDE R6, R9, 0x10, R4 ;  /* 0x0000001009067825 */ /* 0x005fca00078e0204 */
[----:B------:R-:W2:Y:S01]  /*0dc0*/  LDGMC.E.ADD.BF16x8.RN.STRONG.SYS R28, [R6.64+URZ] ;  /* 0x00000000061c79a5 */ /* 0x000ea20008034bff */
[----:B-----5:R-:W-:-:S04]  /*0dd0*/  IMAD.WIDE R8, R9, 0x10, R18 ;  /* 0x0000001009087825 */ /* 0x020fc800078e0212 */
[C---:B------:R-:W-:Y:S01]  /*0de0*/  IMAD.WIDE R10, R0.reuse, 0x10, R6 ;  /* 0x00000010000a7825 */ /* 0x040fe200078e0206 */
[----:B--2---:R1:W-:Y:S04]  /*0df0*/  ST.E.128 desc[UR36][R8.64], R28 ;  /* 0x0000001c08007985 */ /* 0x0043e8000c101d24 */
[----:B------:R-:W2:Y:S01]  /*0e00*/  LDGMC.E.ADD.BF16x8.RN.STRONG.SYS R32, [R10.64+URZ] ;  /* 0x000000000a2079a5 */ /* 0x000ea20008034bff */
[----:B------:R-:W-:-:S04]  /*0e10*/  IMAD.WIDE R12, R0, 0x10, R8 ;  /* 0x00000010000c7825 */ /* 0x000fc800078e0208 */
[C---:B------:R-:W-:Y:S01]  /*0e20*/  IMAD.WIDE R14, R0.reuse, 0x10, R10 ;  /* 0x00000010000e7825 */ /* 0x040fe200078e020a */
[----:B--2---:R1:W-:Y:S04]  /*0e30*/  ST.E.128 desc[UR36][R12.64], R32 ;  /* 0x000000200c007985 */ /* 0x0043e8000c101d24 */
[----:B------:R-:W2:Y:S01]  /*0e40*/  LDGMC.E.ADD.BF16x8.RN.STRONG.SYS R36, [R14.64+URZ] ;  /* 0x000000000e2479a5 */ /* 0x000ea20008034bff */
[----:B------:R-:W-:-:S04]  /*0e50*/  IMAD.WIDE R20, R0, 0x10, R12 ;  /* 0x0000001000147825 */ /* 0x000fc800078e020c */
[C---:B------:R-:W-:Y:S01]  /*0e60*/  IMAD.WIDE R24, R0.reuse, 0x10, R14 ;  /* 0x0000001000187825 */ /* 0x040fe200078e020e */
[----:B--2---:R1:W-:Y:S05]  /*0e70*/  ST.E.128 desc[UR36][R20.64], R36 ;  /* 0x0000002414007985 */ /* 0x0043ea000c101d24 */
[----:B------:R-:W2:Y:S01]  /*0e80*/  LDGMC.E.ADD.BF16x8.RN.STRONG.SYS R24, [R24.64+URZ] ;  /* 0x00000000181879a5 */ /* 0x000ea20008034bff */
[C---:B------:R-:W-:Y:S01]  /*0e90*/  IMAD.WIDE R6, R0.reuse, 0x10, R20 ;  /* 0x0000001000067825 */ /* 0x040fe200078e0214 */
[----:B------:R-:W-:-:S04]  /*0ea0*/  LEA R3, R0, R3, 0x2 ;  /* 0x0000000300037211 */ /* 0x000fc800078e10ff */
[----:B------:R-:W-:Y:S01]  /*0eb0*/  ISETP.GE.AND P1, PT, R3, R17, PT ;  /* 0x000000110300720c */ /* 0x000fe20003f26270 */
[----:B--2---:R1:W-:-:S12]  /*0ec0*/  ST.E.128 desc[UR36][R6.64], R24 ;  /* 0x0000001806007985 */ /* 0x0043d8000c101d24 */
[----:B------:R-:W-:Y:S05]  /*0ed0*/  @!P1 BRA `(.L_x_495) ;  /* 0xfffffffc00b09947 */ /* 0x000fea000383ffff */
.L_x_491:
[----:B------:R-:W-:Y:S05]  /*0ee0*/  BSYNC.RECONVERGENT B0 ;  /* 0x0000000000007941 */ /* 0x000fea0003800200 */
.L_x_490:
[----:B------:R-:W-:Y:S05]  /*0ef0*/  @!P0 EXIT ;  /* 0x000000000000894d */ /* 0x000fea0003800000 */
[----:B------:R-:W-:Y:S01]  /*0f00*/  ST.E desc[UR36][R22.64+-0x80], R2 ;  /* 0xffff800216007985 */ /* 0x000fe2000c101924 */
[----:B------:R-:W-:Y:S05]  /*0f10*/  EXIT ;  /* 0x000000000000794d */ /* 0x000fea0003800000 */
.L_x_496:
        /* <DEDUP_REMOVED lines=14> */
.L_x_979:


//--------------------- .text._Z38userbuffers_fp16_sum_inplace_gpu_mc_rsILi16EEviiiiiiiPPviP6float4m --------------------------
	.section	.text._Z38userbuffers_fp16_sum_inplace_gpu_mc_rsILi16EEviiiiiiiPPviP6float4m,"ax",@progbits
	.align	128
        .global         _Z38userbuffers_fp16_sum_inplace_gpu_mc_rsILi16EEviiiiiiiPPviP6float4m
        .type           _Z38userbuffers_fp16_sum_inplace_gpu_mc_rsILi16EEviiiiiiiPPviP6float4m,@function
        .size           _Z38userbuffers_fp16_sum_inplace_gpu_mc_rsILi16EEviiiiiiiPPviP6float4m,(.L_x_980 - _Z38userbuffers_fp16_sum_inplace_gpu_mc_rsILi16EEviiiiiiiPPviP6float4m)
        .other          _Z38userbuffers_fp16_sum_inplace_gpu_mc_rsILi16EEviiiiiiiPPviP6float4m,@"STO_CUDA_ENTRY STV_DEFAULT"
_Z38userbuffers_fp16_sum_inplace_gpu_mc_rsILi16EEviiiiiiiPPviP6float4m:
.text._Z38userbuffers_fp16_sum_inplace_gpu_mc_rsILi16EEviiiiiiiPPviP6float4m:
        /* <DEDUP_REMOVED lines=38> */
.L_x_498:
        /* <DEDUP_REMOVED lines=32> */
.L_x_497:
        /* <DEDUP_REMOVED lines=15> */
.L_x_500:
[----:B------:R-:W-:Y:S05]  /*0550*/  BSYNC.RECONVERGENT B0 ;  /* 0x0000000000007941 */ /* 0x000fea0003800200 */
.L_x_499:
        /* <DEDUP_REMOVED lines=39> */
.L_x_503:
        /* <DEDUP_REMOVED lines=37> */
.L_x_502:
[----:B------:R-:W-:Y:S05]  /*0a20*/  BSYNC.RECONVERGENT B0 ;  /* 0x0000000000007941 */ /* 0x000fea0003800200 */
.L_x_501:
        /* <DEDUP_REMOVED lines=44> */
.L_x_508:
        /* <DEDUP_REMOVED lines=9> */
.L_x_507:
[----:B------:R-:W-:Y:S05]  /*0d80*/  BSYNC.RECONVERGENT B1 ;  /* 0x0000000000017941 */ /* 0x000fea0003800200 */
.L_x_506:
[----:B------:R-:W-:Y:S05]  /*0d90*/  @!P2 BRA `(.L_x_505) ;  /* 0x000000000050a947 */ /* 0x000fea0003800000 */
.L_x_509:
        /* <DEDUP_REMOVED lines=20> */
.L_x_505:
[----:B------:R-:W-:Y:S05]  /*0ee0*/  BSYNC.RECONVERGENT B0 ;  /* 0x0000000000007941 */ /* 0x000fea0003800200 */
.L_x_504:
[----:B------:R-:W-:Y:S05]  /*0ef0*/  @!P0 EXIT ;  /* 0x000000000000894d */ /* 0x000fea0003800000 */
[----:B------:R-:W-:Y:S01]  /*0f00*/  ST.E desc[UR36][R22.64+-0x80], R2 ;  /* 0xffff800216007985 */ /* 0x000fe2000c101924 */
[----:B------:R-:W-:Y:S05]  /*0f10*/  EXIT ;  /* 0x000000000000794d */ /* 0x000fea0003800000 */
.L_x_510:
        /* <DEDUP_REMOVED lines=14> */
.L_x_980:


//--------------------- .text._Z38userbuffers_fp16_sum_inplace_gpu_mc_rsILi8EEviiiiiiiPPviP6float4m --------------------------
	.section	.text._Z38userbuffers_fp16_sum_inplace_gpu_mc_rsILi8EEviiiiiiiPPviP6float4m,"ax",@progbits
	.align	128
        .global         _Z38userbuffers_fp16_sum_inplace_gpu_mc_rsILi8EEviiiiiiiPPviP6float4m
        .type           _Z38userbuffers_fp16_sum_inplace_gpu_mc_rsILi8EEviiiiiiiPPviP6float4m,@function
        .size           _Z38userbuffers_fp16_sum_inplace_gpu_mc_rsILi8EEviiiiiiiPPviP6float4m,(.L_x_981 - _Z38userbuffers_fp16_sum_inplace_gpu_mc_rsILi8EEviiiiiiiPPviP6float4m)
        .other          _Z38userbuffers_fp16_sum_inplace_gpu_mc_rsILi8EEviiiiiiiPPviP6float4m,@"STO_CUDA_ENTRY STV_DEFAULT"
_Z38userbuffers_fp16_sum_inplace_gpu_mc_rsILi8EEviiiiiiiPPviP6float4m:
.text._Z38userbuffers_fp16_sum_inplace_gpu_mc_rsILi8EEviiiiiiiPPviP6float4m:
        /* <DEDUP_REMOVED lines=38> */
.L_x_512:
        /* <DEDUP_REMOVED lines=32> */
.L_x_511:
        /* <DEDUP_REMOVED lines=15> */
.L_x_514:
[----:B------:R-:W-:Y:S05]  /*0550*/  BSYNC.RECONVERGENT B0 ;  /* 0x0000000000007941 */ /* 0x000fea0003800200 */
.L_x_513:
        /* <DEDUP_REMOVED lines=39> */
.L_x_517:
        /* <DEDUP_REMOVED lines=37> */
.L_x_516:
[----:B------:R-:W-:Y:S05]  /*0a20*/  BSYNC.RECONVERGENT B0 ;  /* 0x0000000000007941 */ /* 0x000fea0003800200 */
.L_x_515:
        /* <DEDUP_REMOVED lines=44> */
.L_x_522:
        /* <DEDUP_REMOVED lines=9> */
.L_x_521:
[----:B------:R-:W-:Y:S05]  /*0d80*/  BSYNC.RECONVERGENT B1 ;  /* 0x0000000000017941 */ /* 0x000fea0003800200 */
.L_x_520:
[----:B------:R-:W-:Y:S05]  /*0d90*/  @!P2 BRA `(.L_x_519) ;  /* 0x000000000050a947 */ /* 0x000fea0003800000 */
.L_x_523:
        /* <DEDUP_REMOVED lines=20> */
.L_x_519:
[----:B------:R-:W-:Y:S05]  /*0ee0*/  BSYNC.RECONVERGENT B0 ;  /* 0x0000000000007941 */ /* 0x000fea0003800200 */
.L_x_518:
[----:B------:R-:W-:Y:S05]  /*0ef0*/  @!P0 EXIT ;  /* 0x000000000000894d */ /* 0x000fea0003800000 */
[----:B------:R-:W-:Y:S01]  /*0f00*/  ST.E desc[UR36][R22.64+-0x80], R2 ;  /* 0xffff800216007985 */ /* 0x000fe2000c101924 */
[----:B------:R-:W-:Y:S05]  /*0f10*/  EXIT ;  /* 0x000000000000794d */ /* 0x000fea0003800000 */
.L_x_524:
        /* <DEDUP_REMOVED lines=14> */
.L_x_981:


//--------------------- .text._Z38userbuffers_fp16_sum_inplace_gpu_mc_rsILi4EEviiiiiiiPPviP6float4m --------------------------
	.section	.text._Z38userbuffers_fp16_sum_inplace_gpu_mc_rsILi4EEviiiiiiiPPviP6float4m,"ax",@progbits
	.align	128
        .global         _Z38userbuffers_fp16_sum_inplace_gpu_mc_rsILi4EEviiiiiiiPPviP6float4m
        .type           _Z38userbuffers_fp16_sum_inplace_gpu_mc_rsILi4EEviiiiiiiPPviP6float4m,@function
        .size           _Z38userbuffers_fp16_sum_inplace_gpu_mc_rsILi4EEviiiiiiiPPviP6float4m,(.L_x_982 - _Z38userbuffers_fp16_sum_inplace_gpu_mc_rsILi4EEviiiiiiiPPviP6float4m)
        .other          _Z38userbuffers_fp16_sum_inplace_gpu_mc_rsILi4EEviiiiiiiPPviP6float4m,@"STO_CUDA_ENTRY STV_DEFAULT"
_Z38userbuffers_fp16_sum_inplace_gpu_mc_rsILi4EEviiiiiiiPPviP6float4m:
.text._Z38userbuffers_fp16_sum_inplace_gpu_mc_rsILi4EEviiiiiiiPPviP6float4m:
        /* <DEDUP_REMOVED lines=38> */
.L_x_526:
        /* <DEDUP_REMOVED lines=32> */
.L_x_525:
        /* <DEDUP_REMOVED lines=15> */
.L_x_528:
[----:B------:R-:W-:Y:S05]  /*0550*/  BSYNC.RECONVERGENT B0 ;  /* 0x0000000000007941 */ /* 0x000fea0003800200 */
.L_x_527:
        /* <DEDUP_REMOVED lines=39> */
.L_x_531:
        /* <DEDUP_REMOVED lines=37> */
.L_x_530:
[----:B------:R-:W-:Y:S05]  /*0a20*/  BSYNC.RECONVERGENT B0 ;  /* 0x0000000000007941 */ /* 0x000fea0003800200 */
.L_x_529:
        /* <DEDUP_REMOVED lines=44> */
.L_x_536:
        /* <DEDUP_REMOVED lines=9> */
.L_x_535:
[----:B------:R-:W-:Y:S05]  /*0d80*/  BSYNC.RECONVERGENT B1 ;  /* 0x0000000000017941 */ /* 0x000fea0003800200 */
.L_x_534:
[----:B------:R-:W-:Y:S05]  /*0d90*/  @!P2 BRA `(.L_x_533) ;  /* 0x000000000050a947 */ /* 0x000fea0003800000 */
.L_x_537:
        /* <DEDUP_REMOVED lines=20> */
.L_x_533:
[----:B------:R-:W-:Y:S05]  /*0ee0*/  BSYNC.RECONVERGENT B0 ;  /* 0x0000000000007941 */ /* 0x000fea0003800200 */
.L_x_532:
[----:B------:R-:W-:Y:S05]  /*0ef0*/  @!P0 EXIT ;  /* 0x000000000000894d */ /* 0x000fea0003800000 */
[----:B------:R-:W-:Y:S01]  /*0f00*/  ST.E desc[UR36][R22.64+-0x80], R2 ;  /* 0xffff800216007985 */ /* 0x000fe2000c101924 */
[----:B------:R-:W-:Y:S05]  /*0f10*/  EXIT ;  /* 0x000000000000794d */ /* 0x000fea0003800000 */
.L_x_538:
        /* <DEDUP_REMOVED lines=14> */
.L_x_982:


//--------------------- .text._Z38userbuffers_fp16_sum_inplace_gpu_mc_rsILi2EEviiiiiiiPPviP6float4m --------------------------
	.section	.text._Z38userbuffers_fp16_sum_inplace_gpu_mc_rsILi2EEviiiiiiiPPviP6float4m,"ax",@progbits
	.align	128
        .global         _Z38userbuffers_fp16_sum_inplace_gpu_mc_rsILi2EEviiiiiiiPPviP6float4m
        .type           _Z38userbuffers_fp16_sum_inplace_gpu_mc_rsILi2EEviiiiiiiPPviP6float4m,@function
        .size           _Z38userbuffers_fp16_sum_inplace_gpu_mc_rsILi2EEviiiiiiiPPviP6float4m,(.L_x_983 - _Z38userbuffers_fp16_sum_inplace_gpu_mc_rsILi2EEviiiiiiiPPviP6float4m)
        .other          _Z38userbuffers_fp16_sum_inplace_gpu_mc_rsILi2EEviiiiiiiPPviP6float4m,@"STO_CUDA_ENTRY STV_DEFAULT"
_Z38userbuffers_fp16_sum_inplace_gpu_mc_rsILi2EEviiiiiiiPPviP6float4m:
.text._Z38userbuffers_fp16_sum_inplace_gpu_mc_rsILi2EEviiiiiiiPPviP6float4m:
        /* <DEDUP_REMOVED lines=38> */
.L_x_540:
        /* <DEDUP_REMOVED lines=32> */
.L_x_539:
        /* <DEDUP_REMOVED lines=15> */
.L_x_542:
[----:B------:R-:W-:Y:S05]  /*0550*/  BSYNC.RECONVERGENT B0 ;  /* 0x0000000000007941 */ /* 0x000fea0003800200 */
.L_x_541:
        /* <DEDUP_REMOVED lines=39> */
.L_x_545:
        /* <DEDUP_REMOVED lines=37> */
.L_x_544:
[----:B------:R-:W-:Y:S05]  /*0a20*/  BSYNC.RECONVERGENT B0 ;  /* 0x0000000000007941 */ /* 0x000fea0003800200 */
.L_x_543:
        /* <DEDUP_REMOVED lines=44> */
.L_x_550:
        /* <DEDUP_REMOVED lines=9> */
.L_x_549:
[----:B------:R-:W-:Y:S05]  /*0d80*/  BSYNC.RECONVERGENT B1 ;  /* 0x0000000000017941 */ /* 0x000fea0003800200 */
.L_x_548:
[----:B------:R-:W-:Y:S05]  /*0d90*/  @!P2 BRA `(.L_x_547) ;  /* 0x000000000050a947 */ /* 0x000fea0003800000 */
.L_x_551:
        /* <DEDUP_REMOVED lines=20> */
.L_x_547:
[----:B------:R-:W-:Y:S05]  /*0ee0*/  BSYNC.RECONVERGENT B0 ;  /* 0x0000000000007941 */ /* 0x000fea0003800200 */
.L_x_546:
[----:B------:R-:W-:Y:S05]  /*0ef0*/  @!P0 EXIT ;  /* 0x000000000000894d */ /* 0x000fea0003800000 */
[----:B------:R-:W-:Y:S01]  /*0f00*/  ST.E desc[UR36][R22.64+-0x80], R2 ;  /* 0xffff800216007985 */ /* 0x000fe2000c101924 */
[----:B------:R-:W-:Y:S05]  /*0f10*/  EXIT ;  /* 0x000000000000794d */ /* 0x000fea0003800000 */
.L_x_552:
        /* <DEDUP_REMOVED lines=14> */
.L_x_983:


//--------------------- .text._Z38userbuffers_fp16_sum_inplace_gpu_rw_agILi32EEviiiiiiiPPvim --------------------------
	.section	.text._Z38userbuffers_fp16_sum_inplace_gpu_rw_agILi32EEviiiiiiiPPvim,"ax",@progbits
	.align	128
        .global         _Z38userbuffers_fp16_sum_inplace_gpu_rw_agILi32EEviiiiiiiPPvim
        .type           _Z38userbuffers_fp16_sum_inplace_gpu_rw_agILi32EEviiiiiiiPPvim,@function
        .size           _Z38userbuffers_fp16_sum_inplace_gpu_rw_agILi32EEviiiiiiiPPvim,(.L_x_984 - _Z38userbuffers_fp16_sum_inplace_gpu_rw_agILi32EEviiiiiiiPPvim)
        .other          _Z38userbuffers_fp16_sum_inplace_gpu_rw_agILi32EEviiiiiiiPPvim,@"STO_CUDA_ENTRY STV_DEFAULT"
_Z38userbuffers_fp16_sum_inplace_gpu_rw_agILi32EEviiiiiiiPPvim:
.text._Z38userbuffers_fp16_sum_inplace_gpu_rw_agILi32EEviiiiiiiPPvim:
[----:B------:R-:W0:Y:S01]  /*0000*/  LDC R1, c[0x0][0x37c] ;  /* 0x0000df00ff017b82 */ /* 0x000e220000000800 */
[----:B------:R-:W1:Y:S01]  /*0010*/  S2R R7, SR_TID.X ;  /* 0x0000000000077919 */ /* 0x000e620000002100 */
[----:B0-----:R-:W-:Y:S01]  /*0020*/  VIADD R1, R1, 0xffffff48 ;  /* 0xffffff4801017836 */ /* 0x001fe20000000000 */
[----:B------:R-:W0:Y:S01]  /*0030*/  LDCU UR10, c[0x0][0x2fc] ;  /* 0x00005f80ff0a77ac */ /* 0x000e220008000800 */
[----:B------:R-:W-:Y:S01]  /*0040*/  BSSY.RECONVERGENT B0, `(.L_x_553) ;  /* 0x0000023000007945 */ /* 0x000fe20003800200 */
[----:B------:R-:W2:Y:S01]  /*0050*/  S2R R22, SR_CTAID.X ;  /* 0x0000000000167919 */ /* 0x000ea20000002500 */
[----:B------:R-:W-:Y:S01]  /*0060*/  CS2R RZ, SRZ ;  /* 0x0000000000ff7805 */ /* 0x000fe2000001ff00 */
[----:B------:R-:W3:Y:S01]  /*0070*/  LDCU.64 UR8, c[0x0][0x358] ;  /* 0x00006b00ff0877ac */ /* 0x000ee20008000a00 */
[----:B------:R-:W-:Y:S01]  /*0080*/  CS2R R60, SRZ ;  /* 0x00000000003c7805 */ /* 0x000fe2000001ff00 */
[----:B------:R4:W-:Y:S01]  /*0090*/  STL.64 [R1+0xa8], RZ ;  /* 0x0000a8ff01007387 */ /* 0x0009e20000100a00 */
[----:B-1----:R-:W-:-:S13]  /*00a0*/  ISETP.GT.U32.AND P0, PT, R7, 0x1f, PT ;  /* 0x0000001f0700780c */ /* 0x002fda0003f04070 */
[----:B0---4-:R-:W-:Y:S05]  /*00b0*/  @P0 BRA `(.L_x_554) ;  /* 0x00000000006c0947 */ /* 0x011fea0003800000 */
[----:B------:R-:W0:Y:S01]  /*00c0*/  LDC.64 R10, c[0x0][0x388] ;  /* 0x0000e200ff0a7b82 */ /* 0x000e220000000a00 */
[----:B------:R-:W0:Y:S07]  /*00d0*/  LDCU UR4, c[0x0][0x390] ;  /* 0x00007200ff0477ac */ /* 0x000e2e0008000800 */
[----:B------:R-:W1:Y:S08]  /*00e0*/  LDC.64 R4, c[0x0][0x3a0] ;  /* 0x0000e800ff047b82 */ /* 0x000e700000000a00 */
[----:B------:R-:W4:Y:S01]  /*00f0*/  LDC R9, c[0x0][0x3a8] ;  /* 0x0000ea00ff097b82 */ /* 0x000f220000000800 */
[----:B0-----:R-:W-:-:S07]  /*0100*/  IMAD R11, R11, UR4, R10 ;  /* 0x000000040b0b7c24 */ /* 0x001fce000f8e020a */
[----:B------:R-:W0:Y:S01]  /*0110*/  LDC R13, c[0x0][0x384] ;  /* 0x0000e100ff0d7b82 */ /* 0x000e220000000800 */
[----:B-1----:R-:W-:-:S06]  /*0120*/  IMAD.WIDE R2, R11, 0x8, R4 ;  /* 0x000000080b027825 */ /* 0x002fcc00078e0204 */
[----:B---3--:R-:W0:Y:S01]  /*0130*/  LDG.E.64 R2, desc[UR8][R2.64] ;  /* 0x0000000802027981 */ /* 0x008e22000c1e1b00 */
[----:B------:R-:W-:-:S04]  /*0140*/  IMAD R60, R7, UR4, R10 ;  /* 0x00000004073c7c24 */ /* 0x000fc8000f8e020a */
[----:B------:R-:W-:-:S04]  /*0150*/  IMAD.WIDE R4, R60, 0x8, R4 ;  /* 0x000000083c047825 */ /* 0x000fc800078e0204 */
[----:B----4-:R-:W-:Y:S02]  /*0160*/  IMAD.WIDE R8, R9, 0x8, R4 ;  /* 0x0000000809087825 */ /* 0x010fe400078e0204 */
[----:B------:R-:W3:Y:S04]  /*0170*/  LDG.E.64 R4, desc[UR8][R4.64] ;  /* 0x0000000804047981 */ /* 0x000ee8000c1e1b00 */
[----:B------:R-:W4:Y:S01]  /*0180*/  LDG.E.64 R8, desc[UR8][R8.64] ;  /* 0x0000000808087981 */ /* 0x000f22000c1e1b00 */
[----:B------:R-:W1:Y:S01]  /*0190*/  S2UR UR5, SR_CgaCtaId ;  /* 0x00000000000579c3 */ /* 0x000e620000008800 */
[----:B------:R-:W-:Y:S01]  /*01a0*/  UMOV UR4, 0x400 ;  /* 0x0000040000047882 */ /* 0x000fe20000000000 */
[----:B------:R-:W-:Y:S01]  /*01b0*/  SHF.R.S32.HI R15, RZ, 0x1f, R11 ;  /* 0x0000001fff0f7819 */ /* 0x000fe2000001140b */
[----:B0-----:R-:W-:-:S05]  /*01c0*/  IMAD.WIDE R58, R13, 0x4, R2 ;  /* 0x000000040d3a7825 */ /* 0x001fca00078e0202 */
[----:B------:R-:W5:Y:S01]  /*01d0*/  LD.E R56, desc[UR8][R58.64+-0x80] ;  /* 0xffff80083a387980 */ /* 0x000f62000c101900 */
[----:B-1----:R-:W-:-:S06]  /*01e0*/  ULEA UR4, UR5, UR4, 0x18 ;  /* 0x0000000405047291 */ /* 0x002fcc000f8ec0ff */
[----:B------:R-:W-:Y:S02]  /*01f0*/  LEA R3, R7, UR4, 0x3 ;  /* 0x0000000407037c11 */ /* 0x000fe4000f8e18ff */
[----:B------:R-:W-:-:S03]  /*0200*/  MOV R14, R11 ;  /* 0x0000000b000e7202 */ /* 0x000fc60000000f00 */
[----:B----4-:R3:W-:Y:S04]  /*0210*/  STS.64 [R3], R8 ;  /* 0x0000000803007388 */ /* 0x0107e80000000a00 */
[----:B------:R0:W-:Y:S01]  /*0220*/  STL.64 [R1+0xa8], R14 ;  /* 0x0000a80e01007387 */ /* 0x0001e20000100a00 */
[----:B---3--:R-:W-:-:S05]  /*0230*/  IMAD.WIDE R2, R13, 0x4, R4 ;  /* 0x000000040d027825 */ /* 0x008fca00078e0204 */
[----:B------:R0:W-:Y:S01]  /*0240*/  STL.64 [R1+0xb0], R2 ;  /* 0x0000b00201007387 */ /* 0x0001e20000100a00 */
[----:B------:R-:W-:Y:S01]  /*0250*/  SHF.R.S32.HI R61, RZ, 0x1f, R60 ;  /* 0x0000001fff3d7819 */ /* 0x000fe2000001143c */
[----:B0----5:R-:W-:-:S07]  /*0260*/  VIADD R56, R56, 0x1 ;  /* 0x0000000138387836 */ /* 0x021fce0000000000 */
.L_x_554:
[----:B---3--:R-:W-:Y:S05]  /*0270*/  BSYNC.RECONVERGENT B0 ;  /* 0x0000000000007941 */ /* 0x008fea0003800200 */
.L_x_553:
[----:B------:R-:W0:Y:S01]  /*0280*/  LDCU UR6, c[0x0][0x38c] ;  /* 0x00007180ff0677ac */ /* 0x000e220008000800 */
[----:B--2---:R-:W-:Y:S01]  /*0290*/  LEA.HI R10, R7, R22, RZ, 0x1b ;  /* 0x00000016070a7211 */ /* 0x004fe200078fd8ff */
[----:B------:R-:W-:Y:S01]  /*02a0*/  HFMA2 R13, -RZ, RZ, 0, 5.9604644775390625e-08 ;  /* 0x00000001ff0d7431 */ /* 0x000fe200000001ff */
[----:B------:R-:W-:Y:S01]  /*02b0*/  BSSY.RECONVERGENT B0, `(.L_x_555) ;  /* 0x00002c0000007945 */ /* 0x000fe20003800200 */
[----:B------:R-:W1:Y:S01]  /*02c0*/  LDCU UR4, c[0x0][0x360] ;  /* 0x00006c00ff0477ac */ /* 0x000e620008000800 */
[----:B------:R-:W2:Y:S01]  /*02d0*/  LDC R11, c[0x0][0x370] ;  /* 0x0000dc00ff0b7b82 */ /* 0x000ea20000000800 */
[----:B------:R-:W3:Y:S01]  /*02e0*/  LDCU UR5, c[0x0][0x398] ;  /* 0x00007300ff0577ac */ /* 0x000ee20008000800 */
[----:B------:R-:W4:Y:S01]  /*02f0*/  LDCU UR11, c[0x0][0x394] ;  /* 0x00007280ff0b77ac */ /* 0x000f220008000800 */
[----:B0-----:R-:W-:-:S04]  /*0300*/  VIADD R10, R10, UR6 ;  /* 0x000000060a0a7c36 */ /* 0x001fc80008000000 */
[C---:B------:R-:W-:Y:S01]  /*0310*/  VIADD R2, R10.reuse, 0x1 ;  /* 0x000000010a027836 */ /* 0x040fe20000000000 */
[C---:B------:R-:W-:Y:S01]  /*0320*/  LOP3.LUT R0, R10.reuse, 0x1f, RZ, 0xc0, !PT ;  /* 0x0000001f0a007812 */ /* 0x040fe200078ec0ff */
[----:B------:R-:W-:Y:S02]  /*0330*/  VIADD R5, R10, 0x7 ;  /* 0x000000070a057836 */ /* 0x000fe40000000000 */
[----:B-1----:R-:W-:Y:S01]  /*0340*/  IMAD R36, R22, UR4, R7 ;  /* 0x0000000416247c24 */ /* 0x002fe2000f8e0207 */
[----:B------:R-:W-:Y:S01]  /*0350*/  BAR.SYNC.DEFER_BLOCKING 0x0 ;  /* 0x0000000000007b1d */ /* 0x000fe20000010000 */
[----:B------:R-:W-:Y:S01]  /*0360*/  ISETP.NE.AND P0, PT, R0, UR6, PT ;  /* 0x0000000600007c0c */ /* 0x000fe2000bf05270 */
[----:B--2---:R-:W-:Y:S01]  /*0370*/  IMAD R11, R11, UR4, RZ ;  /* 0x000000040b0b7c24 */ /* 0x004fe2000f8e02ff */
[----:B------:R-:W-:Y:S01]  /*0380*/  LOP3.LUT R8, R2, 0x1f, RZ, 0xc0, !PT ;  /* 0x0000001f02087812 */ /* 0x000fe200078ec0ff */
[----:B------:R-:W-:Y:S01]  /*0390*/  VIADD R2, R10, 0x2 ;  /* 0x000000020a027836 */ /* 0x000fe20000000000 */
[----:B---3--:R-:W-:Y:S01]  /*03a0*/  VIMNMX R57, PT, PT, R36, UR5, !PT ;  /* 0x0000000524397c48 */ /* 0x008fe2000ffe0100 */
[----:B------:R-:W-:Y:S01]  /*03b0*/  VIADD R7, R10, 0xd ;  /* 0x0000000d0a077836 */ /* 0x000fe20000000000 */
[----:B------:R-:W-:Y:S01]  /*03c0*/  ISETP.NE.AND P1, PT, R8, UR6, PT ;  /* 0x0000000608007c0c */ /* 0x000fe2000bf25270 */
[----:B------:R-:W0:Y:S01]  /*03d0*/  S2UR UR5, SR_CgaCtaId ;  /* 0x00000000000579c3 */ /* 0x000e220000008800 */
[----:B------:R-:W-:Y:S01]  /*03e0*/  LOP3.LUT R9, R2, 0x1f, RZ, 0xc0, !PT ;  /* 0x0000001f02097812 */ /* 0x000fe200078ec0ff */
[----:B------:R-:W-:Y:S01]  /*03f0*/  VIADD R2, R10, 0x3 ;  /* 0x000000030a027836 */ /* 0x000fe20000000000 */
[----:B------:R-:W-:Y:S01]  /*0400*/  SHF.L.U32 R11, R11, 0x2, RZ ;  /* 0x000000020b0b7819 */ /* 0x000fe200000006ff */
[----:B------:R-:W-:Y:S01]  /*0410*/  UMOV UR4, 0x400 ;  /* 0x0000040000047882 */ /* 0x000fe20000000000 */
[----:B------:R-:W-:Y:S01]  /*0420*/  ISETP.NE.AND P2, PT, R9, UR6, PT ;  /* 0x0000000609007c0c */ /* 0x000fe2000bf45270 */
[----:B------:R-:W-:Y:S01]  /*0430*/  @P0 IMAD.MOV.U32 R13, RZ, RZ, RZ ;  /* 0x000000ffff0d0224 */ /* 0x000fe200078e00ff */
[----:B------:R-:W-:Y:S01]  /*0440*/  IABS R12, R11 ;  /* 0x0000000b000c7213 */ /* 0x000fe20000000000 */
[----:B------:R-:W-:Y:S01]  /*0450*/  @P0 STL [R1], R0 ;  /* 0x0000000001000387 */ /* 0x000fe20000100800 */
[----:B------:R-:W-:-:S02]  /*0460*/  LOP3.LUT R15, R2, 0x1f, RZ, 0xc0, !PT ;  /* 0x0000001f020f7812 */ /* 0x000fc400078ec0ff */
[----:B------:R-:W1:Y:S01]  /*0470*/  I2F.RP R3, R12 ;  /* 0x0000000c00037306 */ /* 0x000e620000209400 */
[----:B------:R-:W-:Y:S01]  /*0480*/  @P1 IMAD.SHL.U32 R2, R13, 0x4, RZ ;  /* 0x000000040d021824 */ /* 0x000fe200078e00ff */
[----:B------:R-:W-:Y:S02]  /*0490*/  ISETP.NE.AND P3, PT, R15, UR6, PT ;  /* 0x000000060f007c0c */ /* 0x000fe4000bf65270 */
[----:B------:R-:W-:Y:S02]  /*04a0*/  @!P1 IADD3 R13, PT, PT, R13, 0x1, RZ ;  /* 0x000000010d0d9810 */ /* 0x000fe40007ffe0ff */
[----:B------:R-:W-:Y:S02]  /*04b0*/  @P1 LOP3.LUT R2, R2, 0x4, RZ, 0x3c, !PT ;  /* 0x0000000402021812 */ /* 0x000fe400078e3cff */
[C---:B------:R-:W-:Y:S01]  /*04c0*/  @P2 IADD3 R4, PT, PT, -R13.reuse, 0x2, RZ ;  /* 0x000000020d042810 */ /* 0x040fe20007ffe1ff */
[----:B------:R-:W-:Y:S02]  /*04d0*/  @!P2 VIADD R13, R13, 0x1 ;  /* 0x000000010d0da836 */ /* 0x000fe40000000000 */
[----:B------:R-:W-:Y:S01]  /*04e0*/  @P1 IMAD.IADD R19, R1, 0x1, R2 ;  /* 0x0000000101131824 */ /* 0x000fe200078e0202 */
[----:B------:R-:W-:Y:S01]  /*04f0*/  @P2 LEA R14, R4, R1, 0x2 ;  /* 0x00000001040e2211 */ /* 0x000fe200078e10ff */
[C---:B------:R-:W-:Y:S01]  /*0500*/  VIADD R2, R10.reuse, 0x4 ;  /* 0x000000040a027836 */ /* 0x040fe20000000000 */
[----:B0-----:R-:W-:Y:S01]  /*0510*/  ULEA UR4, UR5, UR4, 0x18 ;  /* 0x0000000405047291 */ /* 0x001fe2000f8ec0ff */
[----:B-1----:R0:W1:Y:S01]  /*0520*/  MUFU.RCP R17, R3 ;  /* 0x0000000300117308 */ /* 0x0020620000001000 */
[----:B------:R2:W-:Y:S01]  /*0530*/  @P1 STL [R19], R8 ;  /* 0x0000000813001387 */ /* 0x0005e20000100800 */
[C---:B------:R-:W-:Y:S01]  /*0540*/  @P3 IADD3 R6, PT, PT, -R13.reuse, 0x3, RZ ;  /* 0x000000030d063810 */ /* 0x040fe20007ffe1ff */
[----:B------:R-:W-:Y:S01]  /*0550*/  VIADD R4, R10, 0x6 ;  /* 0x000000060a047836 */ /* 0x000fe20000000000 */
[----:B------:R-:W-:Y:S01]  /*0560*/  LOP3.LUT R2, R2, 0x1f, RZ, 0xc0, !PT ;  /* 0x0000001f02027812 */ /* 0x000fe200078ec0ff */
[----:B------:R3:W-:Y:S01]  /*0570*/  @P2 STL [R14], R9 ;  /* 0x000000090e002387 */ /* 0x0007e20000100800 */
[----:B------:R-:W-:Y:S01]  /*0580*/  @!P3 VIADD R13, R13, 0x1 ;  /* 0x000000010d0db836 */ /* 0x000fe20000000000 */
[----:B------:R-:W-:-:S02]  /*0590*/  ULEA UR5, UR6, UR4, 0x3 ;  /* 0x0000000406057291 */ /* 0x000fc4000f8e18ff */
[----:B------:R-:W-:Y:S01]  /*05a0*/  ISETP.NE.AND P1, PT, R2, UR6, PT ;  /* 0x0000000602007c0c */ /* 0x000fe2000bf25270 */
[----:B------:R-:W-:Y:S01]  /*05b0*/  @P3 IMAD R16, R6, 0x4, R1 ;  /* 0x0000000406103824 */ /* 0x000fe200078e0201 */
[C---:B0-----:R-:W-:Y:S01]  /*05c0*/  IADD3 R3, PT, PT, R10.reuse, 0x5, RZ ;  /* 0x000000050a037810 */ /* 0x041fe20007ffe0ff */
[C---:B--2---:R-:W-:Y:S01]  /*05d0*/  VIADD R8, R10.reuse, 0x9 ;  /* 0x000000090a087836 */ /* 0x044fe20000000000 */
[----:B------:R-:W-:Y:S02]  /*05e0*/  IADD3 R6, PT, PT, R10, 0x8, RZ ;  /* 0x000000080a067810 */ /* 0x000fe40007ffe0ff */
[----:B------:R-:W-:Y:S01]  /*05f0*/  LOP3.LUT R3, R3, 0x1f, RZ, 0xc0, !PT ;  /* 0x0000001f03037812 */ /* 0x000fe200078ec0ff */
[----:B------:R0:W-:Y:S01]  /*0600*/  @P3 STL [R16], R15 ;  /* 0x0000000f10003387 */ /* 0x0001e20000100800 */
[----:B---3--:R-:W-:Y:S01]  /*0610*/  LOP3.LUT R14, R4, 0x1f, RZ, 0xc0, !PT ;  /* 0x0000001f040e7812 */ /* 0x008fe200078ec0ff */
[----:B-1----:R-:W-:Y:S01]  /*0620*/  VIADD R18, R17, 0xffffffe ;  /* 0x0ffffffe11127836 */ /* 0x002fe20000000000 */
[----:B------:R-:W-:-:S02]  /*0630*/  ISETP.NE.AND P2, PT, R3, UR6, PT ;  /* 0x0000000603007c0c */ /* 0x000fc4000bf45270 */
[----:B------:R-:W-:Y:S01]  /*0640*/  ISETP.NE.AND P3, PT, R14, UR6, PT ;  /* 0x000000060e007c0c */ /* 0x000fe2000bf65270 */
[----:B------:R-:W1:Y:S01]  /*0650*/  F2I.FTZ.U32.TRUNC.NTZ R9, R18 ;  /* 0x0000001200097305 */ /* 0x000e62000021f000 */
[C---:B------:R-:W-:Y:S01]  /*0660*/  @P1 IADD3 R4, PT, PT, -R13.reuse, 0x4, RZ ;  /* 0x000000040d041810 */ /* 0x040fe20007ffe1ff */
[----:B------:R-:W-:Y:S01]  /*0670*/  @!P1 VIADD R13, R13, 0x1 ;  /* 0x000000010d0d9836 */ /* 0x000fe20000000000 */
[----:B------:R-:W-:Y:S02]  /*0680*/  LOP3.LUT R17, R6, 0x1f, RZ, 0xc0, !PT ;  /* 0x0000001f06117812 */ /* 0x000fe400078ec0ff */
[----:B0-----:R-:W-:Y:S01]  /*0690*/  LOP3.LUT R15, R5, 0x1f, RZ, 0xc0, !PT ;  /* 0x0000001f050f7812 */ /* 0x001fe200078ec0ff */
[----:B------:R-:W-:Y:S01]  /*06a0*/  @P1 IMAD R5, R4, 0x4, R1 ;  /* 0x0000000404051824 */ /* 0x000fe200078e0201 */
[----:B------:R-:W-:Y:S02]  /*06b0*/  IADD3 R16, PT, PT, R10, 0xa, RZ ;  /* 0x0000000a0a107810 */ /* 0x000fe40007ffe0ff */
[----:B------:R-:W-:-:S02]  /*06c0*/  ISETP.NE.AND P4, PT, R15, UR6, PT ;  /* 0x000000060f007c0c */ /* 0x000fc4000bf85270 */
[C---:B------:R-:W-:Y:S01]  /*06d0*/  @P2 IADD3 R6, PT, PT, -R13.reuse, 0x5, RZ ;  /* 0x000000050d062810 */ /* 0x040fe20007ffe1ff */
[----:B------:R0:W-:Y:S01]  /*06e0*/  @P1 STL [R5], R2 ;  /* 0x0000000205001387 */ /* 0x0001e20000100800 */
[----:B------:R-:W-:Y:S02]  /*06f0*/  @!P2 IADD3 R13, PT, PT, R13, 0x1, RZ ;  /* 0x000000010d0da810 */ /* 0x000fe40007ffe0ff */
[----:B------:R-:W-:Y:S01]  /*0700*/  LOP3.LUT R20, R16, 0x1f, RZ, 0xc0, !PT ;  /* 0x0000001f10147812 */ /* 0x000fe200078ec0ff */
[----:B-1----:R-:W-:Y:S01]  /*0710*/  IMAD.MOV R21, RZ, RZ, -R9 ;  /* 0x000000ffff157224 */ /* 0x002fe200078e0a09 */
[----:B------:R-:W-:Y:S02]  /*0720*/  ISETP.NE.AND P5, PT, R17, UR6, PT ;  /* 0x0000000611007c0c */ /* 0x000fe4000bfa5270 */
[C---:B------:R-:W-:Y:S01]  /*0730*/  @P3 IADD3 R16, PT, PT, -R13.reuse, 0x6, RZ ;  /* 0x000000060d103810 */ /* 0x040fe20007ffe1ff */
[----:B------:R-:W-:Y:S01]  /*0740*/  @!P3 VIADD R13, R13, 0x1 ;  /* 0x000000010d0db836 */ /* 0x000fe20000000000 */
[----:B------:R-:W-:Y:S01]  /*0750*/  LOP3.LUT R19, R8, 0x1f, RZ, 0xc0, !PT ;  /* 0x0000001f08137812 */ /* 0x000fe200078ec0ff */
[----:B------:R-:W-:Y:S01]  /*0760*/  IMAD R21, R21, R12, RZ ;  /* 0x0000000c15157224 */ /* 0x000fe200078e02ff */
[----:B------:R-:W-:Y:S01]  /*0770*/  ISETP.NE.AND P0, PT, R20, UR6, PT ;  /* 0x0000000614007c0c */ /* 0x000fe2000bf05270 */
[----:B0-----:R-:W-:Y:S01]  /*0780*/  VIADD R2, R10, 0xb ;  /* 0x0000000b0a027836 */ /* 0x001fe20000000000 */
[----:B------:R-:W-:-:S02]  /*0790*/  ISETP.NE.AND P6, PT, R19, UR6, PT ;  /* 0x0000000613007c0c */ /* 0x000fc4000bfc5270 */
[C---:B------:R-:W-:Y:S01]  /*07a0*/  @P4 IADD3 R18, PT, PT, -R13.reuse, 0x7, RZ ;  /* 0x000000070d124810 */ /* 0x040fe20007ffe1ff */
[----:B------:R-:W-:Y:S01]  /*07b0*/  @!P4 VIADD R13, R13, 0x1 ;  /* 0x000000010d0dc836 */ /* 0x000fe20000000000 */
[----:B------:R-:W-:Y:S02]  /*07c0*/  MOV R8, RZ ;  /* 0x000000ff00087202 */ /* 0x000fe40000000f00 */
[----:B------:R-:W-:Y:S01]  /*07d0*/  @P2 LEA R6, R6, R1, 0x2 ;  /* 0x0000000106062211 */ /* 0x000fe200078e10ff */
[----:B------:R-:W-:Y:S01]  /*07e0*/  @P4 IMAD R18, R18, 0x4, R1 ;  /* 0x0000000412124824 */ /* 0x000fe200078e0201 */
[C---:B------:R-:W-:Y:S01]  /*07f0*/  @P5 IADD3 R4, PT, PT, -R13.reuse, 0x8, RZ ;  /* 0x000000080d045810 */ /* 0x040fe20007ffe1ff */
[----:B------:R-:W-:Y:S01]  /*0800*/  @!P5 VIADD R13, R13, 0x1 ;  /* 0x000000010d0dd836 */ /* 0x000fe20000000000 */
[----:B------:R-:W-:Y:S01]  /*0810*/  LOP3.LUT R2, R2, 0x1f, RZ, 0xc0, !PT ;  /* 0x0000001f02027812 */ /* 0x000fe200078ec0ff */
[----:B------:R-:W-:Y:S01]  /*0820*/  IMAD.HI.U32 R21, R9, R21, R8 ;  /* 0x0000001509157227 */ /* 0x000fe200078e0008 */
[----:B------:R0:W-:Y:S01]  /*0830*/  @P2 STL [R6], R3 ;  /* 0x0000000306002387 */ /* 0x0001e20000100800 */
[----:B------:R-:W-:-:S02]  /*0840*/  @P3 LEA R9, R16, R1, 0x2 ;  /* 0x0000000110093211 */ /* 0x000fc400078e10ff */
[C---:B------:R-:W-:Y:S01]  /*0850*/  @P6 IADD3 R8, PT, PT, -R13.reuse, 0x9, RZ ;  /* 0x000000090d086810 */ /* 0x040fe20007ffe1ff */
[----:B------:R-:W-:Y:S01]  /*0860*/  @!P6 VIADD R13, R13, 0x1 ;  /* 0x000000010d0de836 */ /* 0x000fe20000000000 */
[----:B------:R-:W-:Y:S01]  /*0870*/  ISETP.NE.AND P1, PT, R2, UR6, PT ;  /* 0x0000000602007c0c */ /* 0x000fe2000bf25270 */
[--C-:B------:R-:W-:Y:S01]  /*0880*/  @P5 IMAD R4, R4, 0x4, R1.reuse ;  /* 0x0000000404045824 */ /* 0x100fe200078e0201 */
[----:B------:R-:W-:Y:S01]  /*0890*/  @P6 LEA R8, R8, R1, 0x2 ;  /* 0x0000000108086211 */ /* 0x000fe200078e10ff */
[----:B------:R1:W-:Y:S01]  /*08a0*/  @P3 STL [R9], R14 ;  /* 0x0000000e09003387 */ /* 0x0003e20000100800 */
[C---:B------:R-:W-:Y:S01]  /*08b0*/  @P0 IADD3 R16, PT, PT, -R13.reuse, 0xa, RZ ;  /* 0x0000000a0d100810 */ /* 0x040fe20007ffe1ff */
[----:B------:R-:W-:Y:S01]  /*08c0*/  @!P0 VIADD R13, R13, 0x1 ;  /* 0x000000010d0d8836 */ /* 0x000fe20000000000 */
[----:B0-----:R-:W-:Y:S01]  /*08d0*/  IADD3 R3, PT, PT, R10, 0xc, RZ ;  /* 0x0000000c0a037810 */ /* 0x001fe20007ffe0ff */
[----:B------:R0:W-:Y:S02]  /*08e0*/  @P4 STL [R18], R15 ;  /* 0x0000000f12004387 */ /* 0x0001e40000100800 */
[----:B------:R-:W-:Y:S01]  /*08f0*/  @P0 IMAD R5, R16, 0x4, R1 ;  /* 0x0000000410050824 */ /* 0x000fe200078e0201 */
[----:B------:R-:W-:Y:S01]  /*0900*/  LOP3.LUT R6, R3, 0x1f, RZ, 0xc0, !PT ;  /* 0x0000001f03067812 */ /* 0x000fe200078ec0ff */
[----:B------:R2:W-:Y:S01]  /*0910*/  @P5 STL [R4], R17 ;  /* 0x0000001104005387 */ /* 0x0005e20000100800 */
[C---:B------:R-:W-:Y:S01]  /*0920*/  IADD3 R16, PT, PT, R10.reuse, 0xf, RZ ;  /* 0x0000000f0a107810 */ /* 0x040fe20007ffe0ff */
[----:B-1----:R-:W-:Y:S01]  /*0930*/  VIADD R14, R10, 0xe ;  /* 0x0000000e0a0e7836 */ /* 0x002fe20000000000 */
[----:B------:R-:W-:Y:S01]  /*0940*/  ISETP.NE.AND P3, PT, R6, UR6, PT ;  /* 0x0000000606007c0c */ /* 0x000fe2000bf65270 */
[----:B------:R1:W-:Y:S01]  /*0950*/  @P6 STL [R8], R19 ;  /* 0x0000001308006387 */ /* 0x0003e20000100800 */
[----:B------:R-:W-:Y:S01]  /*0960*/  LOP3.LUT R9, R7, 0x1f, RZ, 0xc0, !PT ;  /* 0x0000001f07097812 */ /* 0x000fe200078ec0ff */
[----:B------:R-:W-:Y:S01]  /*0970*/  VIADD R3, R10, 0x11 ;  /* 0x000000110a037836 */ /* 0x000fe20000000000 */
[----:B0-----:R-:W-:Y:S01]  /*0980*/  LOP3.LUT R15, R14, 0x1f, RZ, 0xc0, !PT ;  /* 0x0000001f0e0f7812 */ /* 0x001fe200078ec0ff */
[----:B------:R0:W-:Y:S01]  /*0990*/  @P0 STL [R5], R20 ;  /* 0x0000001405000387 */ /* 0x0001e20000100800 */
[----:B------:R-:W-:-:S02]  /*09a0*/  ISETP.NE.AND P0, PT, R9, UR6, PT ;  /* 0x0000000609007c0c */ /* 0x000fc4000bf05270 */
[C---:B--2---:R-:W-:Y:S01]  /*09b0*/  @P1 IADD3 R4, PT, PT, -R13.reuse, 0xb, RZ ;  /* 0x0000000b0d041810 */ /* 0x044fe20007ffe1ff */
[----:B------:R-:W-:Y:S01]  /*09c0*/  @!P1 VIADD R13, R13, 0x1 ;  /* 0x000000010d0d9836 */ /* 0x000fe20000000000 */
[----:B------:R-:W-:Y:S02]  /*09d0*/  ISETP.NE.AND P4, PT, R15, UR6, PT ;  /* 0x000000060f007c0c */ /* 0x000fe4000bf85270 */
[----:B------:R-:W-:Y:S02]  /*09e0*/  LOP3.LUT R17, R16, 0x1f, RZ, 0xc0, !PT ;  /* 0x0000001f10117812 */ /* 0x000fe400078ec0ff */
[C---:B-1----:R-:W-:Y:S01]  /*09f0*/  @P3 IADD3 R8, PT, PT, -R13.reuse, 0xc, RZ ;  /* 0x0000000c0d083810 */ /* 0x042fe20007ffe1ff */
[----:B------:R-:W-:Y:S01]  /*0a00*/  @!P3 VIADD R13, R13, 0x1 ;  /* 0x000000010d0db836 */ /* 0x000fe20000000000 */
[----:B------:R-:W-:Y:S02]  /*0a10*/  ISETP.NE.AND P5, PT, R17, UR6, PT ;  /* 0x0000000611007c0c */ /* 0x000fe4000bfa5270 */
[----:B------:R-:W-:Y:S01]  /*0a20*/  LOP3.LUT R18, R0, 0x10, RZ, 0x3c, !PT ;  /* 0x0000001000127812 */ /* 0x000fe200078e3cff */
[----:B------:R-:W-:Y:S01]  /*0a30*/  @P3 IMAD R7, R8, 0x4, R1 ;  /* 0x0000000408073824 */ /* 0x000fe200078e0201 */
[C---:B------:R-:W-:Y:S01]  /*0a40*/  @P0 IADD3 R14, PT, PT, -R13.reuse, 0xd, RZ ;  /* 0x0000000d0d0e0810 */ /* 0x040fe20007ffe1ff */
[----:B------:R-:W-:Y:S01]  /*0a50*/  @!P0 VIADD R13, R13, 0x1 ;  /* 0x000000010d0d8836 */ /* 0x000fe20000000000 */
[----:B------:R-:W-:-:S02]  /*0a60*/  ISETP.NE.AND P6, PT, R18, UR6, PT ;  /* 0x0000000612007c0c */ /* 0x000fc4000bfc5270 */
[----:B0-----:R-:W-:Y:S02]  /*0a70*/  @P1 LEA R5, R4, R1, 0x2 ;  /* 0x0000000104051211 */ /* 0x001fe400078e10ff */
[C---:B------:R-:W-:Y:S01]  /*0a80*/  @P4 IADD3 R16, PT, PT, -R13.reuse, 0xe, RZ ;  /* 0x0000000e0d104810 */ /* 0x040fe20007ffe1ff */
[----:B------:R-:W-:Y:S01]  /*0a90*/  @!P4 VIADD R13, R13, 0x1 ;  /* 0x000000010d0dc836 */ /* 0x000fe20000000000 */
[----:B------:R-:W-:Y:S01]  /*0aa0*/  LOP3.LUT R20, R3, 0x1f, RZ, 0xc0, !PT ;  /* 0x0000001f03147812 */ /* 0x000fe200078ec0ff */
[----:B------:R0:W-:Y:S01]  /*0ab0*/  @P1 STL [R5], R2 ;  /* 0x0000000205001387 */ /* 0x0001e20000100800 */
[----:B------:R-:W-:Y:S01]  /*0ac0*/  IADD3 R0, PT, PT, -R36, R57, RZ ;  /* 0x0000003924007210 */ /* 0x000fe20007ffe1ff */
[----:B------:R-:W-:Y:S01]  /*0ad0*/  @P4 IMAD R16, R16, 0x4, R1 ;  /* 0x0000000410104824 */ /* 0x000fe200078e0201 */
[C---:B------:R-:W-:Y:S01]  /*0ae0*/  @P5 IADD3 R4, PT, PT, -R13.reuse, 0xf, RZ ;  /* 0x0000000f0d045810 */ /* 0x040fe20007ffe1ff */
[----:B------:R-:W-:Y:S01]  /*0af0*/  @!P5 VIADD R13, R13, 0x1 ;  /* 0x000000010d0dd836 */ /* 0x000fe20000000000 */
[----:B------:R-:W-:Y:S01]  /*0b00*/  ISETP.NE.AND P2, PT, R20, UR6, PT ;  /* 0x0000000614007c0c */ /* 0x000fe2000bf45270 */
[----:B------:R1:W-:Y:S01]  /*0b10*/  @P3 STL [R7], R6 ;  /* 0x0000000607003387 */ /* 0x0003e20000100800 */
[----:B------:R-:W-:-:S02]  /*0b20*/  IABS R3, R11 ;  /* 0x0000000b00037213 */ /* 0x000fc40000000000 */
[C---:B------:R-:W-:Y:S01]  /*0b30*/  @P6 IADD3 R8, PT, PT, -R13.reuse, 0x10, RZ ;  /* 0x000000100d086810 */ /* 0x040fe20007ffe1ff */
[----:B------:R-:W-:Y:S01]  /*0b40*/  @!P6 VIADD R13, R13, 0x1 ;  /* 0x000000010d0de836 */ /* 0x000fe20000000000 */
[----:B------:R-:W-:Y:S01]  /*0b50*/  IABS R22, R0 ;  /* 0x0000000000167213 */ /* 0x000fe20000000000 */
[----:B0-----:R-:W-:Y:S01]  /*0b60*/  VIADD R2, R10, 0x13 ;  /* 0x000000130a027836 */ /* 0x001fe20000000000 */
[----:B------:R-:W-:Y:S01]  /*0b70*/  IADD3 R3, PT, PT, RZ, -R3, RZ ;  /* 0x80000003ff037210 */ /* 0x000fe20007ffe0ff */
[----:B------:R-:W-:Y:S01]  /*0b80*/  @P6 IMAD R19, R8, 0x4, R1 ;  /* 0x0000000408136824 */ /* 0x000fe200078e0201 */
[-C--:B------:R-:W-:Y:S01]  /*0b90*/  @P0 LEA R14, R14, R1.reuse, 0x2 ;  /* 0x000000010e0e0211 */ /* 0x080fe200078e10ff */
[----:B------:R-:W-:Y:S01]  /*0ba0*/  VIADD R8, R10, 0x12 ;  /* 0x000000120a087836 */ /* 0x000fe20000000000 */
[----:B-1----:R-:W-:Y:S01]  /*0bb0*/  LOP3.LUT R6, R2, 0x1f, RZ, 0xc0, !PT ;  /* 0x0000001f02067812 */ /* 0x002fe200078ec0ff */
[----:B------:R-:W-:Y:S01]  /*0bc0*/  IMAD.HI.U32 R21, R21, R22, RZ ;  /* 0x0000001615157227 */ /* 0x000fe200078e00ff */
[----:B------:R-:W-:Y:S01]  /*0bd0*/  @P5 LEA R4, R4, R1, 0x2 ;  /* 0x0000000104045211 */ /* 0x000fe200078e10ff */
[----:B------:R0:W-:Y:S01]  /*0be0*/  @P0 STL [R14], R9 ;  /* 0x000000090e000387 */ /* 0x0001e20000100800 */
[----:B------:R-:W-:Y:S01]  /*0bf0*/  LOP3.LUT R8, R8, 0x1f, RZ, 0xc0, !PT ;  /* 0x0000001f08087812 */ /* 0x000fe200078ec0ff */
[----:B------:R-:W-:Y:S01]  /*0c00*/  IMAD R3, R21, R3, R22 ;  /* 0x0000000315037224 */ /* 0x000fe200078e0216 */
[C---:B------:R-:W-:Y:S01]  /*0c10*/  @P2 IADD3 R22, PT, PT, -R13.reuse, 0x11, RZ ;  /* 0x000000110d162810 */ /* 0x040fe20007ffe1ff */
[----:B------:R-:W-:Y:S01]  /*0c20*/  VIADD R5, R10, 0x14 ;  /* 0x000000140a057836 */ /* 0x000fe20000000000 */
[----:B------:R-:W-:Y:S01]  /*0c30*/  ISETP.NE.AND P0, PT, R8, UR6, PT ;  /* 0x0000000608007c0c */ /* 0x000fe2000bf05270 */
[----:B------:R-:W-:Y:S01]  /*0c40*/  @P4 STL [R16], R15 ;  /* 0x0000000f10004387 */ /* 0x000fe20000100800 */
[----:B------:R-:W-:Y:S01]  /*0c50*/  @P2 LEA R21, R22, R1, 0x2 ;  /* 0x0000000116152211 */ /* 0x000fe200078e10ff */
[----:B------:R-:W-:Y:S01]  /*0c60*/  @!P2 VIADD R13, R13, 0x1 ;  /* 0x000000010d0da836 */ /* 0x000fe20000000000 */
[----:B------:R-:W-:Y:S01]  /*0c70*/  ISETP.NE.AND P1, PT, R6, UR6, PT ;  /* 0x0000000606007c0c */ /* 0x000fe2000bf25270 */
[----:B------:R1:W-:Y:S01]  /*0c80*/  @P5 STL [R4], R17 ;  /* 0x0000001104005387 */ /* 0x0003e20000100800 */
[----:B0-----:R-:W-:Y:S01]  /*0c90*/  LOP3.LUT R9, R5, 0x1f, RZ, 0xc0, !PT ;  /* 0x0000001f05097812 */ /* 0x001fe200078ec0ff */
[C---:B------:R-:W-:Y:S01]  /*0ca0*/  VIADD R7, R10.reuse, 0x16 ;  /* 0x000000160a077836 */ /* 0x040fe20000000000 */
[----:B------:R-:W-:Y:S01]  /*0cb0*/  IADD3 R2, PT, PT, R10, 0x15, RZ ;  /* 0x000000150a027810 */ /* 0x000fe20007ffe0ff */
[----:B------:R0:W-:Y:S01]  /*0cc0*/  @P6 STL [R19], R18 ;  /* 0x0000001213006387 */ /* 0x0001e20000100800 */
[----:B------:R-:W-:-:S02]  /*0cd0*/  ISETP.GT.U32.AND P4, PT, R12, R3, PT ;  /* 0x000000030c00720c */ /* 0x000fc40003f84070 */
[----:B------:R-:W-:Y:S01]  /*0ce0*/  LOP3.LUT R14, R2, 0x1f, RZ, 0xc0, !PT ;  /* 0x0000001f020e7812 */ /* 0x000fe200078ec0ff */
[----:B------:R-:W-:Y:S01]  /*0cf0*/  @P2 STL [R21], R20 ;  /* 0x0000001415002387 */ /* 0x000fe20000100800 */
[----:B------:R-:W-:Y:S01]  /*0d00*/  ISETP.NE.AND P2, PT, R9, UR6, PT ;  /* 0x0000000609007c0c */ /* 0x000fe2000bf45270 */
[----:B-1----:R-:W-:Y:S01]  /*0d10*/  VIADD R4, R10, 0x17 ;  /* 0x000000170a047836 */ /* 0x002fe20000000000 */
[C---:B------:R-:W-:Y:S02]  /*0d20*/  @P0 IADD3 R2, PT, PT, -R13.reuse, 0x12, RZ ;  /* 0x000000120d020810 */ /* 0x040fe40007ffe1ff */
[----:B------:R-:W-:Y:S02]  /*0d30*/  @!P0 IADD3 R13, PT, PT, R13, 0x1, RZ ;  /* 0x000000010d0d8810 */ /* 0x000fe40007ffe0ff */
[----:B------:R-:W-:Y:S01]  /*0d40*/  ISETP.NE.AND P3, PT, R14, UR6, PT ;  /* 0x000000060e007c0c */ /* 0x000fe2000bf65270 */
[----:B------:R-:W-:Y:S01]  /*0d50*/  @P0 IMAD R5, R2, 0x4, R1 ;  /* 0x0000000402050824 */ /* 0x000fe200078e0201 */
[----:B------:R-:W-:Y:S01]  /*0d60*/  LOP3.LUT R15, R7, 0x1f, RZ, 0xc0, !PT ;  /* 0x0000001f070f7812 */ /* 0x000fe200078ec0ff */
[----:B------:R-:W-:Y:S01]  /*0d70*/  @!P4 IMAD.IADD R3, R3, 0x1, -R12 ;  /* 0x000000010303c824 */ /* 0x000fe200078e0a0c */
[----:B------:R-:W-:-:S02]  /*0d80*/  LOP3.LUT R17, R4, 0x1f, RZ, 0xc0, !PT ;  /* 0x0000001f04117812 */ /* 0x000fc400078ec0ff */
[C---:B------:R-:W-:Y:S01]  /*0d90*/  @P1 IADD3 R4, PT, PT, -R13.reuse, 0x13, RZ ;  /* 0x000000130d041810 */ /* 0x040fe20007ffe1ff */
[----:B------:R1:W-:Y:S01]  /*0da0*/  @P0 STL [R5], R8 ;  /* 0x0000000805000387 */ /* 0x0003e20000100800 */
[----:B------:R-:W-:Y:S02]  /*0db0*/  @!P1 IADD3 R13, PT, PT, R13, 0x1, RZ ;  /* 0x000000010d0d9810 */ /* 0x000fe40007ffe0ff */
[----:B------:R-:W-:Y:S02]  /*0dc0*/  ISETP.NE.AND P4, PT, R15, UR6, PT ;  /* 0x000000060f007c0c */ /* 0x000fe4000bf85270 */
[----:B------:R-:W-:Y:S02]  /*0dd0*/  IADD3 R16, PT, PT, R10, 0x18, RZ ;  /* 0x000000180a107810 */ /* 0x000fe40007ffe0ff */
[C---:B------:R-:W-:Y:S02]  /*0de0*/  @P2 IADD3 R2, PT, PT, -R13.reuse, 0x14, RZ ;  /* 0x000000140d022810 */ /* 0x040fe40007ffe1ff */
[----:B------:R-:W-:-:S02]  /*0df0*/  @!P2 IADD3 R13, PT, PT, R13, 0x1, RZ ;  /* 0x000000010d0da810 */ /* 0x000fc40007ffe0ff */
[----:B------:R-:W-:Y:S01]  /*0e00*/  ISETP.GT.U32.AND P5, PT, R12, R3, PT ;  /* 0x000000030c00720c */ /* 0x000fe20003fa4070 */
[--C-:B------:R-:W-:Y:S01]  /*0e10*/  @P2 IMAD R2, R2, 0x4, R1.reuse ;  /* 0x0000000402022824 */ /* 0x100fe200078e0201 */
[----:B------:R-:W-:Y:S02]  /*0e20*/  ISETP.NE.AND P6, PT, R17, UR6, PT ;  /* 0x0000000611007c0c */ /* 0x000fe4000bfc5270 */
[----:B0-----:R-:W-:Y:S02]  /*0e30*/  LOP3.LUT R18, R16, 0x1f, RZ, 0xc0, !PT ;  /* 0x0000001f10127812 */ /* 0x001fe400078ec0ff */
[C---:B------:R-:W-:Y:S01]  /*0e40*/  @P3 IADD3 R16, PT, PT, -R13.reuse, 0x15, RZ ;  /* 0x000000150d103810 */ /* 0x040fe20007ffe1ff */
[----:B------:R-:W-:Y:S01]  /*0e50*/  @!P3 VIADD R13, R13, 0x1 ;  /* 0x000000010d0db836 */ /* 0x000fe20000000000 */
[----:B------:R-:W-:Y:S02]  /*0e60*/  ISETP.NE.AND P0, PT, R18, UR6, PT ;  /* 0x0000000612007c0c */ /* 0x000fe4000bf05270 */
[-C--:B------:R-:W-:Y:S01]  /*0e70*/  @P1 LEA R7, R4, R1.reuse, 0x2 ;  /* 0x0000000104071211 */ /* 0x080fe200078e10ff */
[----:B-1----:R-:W-:Y:S01]  /*0e80*/  @P3 IMAD R5, R16, 0x4, R1 ;  /* 0x0000000410053824 */ /* 0x002fe200078e0201 */
[C---:B------:R-:W-:Y:S01]  /*0e90*/  @P4 IADD3 R4, PT, PT, -R13.reuse, 0x16, RZ ;  /* 0x000000160d044810 */ /* 0x040fe20007ffe1ff */
[----:B------:R-:W-:Y:S01]  /*0ea0*/  @!P4 VIADD R13, R13, 0x1 ;  /* 0x000000010d0dc836 */ /* 0x000fe20000000000 */
[----:B------:R-:W-:Y:S01]  /*0eb0*/  @!P5 IADD3 R3, PT, PT, R3, -R12, RZ ;  /* 0x8000000c0303d210 */ /* 0x000fe20007ffe0ff */
[----:B------:R0:W-:Y:S01]  /*0ec0*/  @P1 STL [R7], R6 ;  /* 0x0000000607001387 */ /* 0x0001e20000100800 */
[----:B------:R-:W-:-:S02]  /*0ed0*/  @P4 LEA R4, R4, R1, 0x2 ;  /* 0x0000000104044211 */ /* 0x000fc400078e10ff */
[C---:B------:R-:W-:Y:S01]  /*0ee0*/  @P6 IADD3 R12, PT, PT, -R13.reuse, 0x17, RZ ;  /* 0x000000170d0c6810 */ /* 0x040fe20007ffe1ff */
[----:B------:R1:W-:Y:S01]  /*0ef0*/  @P2 STL [R2], R9 ;  /* 0x0000000902002387 */ /* 0x0003e20000100800 */
[----:B------:R-:W-:-:S03]  /*0f00*/  @!P6 IADD3 R13, PT, PT, R13, 0x1, RZ ;  /* 0x000000010d0de810 */ /* 0x000fc60007ffe0ff */
[----:B------:R-:W-:Y:S01]  /*0f10*/  @P6 IMAD R12, R12, 0x4, R1 ;  /* 0x000000040c0c6824 */ /* 0x000fe200078e0201 */
[C---:B------:R-:W-:Y:S01]  /*0f20*/  @P0 IADD3 R8, PT, PT, -R13.reuse, 0x18, RZ ;  /* 0x000000180d080810 */ /* 0x040fe20007ffe1ff */
[C---:B0-----:R-:W-:Y:S01]  /*0f30*/  VIADD R6, R10.reuse, 0x19 ;  /* 0x000000190a067836 */ /* 0x041fe20000000000 */
[----:B------:R0:W-:Y:S01]  /*0f40*/  @P3 STL [R5], R14 ;  /* 0x0000000e05003387 */ /* 0x0001e20000100800 */
[----:B------:R-:W-:Y:S02]  /*0f50*/  @!P0 IADD3 R13, PT, PT, R13, 0x1, RZ ;  /* 0x000000010d0d8810 */ /* 0x000fe40007ffe0ff */
[----:B-1----:R-:W-:Y:S01]  /*0f60*/  IADD3 R2, PT, PT, R10, 0x1a, RZ ;  /* 0x0000001a0a027810 */ /* 0x002fe20007ffe0ff */
[----:B------:R1:W-:Y:S01]  /*0f70*/  @P4 STL [R4], R15 ;  /* 0x0000000f04004387 */ /* 0x0003e20000100800 */
[----:B------:R-:W-:Y:S02]  /*0f80*/  LOP3.LUT R6, R6, 0x1f, RZ, 0xc0, !PT ;  /* 0x0000001f06067812 */ /* 0x000fe400078ec0ff */
[----:B------:R-:W-:Y:S01]  /*0f90*/  @P0 LEA R7, R8, R1, 0x2 ;  /* 0x0000000108070211 */ /* 0x000fe200078e10ff */
[----:B------:R2:W-:Y:S01]  /*0fa0*/  @P6 STL [R12], R17 ;  /* 0x000000110c006387 */ /* 0x0005e20000100800 */
[----:B------:R-:W-:Y:S01]  /*0fb0*/  ISETP.NE.AND P2, PT, R6, UR6, PT ;  /* 0x0000000606007c0c */ /* 0x000fe2000bf45270 */
[C---:B0-----:R-:W-:Y:S01]  /*0fc0*/  VIADD R5, R10.reuse, 0x1b ;  /* 0x0000001b0a057836 */ /* 0x041fe20000000000 */
[----:B------:R-:W-:Y:S01]  /*0fd0*/  IADD3 R8, PT, PT, R10, 0x1c, RZ ;  /* 0x0000001c0a087810 */ /* 0x000fe20007ffe0ff */
[----:B------:R0:W-:Y:S01]  /*0fe0*/  @P0 STL [R7], R18 ;  /* 0x0000001207000387 */ /* 0x0001e20000100800 */
[----:B------:R-:W-:-:S02]  /*0ff0*/  ISETP.GE.AND P3, PT, R0, RZ, PT ;  /* 0x000000ff0000720c */ /* 0x000fc40003f66270 */
[----:B-1----:R-:W-:Y:S01]  /*1000*/  LOP3.LUT R4, R2, 0x1f, RZ, 0xc0, !PT ;  /* 0x0000001f02047812 */ /* 0x002fe200078ec0ff */
[----:B------:R-:W1:Y:S01]  /*1010*/  LDS.64 R16, [UR5] ;  /* 0x00000005ff107984 */ /* 0x000e620008000a00 */
[----:B------:R-:W-:Y:S01]  /*1020*/  LOP3.LUT R9, R8, 0x1f, RZ, 0xc0, !PT ;  /* 0x0000001f08097812 */ /* 0x000fe200078ec0ff */
[----:B--2---:R-:W-:Y:S01]  /*1030*/  VIADD R12, R10, 0x1d ;  /* 0x0000001d0a0c7836 */ /* 0x004fe20000000000 */
[----:B------:R-:W-:Y:S02]  /*1040*/  ISETP.NE.AND P1, PT, R4, UR6, PT ;  /* 0x0000000604007c0c */ /* 0x000fe4000bf25270 */
[----:B------:R-:W-:Y:S01]  /*1050*/  ISETP.NE.AND P0, PT, R9, UR6, PT ;  /* 0x0000000609007c0c */ /* 0x000fe2000bf05270 */
[----:B0-----:R-:W-:Y:S01]  /*1060*/  VIADD R18, R10, 0xffffffff ;  /* 0xffffffff0a127836 */ /* 0x001fe20000000000 */
[----:B------:R-:W-:Y:S02]  /*1070*/  LOP3.LUT R7, R5, 0x1f, RZ, 0xc0, !PT ;  /* 0x0000001f05077812 */ /* 0x000fe400078ec0ff */
[C---:B------:R-:W-:Y:S01]  /*1080*/  @P2 IADD3 R2, PT, PT, -R13.reuse, 0x19, RZ ;  /* 0x000000190d022810 */ /* 0x040fe20007ffe1ff */
[----:B------:R-:W-:Y:S01]  /*1090*/  @!P2 VIADD R13, R13, 0x1 ;  /* 0x000000010d0da836 */ /* 0x000fe20000000000 */
[----:B------:R-:W-:Y:S01]  /*10a0*/  ISETP.NE.AND P5, PT, R7, UR6, PT ;  /* 0x0000000607007c0c */ /* 0x000fe2000bfa5270 */
[----:B------:R-:W-:Y:S01]  /*10b0*/  @!P3 IMAD.MOV R3, RZ, RZ, -R3 ;  /* 0x000000ffff03b224 */ /* 0x000fe200078e0a03 */
[----:B------:R-:W-:Y:S01]  /*10c0*/  BAR.SYNC.DEFER_BLOCKING 0x0 ;  /* 0x0000000000007b1d */ /* 0x000fe20000010000 */
[----:B------:R-:W-:-:S02]  /*10d0*/  ISETP.NE.AND P6, PT, R11, RZ, PT ;  /* 0x000000ff0b00720c */ /* 0x000fc40003fc5270 */
[----:B------:R-:W-:Y:S02]  /*10e0*/  LOP3.LUT R14, R12, 0x1f, RZ, 0xc0, !PT ;  /* 0x0000001f0c0e7812 */ /* 0x000fe400078ec0ff */
[C---:B------:R-:W-:Y:S02]  /*10f0*/  @P1 IADD3 R8, PT, PT, -R13.reuse, 0x1a, RZ ;  /* 0x0000001a0d081810 */ /* 0x040fe40007ffe1ff */
[----:B------:R-:W-:Y:S02]  /*1100*/  IADD3 R15, PT, PT, R10, 0x1e, RZ ;  /* 0x0000001e0a0f7810 */ /* 0x000fe40007ffe0ff */
[----:B------:R-:W-:Y:S01]  /*1110*/  @!P1 IADD3 R13, PT, PT, R13, 0x1, RZ ;  /* 0x000000010d0d9810 */ /* 0x000fe20007ffe0ff */
[----:B------:R-:W-:Y:S01]  /*1120*/  @P1 IMAD R5, R8, 0x4, R1 ;  /* 0x0000000408051824 */ /* 0x000fe200078e0201 */
[----:B------:R-:W-:Y:S02]  /*1130*/  ISETP.NE.AND P4, PT, R14, UR6, PT ;  /* 0x000000060e007c0c */ /* 0x000fe4000bf85270 */
[----:B------:R-:W-:-:S02]  /*1140*/  LOP3.LUT R15, R15, 0x1f, RZ, 0xc0, !PT ;  /* 0x0000001f0f0f7812 */ /* 0x000fc400078ec0ff */
[C---:B------:R-:W-:Y:S02]  /*1150*/  @P5 IADD3 R10, PT, PT, -R13.reuse, 0x1b, RZ ;  /* 0x0000001b0d0a5810 */ /* 0x040fe40007ffe1ff */
[----:B------:R-:W-:Y:S02]  /*1160*/  @!P5 IADD3 R13, PT, PT, R13, 0x1, RZ ;  /* 0x000000010d0dd810 */ /* 0x000fe40007ffe0ff */
[----:B------:R-:W-:Y:S02]  /*1170*/  ISETP.NE.AND P3, PT, R15, UR6, PT ;  /* 0x000000060f007c0c */ /* 0x000fe4000bf65270 */
[C---:B------:R-:W-:Y:S01]  /*1180*/  @P0 IADD3 R12, PT, PT, -R13.reuse, 0x1c, RZ ;  /* 0x0000001c0d0c0810 */ /* 0x040fe20007ffe1ff */
[----:B------:R-:W-:Y:S01]  /*1190*/  @!P0 VIADD R13, R13, 0x1 ;  /* 0x000000010d0d8836 */ /* 0x000fe20000000000 */
[----:B------:R-:W-:Y:S02]  /*11a0*/  LOP3.LUT R18, R18, 0x1f, RZ, 0xc0, !PT ;  /* 0x0000001f12127812 */ /* 0x000fe400078ec0ff */
[----:B------:R-:W-:-:S02]  /*11b0*/  @!P6 LOP3.LUT R3, RZ, R11, RZ, 0x33, !PT ;  /* 0x0000000bff03e212 */ /* 0x000fc400078e33ff */
[----:B------:R-:W-:Y:S02]  /*11c0*/  ISETP.NE.AND P6, PT, R18, UR6, PT ;  /* 0x0000000612007c0c */ /* 0x000fe4000bfc5270 */
[----:B------:R-:W-:Y:S02]  /*11d0*/  IADD3 R19, PT, PT, R0, -R3, RZ ;  /* 0x8000000300137210 */ /* 0x000fe40007ffe0ff */
[C---:B------:R-:W-:Y:S01]  /*11e0*/  @P4 IADD3 R0, PT, PT, -R13.reuse, 0x1d, RZ ;  /* 0x0000001d0d004810 */ /* 0x040fe20007ffe1ff */
[----:B------:R-:W-:Y:S01]  /*11f0*/  @!P4 VIADD R13, R13, 0x1 ;  /* 0x000000010d0dc836 */ /* 0x000fe20000000000 */
[-C--:B------:R-:W-:Y:S02]  /*1200*/  @P2 LEA R3, R2, R1.reuse, 0x2 ;  /* 0x0000000102032211 */ /* 0x080fe400078e10ff */
[-C--:B------:R-:W-:Y:S01]  /*1210*/  @P5 LEA R10, R10, R1.reuse, 0x2 ;  /* 0x000000010a0a5211 */ /* 0x080fe200078e10ff */
[----:B------:R-:W-:Y:S01]  /*1220*/  @P4 IMAD R11, R0, 0x4, R1 ;  /* 0x00000004000b4824 */ /* 0x000fe200078e0201 */
[C---:B------:R-:W-:Y:S01]  /*1230*/  @P3 IADD3 R2, PT, PT, -R13.reuse, 0x1e, RZ ;  /* 0x0000001e0d023810 */ /* 0x040fe20007ffe1ff */
[----:B------:R-:W-:Y:S01]  /*1240*/  @!P3 VIADD R13, R13, 0x1 ;  /* 0x000000010d0db836 */ /* 0x000fe20000000000 */
[-C--:B------:R-:W-:Y:S01]  /*1250*/  @P0 LEA R12, R12, R1.reuse, 0x2 ;  /* 0x000000010c0c0211 */ /* 0x080fe200078e10ff */
[----:B------:R0:W-:Y:S01]  /*1260*/  @P2 STL [R3], R6 ;  /* 0x0000000603002387 */ /* 0x0001e20000100800 */
[----:B------:R-:W-:-:S02]  /*1270*/  @P3 LEA R0, R2, R1, 0x2 ;  /* 0x0000000102003211 */ /* 0x000fc400078e10ff */
[----:B------:R-:W-:Y:S01]  /*1280*/  @P6 IADD3 R8, PT, PT, -R13, 0x1f, RZ ;  /* 0x0000001f0d086810 */ /* 0x000fe20007ffe1ff */
[----:B------:R0:W-:Y:S01]  /*1290*/  @P1 STL [R5], R4 ;  /* 0x0000000405001387 */ /* 0x0001e20000100800 */
[----:B------:R-:W-:Y:S02]  /*12a0*/  ISETP.GE.AND P1, PT, R19, 0x1, PT ;  /* 0x000000011300780c */ /* 0x000fe40003f26270 */
[----:B-1----:R-:W-:Y:S01]  /*12b0*/  R2UR UR6, R16 ;  /* 0x00000000100672ca */ /* 0x002fe200000e0000 */
[----:B------:R-:W-:Y:S01]  /*12c0*/  @P6 IMAD R13, R8, 0x4, R1 ;  /* 0x00000004080d6824 */ /* 0x000fe200078e0201 */
[----:B------:R0:W-:Y:S01]  /*12d0*/  @P5 STL [R10], R7 ;  /* 0x000000070a005387 */ /* 0x0001e20000100800 */
[----:B------:R-:W-:Y:S02]  /*12e0*/  R2UR UR7, R17 ;  /* 0x00000000110772ca */ /* 0x000fe400000e0000 */
[----:B------:R-:W-:Y:S01]  /*12f0*/  IADD3 R2, PT, PT, R36, R19, RZ ;  /* 0x0000001324027210 */ /* 0x000fe20007ffe0ff */
[----:B------:R0:W-:Y:S04]  /*1300*/  @P0 STL [R12], R9 ;  /* 0x000000090c000387 */ /* 0x0001e80000100800 */
[----:B------:R0:W-:Y:S04]  /*1310*/  @P4 STL [R11], R14 ;  /* 0x0000000e0b004387 */ /* 0x0001e80000100800 */
[----:B------:R0:W-:Y:S04]  /*1320*/  @P3 STL [R0], R15 ;  /* 0x0000000f00003387 */ /* 0x0001e80000100800 */
[----:B------:R0:W-:Y:S01]  /*1330*/  @P6 STL [R13], R18 ;  /* 0x000000120d006387 */ /* 0x0001e20000100800 */
[----:B----4-:R-:W-:Y:S05]  /*1340*/  @!P1 BRA `(.L_x_556) ;  /* 0x0000001800d89947 */ /* 0x010fea0003800000 */
[----:B0-----:R-:W2:Y:S04]  /*1350*/  LDL.64 R4, [R1+0x38] ;  /* 0x0000380001047983 */ /* 0x001ea80000100a00 */
[----:B------:R-:W3:Y:S04]  /*1360*/  LDL.64 R6, [R1+0x40] ;  /* 0x0000400001067983 */ /* 0x000ee80000100a00 */
[----:B------:R-:W4:Y:S04]  /*1370*/  LDL.64 R8, [R1+0x48] ;  /* 0x0000480001087983 */ /* 0x000f280000100a00 */
[----:B------:R-:W5:Y:S04]  /*1380*/  LDL.64 R10, [R1+0x50] ;  /* 0x00005000010a7983 */ /* 0x000f680000100a00 */
[----:B------:R-:W5:Y:S04]  /*1390*/  LDL.64 R32, [R1] ;  /* 0x0000000001207983 */ /* 0x000f680000100a00 */
[----:B------:R-:W5:Y:S04]  /*13a0*/  LDL.64 R28, [R1+0x8] ;  /* 0x00000800011c7983 */ /* 0x000f680000100a00 */
        /* <DEDUP_REMOVED lines=9> */
[----:B------:R-:W5:Y:S01]  /*1440*/  LDL R0, [R1+0x78] ;  /* 0x0000780001007983 */ /* 0x000f620000100800 */
[----:B--2---:R-:W-:-:S02]  /*1450*/  LEA R3, R4, UR4, 0x3 ;  /* 0x0000000404037c11 */ /* 0x004fc4000f8e18ff */
[----:B------:R-:W-:Y:S02]  /*1460*/  LEA R4, R5, UR4, 0x3 ;  /* 0x0000000405047c11 */ /* 0x000fe4000f8e18ff */
[----:B---3--:R-:W-:Y:S02]  /*1470*/  LEA R5, R6, UR4, 0x3 ;  /* 0x0000000406057c11 */ /* 0x008fe4000f8e18ff */
[----:B------:R-:W-:Y:S02]  /*1480*/  LEA R6, R7, UR4, 0x3 ;  /* 0x0000000407067c11 */ /* 0x000fe4000f8e18ff */
[----:B----4-:R-:W-:Y:S02]  /*1490*/  LEA R7, R8, UR4, 0x3 ;  /* 0x0000000408077c11 */ /* 0x010fe4000f8e18ff */
[----:B------:R-:W-:Y:S02]  /*14a0*/  LEA R8, R9, UR4, 0x3 ;  /* 0x0000000409087c11 */ /* 0x000fe4000f8e18ff */
[----:B-----5:R-:W-:-:S02]  /*14b0*/  LEA R9, R10, UR4, 0x3 ;  /* 0x000000040a097c11 */ /* 0x020fc4000f8e18ff */
[----:B------:R-:W-:Y:S02]  /*14c0*/  LEA R10, R11, UR4, 0x3 ;  /* 0x000000040b0a7c11 */ /* 0x000fe4000f8e18ff */
[----:B------:R-:W-:Y:S02]  /*14d0*/  LEA R55, R32, UR4, 0x3 ;  /* 0x0000000420377c11 */ /* 0x000fe4000f8e18ff */
[----:B------:R-:W-:Y:S02]  /*14e0*/  LEA R54, R33, UR4, 0x3 ;  /* 0x0000000421367c11 */ /* 0x000fe4000f8e18ff */
[----:B------:R-:W-:Y:S02]  /*14f0*/  LEA R53, R28, UR4, 0x3 ;  /* 0x000000041c357c11 */ /* 0x000fe4000f8e18ff */
[----:B------:R-:W-:Y:S02]  /*1500*/  LEA R52, R29, UR4, 0x3 ;  /* 0x000000041d347c11 */ /* 0x000fe4000f8e18ff */
[----:B------:R-:W-:-:S02]  /*1510*/  LEA R51, R30, UR4, 0x3 ;  /* 0x000000041e337c11 */ /* 0x000fc4000f8e18ff */
        /* <DEDUP_REMOVED lines=17> */
[----:B------:R-:W-:-:S07]  /*1630*/  LEA R0, R0, UR4, 0x3 ;  /* 0x0000000400007c11 */ /* 0x000fce000f8e18ff */
.L_x_557:
[----:B------:R-:W-:Y:S02]  /*1640*/  HFMA2 R16, -RZ, RZ, 0, 9.5367431640625e-07 ;  /* 0x00000010ff107431 */ /* 0x000fe400000001ff */
[----:B------:R-:W-:Y:S01]  /*1650*/  VIADD R37, R36, UR11 ;  /* 0x0000000b24257c36 */ /* 0x000fe20008000000 */
[----:B------:R-:W0:Y:S01]  /*1660*/  LDCU UR5, c[0x0][0x360] ;  /* 0x00006c00ff0577ac */ /* 0x000e220008000800 */
[----:B-1----:R-:W1:Y:S02]  /*1670*/  LDS.64 R38, [R55] ;  /* 0x0000000037267984 */ /* 0x002e640000000a00 */
[----:B------:R-:W-:-:S05]  /*1680*/  IMAD.WIDE R16, R37, R16, UR6 ;  /* 0x0000000625107e25 */ /* 0x000fca000f8e0210 */
[----:B------:R2:W3:Y:S01]  /*1690*/  LD.E.128 R12, desc[UR8][R16.64] ;  /* 0x00000008100c7980 */ /* 0x0004e2000c101d00 */
[----:B------:R-:W0:Y:S02]  /*16a0*/  LDC R35, c[0x0][0x370] ;  /* 0x0000dc00ff237b82 */ /* 0x000e240000000800 */
[----:B0-----:R-:W-:Y:S02]  /*16b0*/  IMAD R35, R35, UR5, RZ ;  /* 0x0000000523237c24 */ /* 0x001fe4000f8e02ff */
[----:B-1----:R-:W-:-:S04]  /*16c0*/  IMAD.WIDE R38, R37, 0x10, R38 ;  /* 0x0000001025267825 */ /* 0x002fc800078e0226 */
[----:B--2---:R-:W-:-:S04]  /*16d0*/  IMAD.WIDE R16, R35, 0x10, R16 ;  /* 0x0000001023107825 */ /* 0x004fc800078e0210 */
[C---:B------:R-:W-:Y:S02]  /*16e0*/  IMAD.WIDE R20, R35.reuse, 0x10, R16 ;  /* 0x0000001023147825 */ /* 0x040fe400078e0210 */
[----:B------:R-:W2:Y:S02]  /*16f0*/  LD.E.128 R16, desc[UR8][R16.64] ;  /* 0x0000000810107980 */ /* 0x000ea4000c101d00 */
[----:B------:R-:W-:Y:S02]  /*1700*/  IMAD.WIDE R24, R35, 0x10, R20 ;  /* 0x0000001023187825 */ /* 0x000fe400078e0214 */
[----:B------:R-:W4:Y:S04]  /*1710*/  LD.E.128 R20, desc[UR8][R20.64] ;  /* 0x0000000814147980 */ /* 0x000f28000c101d00 */
[----:B------:R-:W5:Y:S04]  /*1720*/  LD.E.128 R24, desc[UR8][R24.64] ;  /* 0x0000000818187980 */ /* 0x000f68000c101d00 */
[----:B---3--:R-:W-:Y:S04]  /*1730*/  ST.E.128 desc[UR8][R38.64], R12 ;  /* 0x0000000c26007985 */ /* 0x008fe8000c101d08 */
[----:B------:R-:W0:Y:S02]  /*1740*/  LDS.64 R38, [R54] ;  /* 0x0000000036267984 */ /* 0x000e240000000a00 */
[----:B0-----:R-:W-:-:S05]  /*1750*/  IMAD.WIDE R38, R37, 0x10, R38 ;  /* 0x0000001025267825 */ /* 0x001fca00078e0226 */
[----:B------:R-:W-:Y:S04]  /*1760*/  ST.E.128 desc[UR8][R38.64], R12 ;  /* 0x0000000c26007985 */ /* 0x000fe8000c101d08 */
        /* <DEDUP_REMOVED lines=87> */
[----:B------:R-:W0:Y:S01]  /*1ce0*/  LDS.64 R42, [R55] ;  /* 0x00000000372a7984 */ /* 0x000e220000000a00 */
[----:B------:R-:W-:-:S04]  /*1cf0*/  IMAD.IADD R37, R37, 0x1, R35 ;  /* 0x0000000125257824 */ /* 0x000fc800078e0223 */
[----:B0-----:R-:W-:-:S05]  /*1d00*/  IMAD.WIDE R42, R37, 0x10, R42 ;  /* 0x00000010252a7825 */ /* 0x001fca00078e022a */
[----:B--2---:R-:W-:Y:S04]  /*1d10*/  ST.E.128 desc[UR8][R42.64], R16 ;  /* 0x000000102a007985 */ /* 0x004fe8000c101d08 */
        /* <DEDUP_REMOVED lines=91> */
[----:B------:R-:W-:-:S05]  /*22d0*/  IADD3 R37, PT, PT, R35, R37, RZ ;  /* 0x0000002523257210 */ /* 0x000fca0007ffe0ff */
[----:B0-----:R-:W-:-:S05]  /*22e0*/  IMAD.WIDE R14, R37, 0x10, R14 ;  /* 0x00000010250e7825 */ /* 0x001fca00078e020e */
[----:B----4-:R-:W-:Y:S04]  /*22f0*/  ST.E.128 desc[UR8][R14.64], R20 ;  /* 0x000000140e007985 */ /* 0x010fe8000c101d08 */
        /* <DEDUP_REMOVED lines=93> */
[----:B-----5:R-:W-:Y:S04]  /*28d0*/  ST.E.128 desc[UR8][R14.64], R24 ;  /* 0x000000180e007985 */ /* 0x020fe8000c101d08 */
        /* <DEDUP_REMOVED lines=88> */
[----:B------:R-:W-:-:S04]  /*2e60*/  LEA R36, R35, R36, 0x2 ;  /* 0x0000002423247211 */ /* 0x000fc800078e10ff */
[----:B------:R-:W-:Y:S01]  /*2e70*/  ISETP.GE.AND P0, PT, R36, R2, PT ;  /* 0x000000022400720c */ /* 0x000fe20003f06270 */
[----:B0-----:R-:W-:-:S05]  /*2e80*/  IMAD.WIDE R12, R37, 0x10, R12 ;  /* 0x00000010250c7825 */ /* 0x001fca00078e020c */
[----:B------:R1:W-:Y:S07]  /*2e90*/  ST.E.128 desc[UR8][R12.64], R24 ;  /* 0x000000180c007985 */ /* 0x0003ee000c101d08 */
[----:B------:R-:W-:Y:S05]  /*2ea0*/  @!P0 BRA `(.L_x_557) ;  /* 0xffffffe400e48947 */ /* 0x000fea000383ffff */
.L_x_556:
[----:B------:R-:W-:Y:S05]  /*2eb0*/  BSYNC.RECONVERGENT B0 ;  /* 0x0000000000007941 */ /* 0x000fea0003800200 */
.L_x_555:
[----:B------:R-:W2:Y:S01]  /*2ec0*/  S2UR UR5, SR_CgaCtaId ;  /* 0x00000000000579c3 */ /* 0x000ea20000008800 */
[----:B------:R-:W-:Y:S01]  /*2ed0*/  ISETP.GE.AND P0, PT, R2, R57, PT ;  /* 0x000000390200720c */ /* 0x000fe20003f06270 */
[----:B------:R-:W-:Y:S01]  /*2ee0*/  UMOV UR4, 0x400 ;  /* 0x0000040000047882 */ /* 0x000fe20000000000 */
[----:B------:R-:W3:Y:S01]  /*2ef0*/  LDCU UR11, c[0x0][0x394] ;  /* 0x00007280ff0b77ac */ /* 0x000ee20008000800 */
[----:B------:R-:W-:Y:S01]  /*2f00*/  BSSY.RECONVERGENT B0, `(.L_x_558) ;  /* 0x0000098000007945 */ /* 0x000fe20003800200 */
[----:B--2---:R-:W-:-:S09]  /*2f10*/  ULEA UR4, UR5, UR4, 0x18 ;  /* 0x0000000405047291 */ /* 0x004fd2000f8ec0ff */
[----:B---3--:R-:W-:Y:S05]  /*2f20*/  @P0 BRA `(.L_x_559) ;  /* 0x0000000800540947 */ /* 0x008fea0003800000 */
[----:B0-----:R-:W2:Y:S04]  /*2f30*/  LDL.64 R8, [R1+0x28] ;  /* 0x0000280001087983 */ /* 0x001ea80000100a00 */
[----:B------:R-:W3:Y:S04]  /*2f40*/  LDL.64 R10, [R1+0x30] ;  /* 0x00003000010a7983 */ /* 0x000ee80000100a00 */
[----:B-1----:R-:W4:Y:S04]  /*2f50*/  LDL.64 R12, [R1+0x38] ;  /* 0x00003800010c7983 */ /* 0x002f280000100a00 */
[----:B------:R-:W5:Y:S04]  /*2f60*/  LDL.64 R14, [R1+0x40] ;  /* 0x00004000010e7983 */ /* 0x000f680000100a00 */
[----:B------:R-:W5:Y:S04]  /*2f70*/  LDL.64 R20, [R1+0x48] ;  /* 0x0000480001147983 */ /* 0x000f680000100a00 */
[----:B------:R-:W5:Y:S04]  /*2f80*/  LDL.64 R22, [R1+0x50] ;  /* 0x0000500001167983 */ /* 0x000f680000100a00 */
[----:B------:R-:W5:Y:S04]  /*2f90*/  LDL.64 R24, [R1+0x58] ;  /* 0x0000580001187983 */ /* 0x000f680000100a00 */
        /* <DEDUP_REMOVED lines=40> */
.L_x_560:
[----:B--2---:R-:W-:Y:S01]  /*3220*/  MOV R16, 0x10 ;  /* 0x0000001000107802 */ /* 0x004fe20000000f00 */
[----:B------:R-:W-:Y:S01]  /*3230*/  VIADD R31, R2, UR11 ;  /* 0x0000000b021f7c36 */ /* 0x000fe20008000000 */
[----:B------:R-:W0:Y:S03]  /*3240*/  LDS.64 R32, [R39] ;  /* 0x0000000027207984 */ /* 0x000e260000000a00 */
[----:B------:R-:W-:-:S06]  /*3250*/  IMAD.WIDE R16, R31, R16, UR6 ;  /* 0x000000061f107e25 */ /* 0x000fcc000f8e0210 */
[----:B------:R-:W2:Y:S01]  /*3260*/  LD.E.128 R16, desc[UR8][R16.64] ;  /* 0x0000000810107980 */ /* 0x000ea2000c101d00 */
[----:B------:R-:W1:Y:S01]  /*3270*/  LDCU UR5, c[0x0][0x360] ;  /* 0x00006c00ff0577ac */ /* 0x000e620008000800 */
[----:B------:R-:W1:Y:S02]  /*3280*/  LDC R41, c[0x0][0x370] ;  /* 0x0000dc00ff297b82 */ /* 0x000e640000000800 */
[----:B-1----:R-:W-:Y:S02]  /*3290*/  IMAD R2, R41, UR5, R2 ;  /* 0x0000000529027c24 */ /* 0x002fe4000f8e0202 */
[----:B0-----:R-:W-:-:S03]  /*32a0*/  IMAD.WIDE R32, R31, 0x10, R32 ;  /* 0x000000101f207825 */ /* 0x001fc600078e0220 */
[----:B------:R-:W-:Y:S02]  /*32b0*/  ISETP.GE.AND P0, PT, R2, R57, PT ;  /* 0x000000390200720c */ /* 0x000fe40003f06270 */
        /* <DEDUP_REMOVED lines=90> */
[----:B------:R2:W-:Y:S01]  /*3860*/  ST.E.128 desc[UR8][R32.64], R16 ;  /* 0x0000001020007985 */ /* 0x0005e2000c101d08 */
[----:B------:R-:W-:Y:S05]  /*3870*/  @!P0 BRA `(.L_x_560) ;  /* 0xfffffff800688947 */ /* 0x000fea000383ffff */
.L_x_559:
[----:B------:R-:W-:Y:S05]  /*3880*/  BSYNC.RECONVERGENT B0 ;  /* 0x0000000000007941 */ /* 0x000fea0003800200 */
.L_x_558:
[----:B------:R-:W3:Y:S01]  /*3890*/  S2R R2, SR_TID.X ;  /* 0x0000000000027919 */ /* 0x000ee20000002100 */
[----:B------:R-:W-:Y:S01]  /*38a0*/  BSSY.RECONVERGENT B0, `(.L_x_561) ;  /* 0x000000d000007945 */ /* 0x000fe20003800200 */
[----:B------:R-:W-:Y:S01]  /*38b0*/  BAR.SYNC.DEFER_BLOCKING 0x0 ;  /* 0x0000000000007b1d */ /* 0x000fe20000010000 */
[----:B---3--:R-:W-:-:S13]  /*38c0*/  ISETP.NE.AND P1, PT, R2, RZ, PT ;  /* 0x000000ff0200720c */ /* 0x008fda0003f25270 */
[----:B------:R-:W-:Y:S05]  /*38d0*/  @P1 BRA `(.L_x_562) ;  /* 0x0000000000241947 */ /* 0x000fea0003800000 */
        /* <DEDUP_REMOVED lines=8> */
[----:B------:R-:W-:Y:S01]  /*3960*/  CCTL.IVALL ;  /* 0x00000000ff00798f */ /* 0x000fe20002000000 */
.L_x_562:
[----:B------:R-:W-:Y:S05]  /*3970*/  BSYNC.RECONVERGENT B0 ;  /* 0x0000000000007941 */ /* 0x000fea0003800200 */
.L_x_561:
[----:B------:R-:W-:Y:S06]  /*3980*/  BAR.SYNC.DEFER_BLOCKING 0x0 ;  /* 0x0000000000007b1d */ /* 0x000fec0000010000 */
[----:B------:R-:W-:Y:S04]  /*3990*/  BSSY.RECONVERGENT B0, `(.L_x_563) ;  /* 0x000000e000007945 */ /* 0x000fe80003800200 */
[----:B------:R-:W-:Y:S05]  /*39a0*/  @P1 BRA `(.L_x_564) ;  /* 0x0000000000301947 */ /* 0x000fea0003800000 */
[----:B0-----:R-:W0:Y:S01]  /*39b0*/  S2R R3, SR_CTAID.X ;  /* 0x0000000000037919 */ /* 0x001e220000002500 */
[----:B------:R-:W3:Y:S02]  /*39c0*/  LDC R0, c[0x0][0x370] ;  /* 0x0000dc00ff007b82 */ /* 0x000ee40000000800 */
[----:B---3--:R-:W-:Y:S02]  /*39d0*/  IADD3 R0, PT, PT, -R0, 0x21, RZ ;  /* 0x0000002100007810 */ /* 0x008fe40007ffe1ff */
[----:B0-----:R-:W-:-:S04]  /*39e0*/  ISETP.NE.AND P0, PT, R3, RZ, PT ;  /* 0x000000ff0300720c */ /* 0x001fc80003f05270 */
[----:B------:R-:W-:-:S05]  /*39f0*/  SEL R3, R0, 0x1, !P0 ;  /* 0x0000000100037807 */ /* 0x000fca0004000000 */
[----:B------:R-:W3:Y:S01]  /*3a00*/  ATOM.E.ADD.STRONG.GPU PT, R0, desc[UR8][R58.64+0x100], R3 ;  /* 0x800100033a00798a */ /* 0x000ee200081ef108 */
[----:B------:R-:W-:Y:S01]  /*3a10*/  IMAD.SHL.U32 R5, R56, 0x20, RZ ;  /* 0x0000002038057824 */ /* 0x000fe200078e00ff */
[----:B---3--:R-:W-:-:S04]  /*3a20*/  IADD3 R0, PT, PT, R3, R0, RZ ;  /* 0x0000000003007210 */ /* 0x008fc80007ffe0ff */
[----:B------:R-:W-:-:S13]  /*3a30*/  ISETP.NE.AND P0, PT, R0, R5, PT ;  /* 0x000000050000720c */ /* 0x000fda0003f05270 */
[----:B------:R-:W-:-:S05]  /*3a40*/  @!P0 IMAD.MOV.U32 R0, RZ, RZ, 0x1 ;  /* 0x00000001ff008424 */ /* 0x000fca00078e00ff */
[----:B------:R3:W-:Y:S04]  /*3a50*/  @!P0 STS [UR4+0x100], R0 ;  /* 0x00010000ff008988 */ /* 0x0007e80008000804 */
[----:B------:R-:W-:Y:S01]  /*3a60*/  @P0 STS [UR4+0x100], RZ ;  /* 0x000100ffff000988 */ /* 0x000fe20008000804 */
.L_x_564:
[----:B------:R-:W-:Y:S05]  /*3a70*/  BSYNC.RECONVERGENT B0 ;  /* 0x0000000000007941 */ /* 0x000fea0003800200 */
.L_x_563:
[----:B------:R-:W-:Y:S06]  /*3a80*/  BAR.SYNC.DEFER_BLOCKING 0x0 ;  /* 0x0000000000007b1d */ /* 0x000fec0000010000 */
[----:B0--3--:R-:W0:Y:S02]  /*3a90*/  LDS R0, [UR4+0x100] ;  /* 0x00010004ff007984 */ /* 0x009e240008000800 */
[----:B0-----:R-:W-:-:S04]  /*3aa0*/  ISETP.NE.AND P0, PT, R0, RZ, PT ;  /* 0x000000ff0000720c */ /* 0x001fc80003f05270 */
[----:B------:R-:W-:-:S13]  /*3ab0*/  ISETP.GT.U32.OR P0, PT, R2, 0x1f, !P0 ;  /* 0x0000001f0200780c */ /* 0x000fda0004704470 */
[----:B------:R-:W-:Y:S05]  /*3ac0*/  @P0 EXIT ;  /* 0x000000000000094d */ /* 0x000fea0003800000 */
[----:B------:R-:W3:Y:S04]  /*3ad0*/  LDL.LU.64 R6, [R1+0xb0] ;  /* 0x0000b00001067983 */ /* 0x000ee80000300a00 */
[----:B------:R-:W3:Y:S04]  /*3ae0*/  LDL.LU.64 R4, [R1+0xa8] ;  /* 0x0000a80001047983 */ /* 0x000ee80000300a00 */
[----:B------:R-:W-:Y:S01]  /*3af0*/  @!P1 ST.E desc[UR8][R58.64+-0x80], R56 ;  /* 0xffff80383a009985 */ /* 0x000fe2000c101908 */
[----:B---3--:R-:W-:-:S04]  /*3b00*/  LEA R2, P0, R4, R6, 0x2 ;  /* 0x0000000604027211 */ /* 0x008fc800078010ff */
[----:B------:R-:W-:Y:S02]  /*3b10*/  LEA.HI.X R3, R4, R7, R5, 0x2, P0 ;  /* 0x0000000704037211 */ /* 0x000fe400000f1405 */
[----:B------:R-:W-:-:S03]  /*3b20*/  LEA R14, P0, R60, R58, 0x2 ;  /* 0x0000003a3c0e7211 */ /* 0x000fc600078010ff */
[----:B------:R0:W-:Y:S01]  /*3b30*/  ST.E.STRONG.SYS desc[UR8][R2.64], R56 ;  /* 0x0000003802007985 */ /* 0x0001e2000c115908 */
[----:B------:R-:W-:Y:S02]  /*3b40*/  LEA.HI.X R15, R60, R59, R61, 0x2, P0 ;  /* 0x0000003b3c0f7211 */ /* 0x000fe400000f143d */
[----:B0-----:R-:W-:Y:S01]  /*3b50*/  CS2R R2, SR_CLOCKLO ;  /* 0x0000000000027805 */ /* 0x001fe20000015000 */
[----:B------:R-:W0:Y:S06]  /*3b60*/  LDCU.64 UR4, c[0x0][0x3b0] ;  /* 0x00007600ff0477ac */ /* 0x000e2c0008000a00 */
.L_x_565:
[----:B------:R-:W3:Y:S02]  /*3b70*/  LD.E.STRONG.SYS R5, desc[UR8][R14.64] ;  /* 0x000000080e057980 */ /* 0x000ee4000c115900 */
[----:B---3--:R-:W-:-:S04]  /*3b80*/  IADD3 R5, PT, PT, -R56, R5, RZ ;  /* 0x0000000538057210 */ /* 0x008fc80007ffe1ff */
[----:B------:R-:W-:-:S13]  /*3b90*/  ISETP.GT.AND P0, PT, R5, -0x1, PT ;  /* 0xffffffff0500780c */ /* 0x000fda0003f04270 */
[----:B0-----:R-:W-:Y:S05]  /*3ba0*/  @P0 EXIT ;  /* 0x000000000000094d */ /* 0x001fea0003800000 */
[----:B------:R-:W-:-:S06]  /*3bb0*/  CS2R R4, SR_CLOCKLO ;  /* 0x0000000000047805 */ /* 0x000fcc0000015000 */
[----:B------:R-:W-:-:S05]  /*3bc0*/  IADD3 R0, P0, PT, -R2, R4, RZ ;  /* 0x0000000402007210 */ /* 0x000fca0007f1e1ff */
[----:B------:R-:W-:Y:S01]  /*3bd0*/  IMAD.X R4, R5, 0x1, ~R3, P0 ;  /* 0x0000000105047824 */ /* 0x000fe200000e0e03 */
[----:B------:R-:W-:-:S04]  /*3be0*/  ISETP.GT.U32.AND P0, PT, R0, UR4, PT ;  /* 0x0000000400007c0c */ /* 0x000fc8000bf04070 */
[----:B------:R-:W-:-:S13]  /*3bf0*/  ISETP.GT.U32.AND.EX P0, PT, R4, UR5, PT, P0 ;  /* 0x0000000504007c0c */ /* 0x000fda000bf04100 */
[----:B------:R-:W-:Y:S05]  /*3c00*/  @!P0 BRA `(.L_x_565) ;  /* 0xfffffffc00d88947 */ /* 0x000fea000383ffff */
[----:B------:R-:W3:Y:S01]  /*3c10*/  LD.E.STRONG.SYS R57, desc[UR8][R14.64] ;  /* 0x000000080e397980 */ /* 0x000ee2000c115900 */
[----:B------:R-:W0:Y:S01]  /*3c20*/  LDCU.64 UR4, c[0x4][0x260] ;  /* 0x01004c00ff0477ac */ /* 0x000e220008000a00 */
[----:B-1----:R-:W1:Y:S01]  /*3c30*/  LDC R13, c[0x0][0x38c] ;  /* 0x0000e300ff0d7b82 */ /* 0x002e620000000800 */
[----:B------:R-:W-:Y:S01]  /*3c40*/  HFMA2 R12, -RZ, RZ, 0, 8.0585479736328125e-05 ;  /* 0x00000548ff0c7431 */ /* 0x000fe200000001ff */
[----:B--2---:R-:W2:Y:S01]  /*3c50*/  S2R R16, SR_CTAID.X ;  /* 0x0000000000107919 */ /* 0x004ea20000002500 */
[----:B------:R-:W-:Y:S01]  /*3c60*/  MOV R0, 0x2a8 ;  /* 0x000002a800007802 */ /* 0x000fe20000000f00 */
[----:B------:R-:W2:Y:S04]  /*3c70*/  S2R R17, SR_TID.X ;  /* 0x0000000000117919 */ /* 0x000ea80000002100 */
[----:B------:R-:W4:Y:S08]  /*3c80*/  LDC.64 R10, c[0x4][0x110] ;  /* 0x01004400ff0a7b82 */ /* 0x000f300000000a00 */
[----:B------:R-:W5:Y:S01]  /*3c90*/  LDC R6, c[0x0][0x2f8] ;  /* 0x0000be00ff067b82 */ /* 0x000f620000000800 */
[----:B0-----:R-:W-:-:S04]  /*3ca0*/  UIADD3 UR4, UP0, UPT, UR4, 0x4c, URZ ;  /* 0x0000004c04047890 */ /* 0x001fc8000ff1e0ff */
[----:B------:R-:W-:Y:S02]  /*3cb0*/  UIADD3.X UR5, UPT, UPT, URZ, UR5, URZ, UP0, !UPT ;  /* 0x00000005ff057290 */ /* 0x000fe400087fe4ff */
[----:B------:R-:W-:Y:S01]  /*3cc0*/  MOV R8, UR4 ;  /* 0x0000000400087c02 */ /* 0x000fe20008000f00 */
[----:B-1----:R0:W-:Y:S01]  /*3cd0*/  STL.64 [R1+0x90], R12 ;  /* 0x0000900c01007387 */ /* 0x0021e20000100a00 */
[----:B------:R0:W1:Y:S02]  /*3ce0*/  LDC.64 R2, c[0x4][R0] ;  /* 0x0100000000027b82 */ /* 0x0000640000000a00 */
[----:B------:R-:W-:-:S05]  /*3cf0*/  IMAD.U32 R9, RZ, RZ, UR5 ;  /* 0x00000005ff097e24 */ /* 0x000fca000f8e00ff */
[----:B------:R0:W-:Y:S01]  /*3d00*/  STL.64 [R1+0x80], R8 ;  /* 0x0000800801007387 */ /* 0x0001e20000100a00 */
[----:B------:R-:W0:Y:S03]  /*3d10*/  LDCU.64 UR4, c[0x4][0x268] ;  /* 0x01004d00ff0477ac */ /* 0x000e260008000a00 */
[----:B----4-:R4:W-:Y:S04]  /*3d20*/  STL.64 [R1+0x88], R10 ;  /* 0x0000880a01007387 */ /* 0x0109e80000100a00 */
[----:B--2---:R4:W-:Y:S01]  /*3d30*/  STL.64 [R1+0x98], R16 ;  /* 0x0000981001007387 */ /* 0x0049e20000100a00 */
[----:B-----5:R-:W-:-:S04]  /*3d40*/  IADD3 R6, P0, P1, R1, 0x80, R6 ;  /* 0x0000008001067810 */ /* 0x020fc8000791e006 */
[----:B------:R-:W-:Y:S01]  /*3d50*/  IADD3.X R7, PT, PT, RZ, UR10, RZ, P0, P1 ;  /* 0x0000000aff077c10 */ /* 0x000fe200087e24ff */
[----:B0-----:R-:W-:Y:S01]  /*3d60*/  IMAD.U32 R4, RZ, RZ, UR4 ;  /* 0x00000004ff047e24 */ /* 0x001fe2000f8e00ff */
[----:B------:R-:W-:Y:S01]  /*3d70*/  MOV R5, UR5 ;  /* 0x0000000500057c02 */ /* 0x000fe20008000f00 */
[----:B-1-3--:R4:W-:Y:S06]  /*3d80*/  STL.64 [R1+0xa0], R56 ;  /* 0x0000a03801007387 */ /* 0x00a9ec0000100a00 */
[----:B------:R-:W-:-:S07]  /*3d90*/  LEPC R20, `(.L_x_566) ;  /* 0x000000001014794e */ /* 0x000fce0000000000 */
[----:B----4-:R-:W-:Y:S05]  /*3da0*/  CALL.ABS.NOINC R2 ;  /* 0x0000000002007343 */ /* 0x010fea0003c00000 */
.L_x_566:
[----:B------:R-:W-:Y:S05]  /*3db0*/  EXIT ;  /* 0x000000000000794d */ /* 0x000fea0003800000 */
.L_x_567:
        /* <DEDUP_REMOVED lines=12> */
.L_x_984:


//--------------------- .text._Z38userbuffers_fp16_sum_inplace_gpu_rr_agILi32EEviiiiiiiPPvim --------------------------
	.section	.text._Z38userbuffers_fp16_sum_inplace_gpu_rr_agILi32EEviiiiiiiPPvim,"ax",@progbits
	.align	128
        .global         _Z38userbuffers_fp16_sum_inplace_gpu_rr_agILi32EEviiiiiiiPPvim
        .type           _Z38userbuffers_fp16_sum_inplace_gpu_rr_agILi32EEviiiiiiiPPvim,@function
        .size           _Z38userbuffers_fp16_sum_inplace_gpu_rr_agILi32EEviiiiiiiPPvim,(.L_x_985 - _Z38userbuffers_fp16_sum_inplace_gpu_rr_agILi32EEviiiiiiiPPvim)
        .other          _Z38userbuffers_fp16_sum_inplace_gpu_rr_agILi32EEviiiiiiiPPvim,@"STO_CUDA_ENTRY STV_DEFAULT"
_Z38userbuffers_fp16_sum_inplace_gpu_rr_agILi32EEviiiiiiiPPvim:
.text._Z38userbuffers_fp16_sum_inplace_gpu_rr_agILi32EEviiiiiiiPPvim:
[----:B------:R-:W0:Y:S01]  /*0000*/  LDC R1, c[0x0][0x37c] ;  /* 0x0000df00ff017b82 */ /* 0x000e220000000800 */
[----:B------:R-:W1:Y:S01]  /*0010*/  S2R R0, SR_TID.X ;  /* 0x0000000000007919 */ /* 0x000e620000002100 */
[----:B------:R-:W2:Y:S01]  /*0020*/  LDCU UR11, c[0x0][0x38c] ;  /* 0x00007180ff0b77ac */ /* 0x000ea20008000800 */
[----:B0-----:R-:W-:Y:S02]  /*0030*/  VIADD R1, R1, 0xfffff980 ;  /* 0xfffff98001017836 */ /* 0x001fe40000000000 */
[----:B------:R-:W-:Y:S01]  /*0040*/  HFMA2 R3, -RZ, RZ, 0, 5.9604644775390625e-08 ;  /* 0x00000001ff037431 */ /* 0x000fe200000001ff */
[----:B------:R-:W0:Y:S01]  /*0050*/  S2R R22, SR_CTAID.X ;  /* 0x0000000000167919 */ /* 0x000e220000002500 */
[----:B------:R-:W3:Y:S01]  /*0060*/  LDCU.64 UR6, c[0x0][0x358] ;  /* 0x00006b00ff0677ac */ /* 0x000ee20008000a00 */
[----:B------:R-:W-:Y:S01]  /*0070*/  BSSY.RECONVERGENT B0, `(.L_x_568) ;  /* 0x0000034000007945 */ /* 0x000fe20003800200 */
[----:B------:R-:W-:Y:S01]  /*0080*/  CS2R RZ, SRZ ;  /* 0x0000000000ff7805 */ /* 0x000fe2000001ff00 */
[----:B------:R4:W-:Y:S01]  /*0090*/  STL.64 [R1+0x370], RZ ;  /* 0x000370ff01007387 */ /* 0x0009e20000100a00 */
[----:B------:R-:W-:-:S03]  /*00a0*/  CS2R RZ, SRZ ;  /* 0x0000000000ff7805 */ /* 0x000fc6000001ff00 */
[----:B------:R4:W-:Y:S01]  /*00b0*/  STL.64 [R1+0x368], RZ ;  /* 0x000368ff01007387 */ /* 0x0009e20000100a00 */
[C---:B-1----:R-:W-:Y:S02]  /*00c0*/  ISETP.GT.U32.AND P0, PT, R0.reuse, 0x1f, PT ;  /* 0x0000001f0000780c */ /* 0x042fe40003f04070 */
[----:B0-----:R-:W-:-:S05]  /*00d0*/  LEA.HI R9, R0, R22, RZ, 0x1b ;  /* 0x0000001600097211 */ /* 0x001fca00078fd8ff */
[----:B--2---:R-:W-:-:S04]  /*00e0*/  VIADD R9, R9, UR11 ;  /* 0x0000000b09097c36 */ /* 0x004fc80008000000 */
[C---:B------:R-:W-:Y:S01]  /*00f0*/  VIADD R11, R9.reuse, 0x1 ;  /* 0x00000001090b7836 */ /* 0x040fe20000000000 */
[C---:B------:R-:W-:Y:S01]  /*0100*/  LOP3.LUT R2, R9.reuse, 0x1f, RZ, 0xc0, !PT ;  /* 0x0000001f09027812 */ /* 0x040fe200078ec0ff */
[C---:B------:R-:W-:Y:S01]  /*0110*/  VIADD R10, R9.reuse, 0x2 ;  /* 0x00000002090a7836 */ /* 0x040fe20000000000 */
[----:B------:R-:W-:Y:S02]  /*0120*/  IADD3 R8, PT, PT, R9, 0x3, RZ ;  /* 0x0000000309087810 */ /* 0x000fe40007ffe0ff */
[----:B------:R-:W-:Y:S02]  /*0130*/  ISETP.NE.AND P1, PT, R2, UR11, PT ;  /* 0x0000000b02007c0c */ /* 0x000fe4000bf25270 */
[----:B------:R-:W-:Y:S02]  /*0140*/  LOP3.LUT R11, R11, 0x1f, RZ, 0xc0, !PT ;  /* 0x0000001f0b0b7812 */ /* 0x000fe400078ec0ff */
[----:B------:R-:W-:Y:S02]  /*0150*/  LOP3.LUT R10, R10, 0x1f, RZ, 0xc0, !PT ;  /* 0x0000001f0a0a7812 */ /* 0x000fe400078ec0ff */
[----:B------:R-:W-:-:S07]  /*0160*/  ISETP.NE.AND P2, PT, R11, UR11, PT ;  /* 0x0000000b0b007c0c */ /* 0x000fce000bf45270 */
[----:B------:R-:W-:-:S06]  /*0170*/  @P1 IMAD.MOV.U32 R3, RZ, RZ, RZ ;  /* 0x000000ffff031224 */ /* 0x000fcc00078e00ff */
[----:B------:R-:W-:-:S05]  /*0180*/  @P2 IMAD.SHL.U32 R4, R3, 0x4, RZ ;  /* 0x0000000403042824 */ /* 0x000fca00078e00ff */
[----:B------:R-:W-:-:S05]  /*0190*/  @P2 LOP3.LUT R4, R4, 0x4, RZ, 0x3c, !PT ;  /* 0x0000000404042812 */ /* 0x000fca00078e3cff */
[----:B------:R-:W-:Y:S01]  /*01a0*/  @P2 IMAD.IADD R14, R1, 0x1, R4 ;  /* 0x00000001010e2824 */ /* 0x000fe200078e0204 */
[----:B---34-:R-:W-:Y:S06]  /*01b0*/  @P0 BRA `(.L_x_569) ;  /* 0x00000000007c0947 */ /* 0x018fec0003800000 */
[----:B------:R-:W0:Y:S01]  /*01c0*/  LDC.64 R16, c[0x0][0x388] ;  /* 0x0000e200ff107b82 */ /* 0x000e220000000a00 */
[----:B------:R-:W0:Y:S07]  /*01d0*/  LDCU UR4, c[0x0][0x390] ;  /* 0x00007200ff0477ac */ /* 0x000e2e0008000800 */
[----:B------:R-:W1:Y:S08]  /*01e0*/  LDC.64 R6, c[0x0][0x3a0] ;  /* 0x0000e800ff067b82 */ /* 0x000e700000000a00 */
[----:B------:R-:W2:Y:S01]  /*01f0*/  LDC R5, c[0x0][0x3a8] ;  /* 0x0000ea00ff057b82 */ /* 0x000ea20000000800 */
[----:B0-----:R-:W-:-:S07]  /*0200*/  IMAD R15, R17, UR4, R16 ;  /* 0x00000004110f7c24 */ /* 0x001fce000f8e0210 */
[----:B------:R-:W0:Y:S01]  /*0210*/  LDC R17, c[0x0][0x384] ;  /* 0x0000e100ff117b82 */ /* 0x000e220000000800 */
[----:B-1----:R-:W-:-:S06]  /*0220*/  IMAD.WIDE R12, R15, 0x8, R6 ;  /* 0x000000080f0c7825 */ /* 0x002fcc00078e0206 */
[----:B------:R-:W0:Y:S01]  /*0230*/  LDG.E.64 R12, desc[UR6][R12.64] ;  /* 0x000000060c0c7981 */ /* 0x000e22000c1e1b00 */
[----:B------:R-:W-:-:S04]  /*0240*/  IMAD R16, R0, UR4, R16 ;  /* 0x0000000400107c24 */ /* 0x000fc8000f8e0210 */
[----:B------:R-:W-:-:S04]  /*0250*/  IMAD.WIDE R6, R16, 0x8, R6 ;  /* 0x0000000810067825 */ /* 0x000fc800078e0206 */
[----:B--2---:R-:W-:Y:S02]  /*0260*/  IMAD.WIDE R4, R5, 0x8, R6 ;  /* 0x0000000805047825 */ /* 0x004fe400078e0206 */
[----:B------:R-:W2:Y:S04]  /*0270*/  LDG.E.64 R6, desc[UR6][R6.64] ;  /* 0x0000000606067981 */ /* 0x000ea8000c1e1b00 */
[----:B------:R-:W3:Y:S01]  /*0280*/  LDG.E.64 R4, desc[UR6][R4.64] ;  /* 0x0000000604047981 */ /* 0x000ee2000c1e1b00 */
[----:B------:R-:W1:Y:S01]  /*0290*/  S2UR UR5, SR_CgaCtaId ;  /* 0x00000000000579c3 */ /* 0x000e620000008800 */
[----:B0-----:R-:W-:-:S05]  /*02a0*/  IMAD.WIDE R18, R17, 0x4, R12 ;  /* 0x0000000411127825 */ /* 0x001fca00078e020c */
[----:B------:R0:W-:Y:S04]  /*02b0*/  STL.64 [R1+0x360], R18 ;  /* 0x0003601201007387 */ /* 0x0001e80000100a00 */
[----:B0-----:R-:W4:Y:S01]  /*02c0*/  LD.E R18, desc[UR6][R18.64+-0x80] ;  /* 0xffff800612127980 */ /* 0x001f22000c101900 */
[----:B------:R-:W-:Y:S02]  /*02d0*/  UMOV UR4, 0x400 ;  /* 0x0000040000047882 */ /* 0x000fe40000000000 */
[----:B-1----:R-:W-:-:S06]  /*02e0*/  ULEA UR4, UR5, UR4, 0x18 ;  /* 0x0000000405047291 */ /* 0x002fcc000f8ec0ff */
[----:B------:R-:W-:Y:S01]  /*02f0*/  LEA R13, R0, UR4, 0x3 ;  /* 0x00000004000d7c11 */ /* 0x000fe2000f8e18ff */
[--C-:B------:R-:W-:Y:S01]  /*0300*/  IMAD.MOV.U32 R20, RZ, RZ, R15.reuse ;  /* 0x000000ffff147224 */ /* 0x100fe200078e000f */
[----:B------:R-:W-:-:S03]  /*0310*/  SHF.R.S32.HI R21, RZ, 0x1f, R15 ;  /* 0x0000001fff157819 */ /* 0x000fc6000001140f */
[----:B---3--:R2:W-:Y:S04]  /*0320*/  STS.64 [R13], R4 ;  /* 0x000000040d007388 */ /* 0x0085e80000000a00 */
[----:B------:R0:W-:Y:S01]  /*0330*/  STL.64 [R1+0x370], R20 ;  /* 0x0003701401007387 */ /* 0x0001e20000100a00 */
[----:B--2---:R-:W-:Y:S01]  /*0340*/  IMAD.WIDE R12, R17, 0x4, R6 ;  /* 0x00000004110c7825 */ /* 0x004fe200078e0206 */
[----:B------:R-:W-:Y:S02]  /*0350*/  SHF.R.S32.HI R5, RZ, 0x1f, R16 ;  /* 0x0000001fff057819 */ /* 0x000fe40000011410 */
[----:B------:R-:W-:Y:S02]  /*0360*/  MOV R4, R16 ;  /* 0x0000001000047202 */ /* 0x000fe40000000f00 */
[----:B------:R0:W-:Y:S04]  /*0370*/  STL.64 [R1+0x378], R12 ;  /* 0x0003780c01007387 */ /* 0x0001e80000100a00 */
[----:B------:R0:W-:Y:S01]  /*0380*/  STL.64 [R1+0x368], R4 ;  /* 0x0003680401007387 */ /* 0x0001e20000100a00 */
[----:B----4-:R-:W-:-:S05]  /*0390*/  VIADD R6, R18, 0x1 ;  /* 0x0000000112067836 */ /* 0x010fca0000000000 */
[----:B------:R0:W-:Y:S02]  /*03a0*/  STL [R1+0x358], R6 ;  /* 0x0003580601007387 */ /* 0x0001e40000100800 */
.L_x_569:
[----:B------:R-:W-:Y:S05]  /*03b0*/  BSYNC.RECONVERGENT B0 ;  /* 0x0000000000007941 */ /* 0x000fea0003800200 */
.L_x_568:
[----:B------:R-:W-:Y:S01]  /*03c0*/  ISETP.NE.AND P3, PT, R10, UR11, PT ;  /* 0x0000000b0a007c0c */ /* 0x000fe2000bf65270 */
[C---:B0-----:R-:W-:Y:S01]  /*03d0*/  VIADD R5, R9.reuse, 0x4 ;  /* 0x0000000409057836 */ /* 0x041fe20000000000 */
[----:B------:R-:W-:Y:S01]  /*03e0*/  LOP3.LUT R12, R8, 0x1f, RZ, 0xc0, !PT ;  /* 0x0000001f080c7812 */ /* 0x000fe200078ec0ff */
[----:B------:R-:W-:Y:S01]  /*03f0*/  VIADD R6, R9, 0x5 ;  /* 0x0000000509067836 */ /* 0x000fe20000000000 */
[----:B------:R-:W-:Y:S01]  /*0400*/  @P1 STL [R1], R2 ;  /* 0x0000000201001387 */ /* 0x000fe20000100800 */
[----:B------:R-:W-:Y:S01]  /*0410*/  @!P2 VIADD R3, R3, 0x1 ;  /* 0x000000010303a836 */ /* 0x000fe20000000000 */
[----:B------:R-:W-:Y:S01]  /*0420*/  ISETP.NE.AND P0, PT, R12, UR11, PT ;  /* 0x0000000b0c007c0c */ /* 0x000fe2000bf05270 */
[----:B------:R-:W-:Y:S01]  /*0430*/  VIADD R8, R9, 0x7 ;  /* 0x0000000709087836 */ /* 0x000fe20000000000 */
[----:B------:R-:W-:Y:S01]  /*0440*/  LOP3.LUT R5, R5, 0x1f, RZ, 0xc0, !PT ;  /* 0x0000001f05057812 */ /* 0x000fe200078ec0ff */
[----:B------:R0:W-:Y:S01]  /*0450*/  @P2 STL [R14], R11 ;  /* 0x0000000b0e002387 */ /* 0x0001e20000100800 */
[----:B------:R-:W-:Y:S01]  /*0460*/  LOP3.LUT R13, R6, 0x1f, RZ, 0xc0, !PT ;  /* 0x0000001f060d7812 */ /* 0x000fe200078ec0ff */
[----:B------:R-:W-:Y:S01]  /*0470*/  IMAD.MOV.U32 R4, RZ, RZ, R1 ;  /* 0x000000ffff047224 */ /* 0x000fe200078e0001 */
[----:B------:R-:W-:Y:S01]  /*0480*/  ISETP.NE.AND P4, PT, R5, UR11, PT ;  /* 0x0000000b05007c0c */ /* 0x000fe2000bf85270 */
[C---:B------:R-:W-:Y:S01]  /*0490*/  VIADD R6, R9.reuse, 0x8 ;  /* 0x0000000809067836 */ /* 0x040fe20000000000 */
[C---:B------:R-:W-:Y:S01]  /*04a0*/  IADD3 R7, PT, PT, R9.reuse, 0x6, RZ ;  /* 0x0000000609077810 */ /* 0x040fe20007ffe0ff */
[----:B------:R-:W-:Y:S01]  /*04b0*/  VIADD R20, R9, 0x9 ;  /* 0x0000000909147836 */ /* 0x000fe20000000000 */
[----:B------:R-:W-:Y:S01]  /*04c0*/  ISETP.NE.AND P5, PT, R13, UR11, PT ;  /* 0x0000000b0d007c0c */ /* 0x000fe2000bfa5270 */
[----:B------:R-:W1:Y:S01]  /*04d0*/  LDCU UR8, c[0x0][0x2fc] ;  /* 0x00005f80ff0877ac */ /* 0x000e620008000800 */
[----:B------:R-:W-:Y:S01]  /*04e0*/  LOP3.LUT R7, R7, 0x1f, RZ, 0xc0, !PT ;  /* 0x0000001f07077812 */ /* 0x000fe200078ec0ff */
[----:B------:R-:W-:Y:S01]  /*04f0*/  BSSY.RECONVERGENT B0, `(.L_x_570) ;  /* 0x00003b4000007945 */ /* 0x000fe20003800200 */
[C---:B0-----:R-:W-:Y:S01]  /*0500*/  @P3 IADD3 R11, PT, PT, -R3.reuse, 0x2, RZ ;  /* 0x00000002030b3810 */ /* 0x041fe20007ffe1ff */
[----:B------:R-:W0:Y:S01]  /*0510*/  LDCU UR4, c[0x0][0x360] ;  /* 0x00006c00ff0477ac */ /* 0x000e220008000800 */
[----:B------:R-:W-:-:S02]  /*0520*/  @!P3 IADD3 R3, PT, PT, R3, 0x1, RZ ;  /* 0x000000010303b810 */ /* 0x000fc40007ffe0ff */
[----:B------:R-:W-:Y:S01]  /*0530*/  ISETP.NE.AND P6, PT, R7, UR11, PT ;  /* 0x0000000b07007c0c */ /* 0x000fe2000bfc5270 */
[----:B------:R-:W-:Y:S01]  /*0540*/  @P3 IMAD R11, R11, 0x4, R4 ;  /* 0x000000040b0b3824 */ /* 0x000fe200078e0204 */
[C---:B------:R-:W-:Y:S01]  /*0550*/  @P0 IADD3 R15, PT, PT, -R3.reuse, 0x3, RZ ;  /* 0x00000003030f0810 */ /* 0x040fe20007ffe1ff */
[----:B------:R-:W-:Y:S01]  /*0560*/  @!P0 VIADD R3, R3, 0x1 ;  /* 0x0000000103038836 */ /* 0x000fe20000000000 */
[----:B------:R-:W-:Y:S01]  /*0570*/  LOP3.LUT R8, R8, 0x1f, RZ, 0xc0, !PT ;  /* 0x0000001f08087812 */ /* 0x000fe200078ec0ff */
[----:B------:R-:W2:Y:S01]  /*0580*/  LDCU UR9, c[0x0][0x398] ;  /* 0x00007300ff0977ac */ /* 0x000ea20008000800 */
[----:B------:R-:W-:Y:S01]  /*0590*/  LOP3.LUT R6, R6, 0x1f, RZ, 0xc0, !PT ;  /* 0x0000001f06067812 */ /* 0x000fe200078ec0ff */
[----:B------:R3:W-:Y:S01]  /*05a0*/  @P3 STL [R11], R10 ;  /* 0x0000000a0b003387 */ /* 0x0007e20000100800 */
[C---:B------:R-:W-:Y:S01]  /*05b0*/  @P4 IADD3 R17, PT, PT, -R3.reuse, 0x4, RZ ;  /* 0x0000000403114810 */ /* 0x040fe20007ffe1ff */
[----:B------:R-:W-:Y:S01]  /*05c0*/  @!P4 VIADD R3, R3, 0x1 ;  /* 0x000000010303c836 */ /* 0x000fe20000000000 */
[----:B------:R-:W-:Y:S01]  /*05d0*/  ISETP.NE.AND P1, PT, R8, UR11, PT ;  /* 0x0000000b08007c0c */ /* 0x000fe2000bf25270 */
[----:B------:R-:W4:Y:S01]  /*05e0*/  LDCU UR10, c[0x0][0x394] ;  /* 0x00007280ff0a77ac */ /* 0x000f220008000800 */
[----:B------:R-:W-:-:S02]  /*05f0*/  @P0 LEA R15, R15, R4, 0x2 ;  /* 0x000000040f0f0211 */ /* 0x000fc400078e10ff */
[C---:B------:R-:W-:Y:S01]  /*0600*/  @P5 IADD3 R19, PT, PT, -R3.reuse, 0x5, RZ ;  /* 0x0000000503135810 */ /* 0x040fe20007ffe1ff */
[----:B------:R-:W-:Y:S01]  /*0610*/  @!P5 VIADD R3, R3, 0x1 ;  /* 0x000000010303d836 */ /* 0x000fe20000000000 */
[----:B------:R-:W-:Y:S01]  /*0620*/  BAR.SYNC.DEFER_BLOCKING 0x0 ;  /* 0x0000000000007b1d */ /* 0x000fe20000010000 */
[----:B------:R-:W-:Y:S02]  /*0630*/  ISETP.NE.AND P2, PT, R6, UR11, PT ;  /* 0x0000000b06007c0c */ /* 0x000fe4000bf45270 */
[----:B------:R-:W-:Y:S01]  /*0640*/  @P4 LEA R14, R17, R4, 0x2 ;  /* 0x00000004110e4211 */ /* 0x000fe200078e10ff */
[--C-:B------:R-:W-:Y:S01]  /*0650*/  @P5 IMAD R16, R19, 0x4, R4.reuse ;  /* 0x0000000413105824 */ /* 0x100fe200078e0204 */
[C---:B------:R-:W-:Y:S01]  /*0660*/  @P6 IADD3 R21, PT, PT, -R3.reuse, 0x6, RZ ;  /* 0x0000000603156810 */ /* 0x040fe20007ffe1ff */
[----:B------:R-:W-:Y:S01]  /*0670*/  @!P6 VIADD R3, R3, 0x1 ;  /* 0x000000010303e836 */ /* 0x000fe20000000000 */
[----:B---3--:R-:W-:Y:S01]  /*0680*/  LOP3.LUT R10, R20, 0x1f, RZ, 0xc0, !PT ;  /* 0x0000001f140a7812 */ /* 0x008fe200078ec0ff */
[----:B------:R3:W-:Y:S01]  /*0690*/  @P0 STL [R15], R12 ;  /* 0x0000000c0f000387 */ /* 0x0007e20000100800 */
[----:B------:R-:W-:Y:S01]  /*06a0*/  LOP3.LUT R2, R2, 0x10, RZ, 0x3c, !PT ;  /* 0x0000001002027812 */ /* 0x000fe200078e3cff */
[----:B------:R-:W-:Y:S01]  /*06b0*/  @P6 IMAD R18, R21, 0x4, R4 ;  /* 0x0000000415126824 */ /* 0x000fe200078e0204 */
[C---:B------:R-:W-:Y:S01]  /*06c0*/  @P1 IADD3 R11, PT, PT, -R3.reuse, 0x7, RZ ;  /* 0x00000007030b1810 */ /* 0x040fe20007ffe1ff */
[----:B------:R-:W-:Y:S01]  /*06d0*/  @P4 STL [R14], R5 ;  /* 0x000000050e004387 */ /* 0x000fe20000100800 */
[----:B------:R-:W-:Y:S01]  /*06e0*/  ISETP.NE.AND P0, PT, R10, UR11, PT ;  /* 0x0000000b0a007c0c */ /* 0x000fe2000bf05270 */
[----:B------:R-:W-:-:S02]  /*06f0*/  @!P1 VIADD R3, R3, 0x1 ;  /* 0x0000000103039836 */ /* 0x000fc40000000000 */
[----:B------:R5:W-:Y:S01]  /*0700*/  @P5 STL [R16], R13 ;  /* 0x0000000d10005387 */ /* 0x000be20000100800 */
[----:B---3--:R-:W-:Y:S01]  /*0710*/  IADD3 R12, PT, PT, R9, 0xa, RZ ;  /* 0x0000000a090c7810 */ /* 0x008fe20007ffe0ff */
[--C-:B------:R-:W-:Y:S02]  /*0720*/  @P1 IMAD R15, R11, 0x4, R4.reuse ;  /* 0x000000040b0f1824 */ /* 0x100fe400078e0204 */
[----:B------:R3:W-:Y:S01]  /*0730*/  @P6 STL [R18], R7 ;  /* 0x0000000712006387 */ /* 0x0007e20000100800 */
[C---:B------:R-:W-:Y:S01]  /*0740*/  @P2 IADD3 R17, PT, PT, -R3.reuse, 0x8, RZ ;  /* 0x0000000803112810 */ /* 0x040fe20007ffe1ff */
[----:B------:R-:W-:Y:S01]  /*0750*/  @!P2 VIADD R3, R3, 0x1 ;  /* 0x000000010303a836 */ /* 0x000fe20000000000 */
[----:B------:R-:W-:Y:S01]  /*0760*/  LOP3.LUT R11, R12, 0x1f, RZ, 0xc0, !PT ;  /* 0x0000001f0c0b7812 */ /* 0x000fe200078ec0ff */
[C---:B------:R-:W-:Y:S01]  /*0770*/  VIADD R12, R9.reuse, 0xb ;  /* 0x0000000b090c7836 */ /* 0x040fe20000000000 */
[----:B------:R1:W-:Y:S01]  /*0780*/  @P1 STL [R15], R8 ;  /* 0x000000080f001387 */ /* 0x0003e20000100800 */
[----:B-----5:R-:W-:Y:S01]  /*0790*/  IADD3 R13, PT, PT, R9, 0xc, RZ ;  /* 0x0000000c090d7810 */ /* 0x020fe20007ffe0ff */
[----:B------:R-:W-:Y:S01]  /*07a0*/  @P2 IMAD R17, R17, 0x4, R4 ;  /* 0x0000000411112824 */ /* 0x000fe200078e0204 */
[----:B------:R-:W-:Y:S01]  /*07b0*/  ISETP.NE.AND P1, PT, R11, UR11, PT ;  /* 0x0000000b0b007c0c */ /* 0x000fe2000bf25270 */
[C---:B------:R-:W-:Y:S01]  /*07c0*/  VIADD R5, R9.reuse, 0xe ;  /* 0x0000000e09057836 */ /* 0x040fe20000000000 */
[----:B------:R-:W-:Y:S01]  /*07d0*/  LOP3.LUT R12, R12, 0x1f, RZ, 0xc0, !PT ;  /* 0x0000001f0c0c7812 */ /* 0x000fe200078ec0ff */
[----:B---3--:R-:W-:Y:S01]  /*07e0*/  VIADD R7, R9, 0xd ;  /* 0x0000000d09077836 */ /* 0x008fe20000000000 */
[----:B------:R-:W-:Y:S01]  /*07f0*/  LOP3.LUT R13, R13, 0x1f, RZ, 0xc0, !PT ;  /* 0x0000001f0d0d7812 */ /* 0x000fe200078ec0ff */
[----:B------:R3:W-:Y:S01]  /*0800*/  @P2 STL [R17], R6 ;  /* 0x0000000611002387 */ /* 0x0007e20000100800 */
[----:B------:R-:W-:-:S02]  /*0810*/  ISETP.NE.AND P4, PT, R12, UR11, PT ;  /* 0x0000000b0c007c0c */ /* 0x000fc4000bf85270 */
[C---:B------:R-:W-:Y:S02]  /*0820*/  @P0 IADD3 R19, PT, PT, -R3.reuse, 0x9, RZ ;  /* 0x0000000903130810 */ /* 0x040fe40007ffe1ff */
[----:B------:R-:W-:Y:S02]  /*0830*/  @!P0 IADD3 R3, PT, PT, R3, 0x1, RZ ;  /* 0x0000000103038810 */ /* 0x000fe40007ffe0ff */
[----:B------:R-:W-:Y:S02]  /*0840*/  ISETP.NE.AND P5, PT, R13, UR11, PT ;  /* 0x0000000b0d007c0c */ /* 0x000fe4000bfa5270 */
[C---:B-1----:R-:W-:Y:S01]  /*0850*/  @P1 IADD3 R15, PT, PT, -R3.reuse, 0xa, RZ ;  /* 0x0000000a030f1810 */ /* 0x042fe20007ffe1ff */
[----:B------:R-:W-:Y:S01]  /*0860*/  @!P1 VIADD R3, R3, 0x1 ;  /* 0x0000000103039836 */ /* 0x000fe20000000000 */
[----:B------:R-:W-:Y:S01]  /*0870*/  LOP3.LUT R7, R7, 0x1f, RZ, 0xc0, !PT ;  /* 0x0000001f07077812 */ /* 0x000fe200078ec0ff */
[----:B---3--:R-:W-:Y:S01]  /*0880*/  VIADD R6, R9, 0xf ;  /* 0x0000000f09067836 */ /* 0x008fe20000000000 */
[----:B------:R-:W-:Y:S01]  /*0890*/  LOP3.LUT R5, R5, 0x1f, RZ, 0xc0, !PT ;  /* 0x0000001f05057812 */ /* 0x000fe200078ec0ff */
[----:B------:R-:W-:Y:S01]  /*08a0*/  @P1 IMAD R8, R15, 0x4, R4 ;  /* 0x000000040f081824 */ /* 0x000fe200078e0204 */
[----:B------:R-:W-:-:S02]  /*08b0*/  ISETP.NE.AND P6, PT, R7, UR11, PT ;  /* 0x0000000b07007c0c */ /* 0x000fc4000bfc5270 */
[C---:B------:R-:W-:Y:S01]  /*08c0*/  @P4 IADD3 R17, PT, PT, -R3.reuse, 0xb, RZ ;  /* 0x0000000b03114810 */ /* 0x040fe20007ffe1ff */
[----:B------:R-:W-:Y:S01]  /*08d0*/  @!P4 VIADD R3, R3, 0x1 ;  /* 0x000000010303c836 */ /* 0x000fe20000000000 */
[----:B------:R-:W-:Y:S02]  /*08e0*/  ISETP.NE.AND P3, PT, R5, UR11, PT ;  /* 0x0000000b05007c0c */ /* 0x000fe4000bf65270 */
[----:B------:R-:W-:Y:S02]  /*08f0*/  LOP3.LUT R6, R6, 0x1f, RZ, 0xc0, !PT ;  /* 0x0000001f06067812 */ /* 0x000fe400078ec0ff */
[C---:B------:R-:W-:Y:S01]  /*0900*/  @P5 IADD3 R15, PT, PT, -R3.reuse, 0xc, RZ ;  /* 0x0000000c030f5810 */ /* 0x040fe20007ffe1ff */
[----:B------:R-:W-:Y:S01]  /*0910*/  @!P5 VIADD R3, R3, 0x1 ;  /* 0x000000010303d836 */ /* 0x000fe20000000000 */
[----:B------:R-:W-:Y:S02]  /*0920*/  ISETP.NE.AND P2, PT, R6, UR11, PT ;  /* 0x0000000b06007c0c */ /* 0x000fe4000bf45270 */
[-C--:B------:R-:W-:Y:S01]  /*0930*/  @P0 LEA R19, R19, R4.reuse, 0x2 ;  /* 0x0000000413130211 */ /* 0x080fe200078e10ff */
[--C-:B------:R-:W-:Y:S01]  /*0940*/  @P5 IMAD R14, R15, 0x4, R4.reuse ;  /* 0x000000040f0e5824 */ /* 0x100fe200078e0204 */
[C---:B------:R-:W-:Y:S01]  /*0950*/  @P6 IADD3 R21, PT, PT, -R3.reuse, 0xd, RZ ;  /* 0x0000000d03156810 */ /* 0x040fe20007ffe1ff */
[----:B------:R-:W-:Y:S01]  /*0960*/  @!P6 VIADD R3, R3, 0x1 ;  /* 0x000000010303e836 */ /* 0x000fe20000000000 */
[----:B------:R-:W-:Y:S01]  /*0970*/  @P4 LEA R17, R17, R4, 0x2 ;  /* 0x0000000411114211 */ /* 0x000fe200078e10ff */
[----:B------:R1:W-:Y:S01]  /*0980*/  @P0 STL [R19], R10 ;  /* 0x0000000a13000387 */ /* 0x0003e20000100800 */
[----:B------:R-:W-:Y:S01]  /*0990*/  ISETP.NE.AND P0, PT, R2, UR11, PT ;  /* 0x0000000b02007c0c */ /* 0x000fe2000bf05270 */
[--C-:B------:R-:W-:Y:S01]  /*09a0*/  @P6 IMAD R16, R21, 0x4, R4.reuse ;  /* 0x0000000415106824 */ /* 0x100fe200078e0204 */
[C---:B------:R-:W-:Y:S01]  /*09b0*/  @P3 IADD3 R15, PT, PT, -R3.reuse, 0xe, RZ ;  /* 0x0000000e030f3810 */ /* 0x040fe20007ffe1ff */
[----:B------:R-:W-:Y:S01]  /*09c0*/  @!P3 VIADD R3, R3, 0x1 ;  /* 0x000000010303b836 */ /* 0x000fe20000000000 */
[----:B------:R3:W-:Y:S04]  /*09d0*/  @P1 STL [R8], R11 ;  /* 0x0000000b08001387 */ /* 0x0007e80000100800 */
[----:B------:R-:W-:Y:S01]  /*09e0*/  @P4 STL [R17], R12 ;  /* 0x0000000c11004387 */ /* 0x000fe20000100800 */
[----:B-1----:R-:W-:-:S03]  /*09f0*/  @P3 IMAD R10, R15, 0x4, R4 ;  /* 0x000000040f0a3824 */ /* 0x002fc600078e0204 */
[----:B------:R1:W-:Y:S01]  /*0a00*/  @P5 STL [R14], R13 ;  /* 0x0000000d0e005387 */ /* 0x0003e20000100800 */
[C---:B---3--:R-:W-:Y:S01]  /*0a10*/  @P2 IADD3 R11, PT, PT, -R3.reuse, 0xf, RZ ;  /* 0x0000000f030b2810 */ /* 0x048fe20007ffe1ff */
[----:B------:R-:W-:Y:S01]  /*0a20*/  @!P2 VIADD R3, R3, 0x1 ;  /* 0x000000010303a836 */ /* 0x000fe20000000000 */
[----:B------:R-:W-:Y:S01]  /*0a30*/  IADD3 R8, PT, PT, R9, 0x11, RZ ;  /* 0x0000001109087810 */ /* 0x000fe20007ffe0ff */
[----:B------:R-:W-:Y:S02]  /*0a40*/  @P6 STL [R16], R7 ;  /* 0x0000000710006387 */ /* 0x000fe40000100800 */
[----:B------:R-:W-:Y:S01]  /*0a50*/  @P2 IMAD R15, R11, 0x4, R4 ;  /* 0x000000040b0f2824 */ /* 0x000fe200078e0204 */
[----:B------:R-:W-:Y:S01]  /*0a60*/  LOP3.LUT R8, R8, 0x1f, RZ, 0xc0, !PT ;  /* 0x0000001f08087812 */ /* 0x000fe200078ec0ff */
[C---:B------:R-:W-:Y:S01]  /*0a70*/  VIADD R11, R9.reuse, 0x12 ;  /* 0x00000012090b7836 */ /* 0x040fe20000000000 */
[----:B------:R3:W-:Y:S01]  /*0a80*/  @P3 STL [R10], R5 ;  /* 0x000000050a003387 */ /* 0x0007e20000100800 */
[C---:B-1----:R-:W-:Y:S01]  /*0a90*/  VIADD R13, R9.reuse, 0x14 ;  /* 0x00000014090d7836 */ /* 0x042fe20000000000 */
[----:B------:R-:W-:Y:S01]  /*0aa0*/  ISETP.NE.AND P1, PT, R8, UR11, PT ;  /* 0x0000000b08007c0c */ /* 0x000fe2000bf25270 */
[----:B------:R-:W-:Y:S01]  /*0ab0*/  VIADD R14, R9, 0x15 ;  /* 0x00000015090e7836 */ /* 0x000fe20000000000 */
[----:B------:R-:W-:Y:S01]  /*0ac0*/  LOP3.LUT R12, R11, 0x1f, RZ, 0xc0, !PT ;  /* 0x0000001f0b0c7812 */ /* 0x000fe200078ec0ff */
[----:B------:R1:W-:Y:S01]  /*0ad0*/  @P2 STL [R15], R6 ;  /* 0x000000060f002387 */ /* 0x0003e20000100800 */
[----:B------:R-:W-:-:S02]  /*0ae0*/  IADD3 R11, PT, PT, R9, 0x13, RZ ;  /* 0x00000013090b7810 */ /* 0x000fc40007ffe0ff */
[----:B------:R-:W-:Y:S02]  /*0af0*/  ISETP.NE.AND P2, PT, R12, UR11, PT ;  /* 0x0000000b0c007c0c */ /* 0x000fe4000bf45270 */
[----:B------:R-:W-:Y:S01]  /*0b00*/  LOP3.LUT R11, R11, 0x1f, RZ, 0xc0, !PT ;  /* 0x0000001f0b0b7812 */ /* 0x000fe200078ec0ff */
[----:B---3--:R-:W-:Y:S01]  /*0b10*/  VIADD R5, R9, 0x16 ;  /* 0x0000001609057836 */ /* 0x008fe20000000000 */
[C---:B------:R-:W-:Y:S02]  /*0b20*/  @P0 IADD3 R7, PT, PT, -R3.reuse, 0x10, RZ ;  /* 0x0000001003070810 */ /* 0x040fe40007ffe1ff */
[----:B------:R-:W-:Y:S02]  /*0b30*/  @!P0 IADD3 R3, PT, PT, R3, 0x1, RZ ;  /* 0x0000000103038810 */ /* 0x000fe40007ffe0ff */
[----:B------:R-:W-:Y:S01]  /*0b40*/  ISETP.NE.AND P3, PT, R11, UR11, PT ;  /* 0x0000000b0b007c0c */ /* 0x000fe2000bf65270 */
[----:B------:R-:W-:Y:S01]  /*0b50*/  @P0 IMAD R21, R7, 0x4, R4 ;  /* 0x0000000407150824 */ /* 0x000fe200078e0204 */
[----:B-1----:R-:W-:-:S02]  /*0b60*/  LOP3.LUT R6, R13, 0x1f, RZ, 0xc0, !PT ;  /* 0x0000001f0d067812 */ /* 0x002fc400078ec0ff */
[C---:B------:R-:W-:Y:S01]  /*0b70*/  @P1 IADD3 R15, PT, PT, -R3.reuse, 0x11, RZ ;  /* 0x00000011030f1810 */ /* 0x040fe20007ffe1ff */
[----:B------:R-:W-:Y:S01]  /*0b80*/  @!P1 VIADD R3, R3, 0x1 ;  /* 0x0000000103039836 */ /* 0x000fe20000000000 */
[----:B------:R-:W-:Y:S01]  /*0b90*/  ISETP.NE.AND P4, PT, R6, UR11, PT ;  /* 0x0000000b06007c0c */ /* 0x000fe2000bf85270 */
[----:B------:R-:W-:Y:S01]  /*0ba0*/  @P0 STL [R21], R2 ;  /* 0x0000000215000387 */ /* 0x000fe20000100800 */
[----:B------:R-:W-:Y:S01]  /*0bb0*/  LOP3.LUT R10, R14, 0x1f, RZ, 0xc0, !PT ;  /* 0x0000001f0e0a7812 */ /* 0x000fe200078ec0ff */
[----:B------:R-:W-:Y:S01]  /*0bc0*/  @P1 IMAD R15, R15, 0x4, R4 ;  /* 0x000000040f0f1824 */ /* 0x000fe200078e0204 */
[C---:B------:R-:W-:Y:S01]  /*0bd0*/  @P2 IADD3 R17, PT, PT, -R3.reuse, 0x12, RZ ;  /* 0x0000001203112810 */ /* 0x040fe20007ffe1ff */
[----:B------:R-:W-:Y:S01]  /*0be0*/  @!P2 VIADD R3, R3, 0x1 ;  /* 0x000000010303a836 */ /* 0x000fe20000000000 */
[----:B------:R-:W-:Y:S02]  /*0bf0*/  ISETP.NE.AND P5, PT, R10, UR11, PT ;  /* 0x0000000b0a007c0c */ /* 0x000fe4000bfa5270 */
[----:B------:R-:W-:Y:S01]  /*0c00*/  LOP3.LUT R5, R5, 0x1f, RZ, 0xc0, !PT ;  /* 0x0000001f05057812 */ /* 0x000fe200078ec0ff */
[----:B------:R1:W-:Y:S01]  /*0c10*/  @P1 STL [R15], R8 ;  /* 0x000000080f001387 */ /* 0x0003e20000100800 */
[----:B------:R-:W-:-:S02]  /*0c20*/  @P3 IADD3 R13, PT, PT, -R3, 0x13, RZ ;  /* 0x00000013030d3810 */ /* 0x000fc40007ffe1ff */
[----:B------:R-:W-:Y:S02]  /*0c30*/  IADD3 R14, PT, PT, R9, 0x17, RZ ;  /* 0x00000017090e7810 */ /* 0x000fe40007ffe0ff */
[----:B------:R-:W-:Y:S02]  /*0c40*/  @!P3 IADD3 R3, PT, PT, R3, 0x1, RZ ;  /* 0x000000010303b810 */ /* 0x000fe40007ffe0ff */
[----:B------:R-:W-:Y:S02]  /*0c50*/  ISETP.NE.AND P6, PT, R5, UR11, PT ;  /* 0x0000000b05007c0c */ /* 0x000fe4000bfc5270 */
[----:B------:R-:W-:Y:S01]  /*0c60*/  LOP3.LUT R7, R14, 0x1f, RZ, 0xc0, !PT ;  /* 0x0000001f0e077812 */ /* 0x000fe200078ec0ff */
[--C-:B------:R-:W-:Y:S01]  /*0c70*/  @P3 IMAD R14, R13, 0x4, R4.reuse ;  /* 0x000000040d0e3824 */ /* 0x100fe200078e0204 */
[C---:B------:R-:W-:Y:S01]  /*0c80*/  @P4 IADD3 R19, PT, PT, -R3.reuse, 0x14, RZ ;  /* 0x0000001403134810 */ /* 0x040fe20007ffe1ff */
[----:B------:R-:W-:Y:S01]  /*0c90*/  @!P4 VIADD R3, R3, 0x1 ;  /* 0x000000010303c836 */ /* 0x000fe20000000000 */
[----:B------:R-:W-:Y:S01]  /*0ca0*/  ISETP.NE.AND P0, PT, R7, UR11, PT ;  /* 0x0000000b07007c0c */ /* 0x000fe2000bf05270 */
[----:B-1----:R-:W-:Y:S01]  /*0cb0*/  VIADD R8, R9, 0x1a ;  /* 0x0000001a09087836 */ /* 0x002fe20000000000 */
[----:B------:R-:W-:Y:S01]  /*0cc0*/  @P2 LEA R17, R17, R4, 0x2 ;  /* 0x0000000411112211 */ /* 0x000fe200078e10ff */
[--C-:B------:R-:W-:Y:S01]  /*0cd0*/  @P4 IMAD R19, R19, 0x4, R4.reuse ;  /* 0x0000000413134824 */ /* 0x100fe200078e0204 */
[C---:B------:R-:W-:Y:S01]  /*0ce0*/  @P5 IADD3 R23, PT, PT, -R3.reuse, 0x15, RZ ;  /* 0x0000001503175810 */ /* 0x040fe20007ffe1ff */
[----:B------:R-:W-:Y:S01]  /*0cf0*/  @!P5 VIADD R3, R3, 0x1 ;  /* 0x000000010303d836 */ /* 0x000fe20000000000 */
[----:B------:R-:W-:Y:S01]  /*0d00*/  IADD3 R2, PT, PT, R9, 0x18, RZ ;  /* 0x0000001809027810 */ /* 0x000fe20007ffe0ff */
[----:B------:R1:W-:Y:S01]  /*0d10*/  @P2 STL [R17], R12 ;  /* 0x0000000c11002387 */ /* 0x0003e20000100800 */
[----:B------:R-:W-:Y:S01]  /*0d20*/  LOP3.LUT R8, R8, 0x1f, RZ, 0xc0, !PT ;  /* 0x0000001f08087812 */ /* 0x000fe200078ec0ff */
[----:B------:R-:W-:Y:S01]  /*0d30*/  @P5 IMAD R23, R23, 0x4, R4 ;  /* 0x0000000417175824 */ /* 0x000fe200078e0204 */
[----:B------:R-:W-:Y:S01]  /*0d40*/  @P6 IADD3 R13, PT, PT, -R3, 0x16, RZ ;  /* 0x00000016030d6810 */ /* 0x000fe20007ffe1ff */
[----:B------:R3:W-:Y:S01]  /*0d50*/  @P3 STL [R14], R11 ;  /* 0x0000000b0e003387 */ /* 0x0007e20000100800 */
[----:B------:R-:W-:-:S02]  /*0d60*/  LOP3.LUT R2, R2, 0x1f, RZ, 0xc0, !PT ;  /* 0x0000001f02027812 */ /* 0x000fc400078ec0ff */
[----:B------:R-:W-:Y:S01]  /*0d70*/  @!P6 IADD3 R3, PT, PT, R3, 0x1, RZ ;  /* 0x000000010303e810 */ /* 0x000fe20007ffe0ff */
[--C-:B------:R-:W-:Y:S01]  /*0d80*/  @P6 IMAD R16, R13, 0x4, R4.reuse ;  /* 0x000000040d106824 */ /* 0x100fe200078e0204 */
[----:B------:R-:W-:Y:S01]  /*0d90*/  ISETP.NE.AND P2, PT, R2, UR11, PT ;  /* 0x0000000b02007c0c */ /* 0x000fe2000bf45270 */
[----:B------:R5:W-:Y:S01]  /*0da0*/  @P4 STL [R19], R6 ;  /* 0x0000000613004387 */ /* 0x000be20000100800 */
[C---:B------:R-:W-:Y:S01]  /*0db0*/  @P0 IADD3 R21, PT, PT, -R3.reuse, 0x17, RZ ;  /* 0x0000001703150810 */ /* 0x040fe20007ffe1ff */
[----:B------:R-:W-:Y:S01]  /*0dc0*/  @!P0 VIADD R3, R3, 0x1 ;  /* 0x0000000103038836 */ /* 0x000fe20000000000 */
[C---:B-1----:R-:W-:Y:S01]  /*0dd0*/  IADD3 R12, PT, PT, R9.reuse, 0x1e, RZ ;  /* 0x0000001e090c7810 */ /* 0x042fe20007ffe0ff */
[----:B------:R1:W-:Y:S01]  /*0de0*/  @P5 STL [R23], R10 ;  /* 0x0000000a17005387 */ /* 0x0003e20000100800 */
[----:B---3--:R-:W-:Y:S01]  /*0df0*/  IADD3 R11, PT, PT, R9, 0x19, RZ ;  /* 0x00000019090b7810 */ /* 0x008fe20007ffe0ff */
[----:B------:R-:W-:Y:S02]  /*0e00*/  @P0 IMAD R18, R21, 0x4, R4 ;  /* 0x0000000415120824 */ /* 0x000fe400078e0204 */
[----:B------:R3:W-:Y:S01]  /*0e10*/  @P6 STL [R16], R5 ;  /* 0x0000000510006387 */ /* 0x0007e20000100800 */
[----:B------:R-:W-:Y:S01]  /*0e20*/  LOP3.LUT R11, R11, 0x1f, RZ, 0xc0, !PT ;  /* 0x0000001f0b0b7812 */ /* 0x000fe200078ec0ff */
[----:B-----5:R-:W-:-:S02]  /*0e30*/  VIADD R6, R9, 0x1b ;  /* 0x0000001b09067836 */ /* 0x020fc40000000000 */
[----:B------:R5:W-:Y:S01]  /*0e40*/  @P0 STL [R18], R7 ;  /* 0x0000000712000387 */ /* 0x000be20000100800 */
[----:B------:R-:W-:Y:S01]  /*0e50*/  ISETP.NE.AND P1, PT, R11, UR11, PT ;  /* 0x0000000b0b007c0c */ /* 0x000fe2000bf25270 */
[----:B-1----:R-:W-:Y:S01]  /*0e60*/  VIADD R10, R9, 0x1d ;  /* 0x0000001d090a7836 */ /* 0x002fe20000000000 */
[----:B------:R-:W-:Y:S01]  /*0e70*/  ISETP.NE.AND P0, PT, R8, UR11, PT ;  /* 0x0000000b08007c0c */ /* 0x000fe2000bf05270 */
[----:B0-----:R-:W-:Y:S01]  /*0e80*/  IMAD R14, R22, UR4, R0 ;  /* 0x00000004160e7c24 */ /* 0x001fe2000f8e0200 */
[C---:B------:R-:W-:Y:S01]  /*0e90*/  @P2 IADD3 R17, PT, PT, -R3.reuse, 0x18, RZ ;  /* 0x0000001803112810 */ /* 0x040fe20007ffe1ff */
[----:B------:R-:W-:Y:S01]  /*0ea0*/  @!P2 VIADD R3, R3, 0x1 ;  /* 0x000000010303a836 */ /* 0x000fe20000000000 */
[----:B---3--:R-:W-:Y:S02]  /*0eb0*/  IADD3 R5, PT, PT, R9, 0x1c, RZ ;  /* 0x0000001c09057810 */ /* 0x008fe40007ffe0ff */
[----:B-----5:R-:W-:Y:S01]  /*0ec0*/  LOP3.LUT R7, R6, 0x1f, RZ, 0xc0, !PT ;  /* 0x0000001f06077812 */ /* 0x020fe200078ec0ff */
[----:B------:R-:W-:Y:S01]  /*0ed0*/  @P2 IMAD R21, R17, 0x4, R4 ;  /* 0x0000000411152824 */ /* 0x000fe200078e0204 */
[----:B------:R-:W-:-:S02]  /*0ee0*/  LOP3.LUT R6, R5, 0x1f, RZ, 0xc0, !PT ;  /* 0x0000001f05067812 */ /* 0x000fc400078ec0ff */
[----:B------:R-:W-:Y:S02]  /*0ef0*/  ISETP.NE.AND P6, PT, R7, UR11, PT ;  /* 0x0000000b07007c0c */ /* 0x000fe4000bfc5270 */
[C---:B------:R-:W-:Y:S01]  /*0f00*/  @P1 IADD3 R13, PT, PT, -R3.reuse, 0x19, RZ ;  /* 0x00000019030d1810 */ /* 0x040fe20007ffe1ff */
[----:B------:R-:W-:Y:S01]  /*0f10*/  @!P1 VIADD R3, R3, 0x1 ;  /* 0x0000000103039836 */ /* 0x000fe20000000000 */
[----:B------:R-:W-:Y:S01]  /*0f20*/  ISETP.NE.AND P5, PT, R6, UR11, PT ;  /* 0x0000000b06007c0c */ /* 0x000fe2000bfa5270 */
[----:B------:R0:W-:Y:S01]  /*0f30*/  @P2 STL [R21], R2 ;  /* 0x0000000215002387 */ /* 0x0001e20000100800 */
[----:B------:R-:W-:Y:S02]  /*0f40*/  LOP3.LUT R5, R10, 0x1f, RZ, 0xc0, !PT ;  /* 0x0000001f0a057812 */ /* 0x000fe400078ec0ff */
[C---:B------:R-:W-:Y:S01]  /*0f50*/  @P0 IADD3 R15, PT, PT, -R3.reuse, 0x1a, RZ ;  /* 0x0000001a030f0810 */ /* 0x040fe20007ffe1ff */
[----:B------:R-:W-:Y:S01]  /*0f60*/  @!P0 VIADD R3, R3, 0x1 ;  /* 0x0000000103038836 */ /* 0x000fe20000000000 */
[----:B------:R-:W-:-:S02]  /*0f70*/  IADD3 R10, PT, PT, R9, -0x1, RZ ;  /* 0xffffffff090a7810 */ /* 0x000fc40007ffe0ff */
[----:B------:R-:W-:Y:S01]  /*0f80*/  ISETP.NE.AND P4, PT, R5, UR11, PT ;  /* 0x0000000b05007c0c */ /* 0x000fe2000bf85270 */
[--C-:B------:R-:W-:Y:S01]  /*0f90*/  @P0 IMAD R15, R15, 0x4, R4.reuse ;  /* 0x000000040f0f0824 */ /* 0x100fe200078e0204 */
[----:B------:R-:W-:Y:S01]  /*0fa0*/  LOP3.LUT R9, R12, 0x1f, RZ, 0xc0, !PT ;  /* 0x0000001f0c097812 */ /* 0x000fe200078ec0ff */
[----:B------:R-:W-:Y:S01]  /*0fb0*/  @P1 IMAD R12, R13, 0x4, R4 ;  /* 0x000000040d0c1824 */ /* 0x000fe200078e0204 */
[C---:B------:R-:W-:Y:S02]  /*0fc0*/  @P6 IADD3 R17, PT, PT, -R3.reuse, 0x1b, RZ ;  /* 0x0000001b03116810 */ /* 0x040fe40007ffe1ff */
[----:B------:R-:W-:Y:S02]  /*0fd0*/  @!P6 IADD3 R3, PT, PT, R3, 0x1, RZ ;  /* 0x000000010303e810 */ /* 0x000fe40007ffe0ff */
[----:B------:R-:W-:Y:S01]  /*0fe0*/  ISETP.NE.AND P3, PT, R9, UR11, PT ;  /* 0x0000000b09007c0c */ /* 0x000fe2000bf65270 */
[----:B------:R1:W-:Y:S01]  /*0ff0*/  @P1 STL [R12], R11 ;  /* 0x0000000b0c001387 */ /* 0x0003e20000100800 */
[----:B------:R-:W-:-:S02]  /*1000*/  LOP3.LUT R10, R10, 0x1f, RZ, 0xc0, !PT ;  /* 0x0000001f0a0a7812 */ /* 0x000fc400078ec0ff */
[C---:B------:R-:W-:Y:S01]  /*1010*/  @P5 IADD3 R19, PT, PT, -R3.reuse, 0x1c, RZ ;  /* 0x0000001c03135810 */ /* 0x040fe20007ffe1ff */
[----:B------:R-:W-:Y:S01]  /*1020*/  @!P5 VIADD R3, R3, 0x1 ;  /* 0x000000010303d836 */ /* 0x000fe20000000000 */
[----:B------:R-:W-:Y:S01]  /*1030*/  ISETP.NE.AND P2, PT, R10, UR11, PT ;  /* 0x0000000b0a007c0c */ /* 0x000fe2000bf45270 */
[----:B------:R1:W-:Y:S01]  /*1040*/  @P0 STL [R15], R8 ;  /* 0x000000080f000387 */ /* 0x0003e20000100800 */
[-C--:B0-----:R-:W-:Y:S01]  /*1050*/  @P6 LEA R2, R17, R4.reuse, 0x2 ;  /* 0x0000000411026211 */ /* 0x081fe200078e10ff */
[--C-:B------:R-:W-:Y:S01]  /*1060*/  @P5 IMAD R19, R19, 0x4, R4.reuse ;  /* 0x0000000413135824 */ /* 0x100fe200078e0204 */
[C---:B------:R-:W-:Y:S02]  /*1070*/  @P4 IADD3 R13, PT, PT, -R3.reuse, 0x1d, RZ ;  /* 0x0000001d030d4810 */ /* 0x040fe40007ffe1ff */
[----:B------:R-:W-:Y:S01]  /*1080*/  @!P4 IADD3 R3, PT, PT, R3, 0x1, RZ ;  /* 0x000000010303c810 */ /* 0x000fe20007ffe0ff */
[----:B------:R1:W-:Y:S01]  /*1090*/  @P6 STL [R2], R7 ;  /* 0x0000000702006387 */ /* 0x0003e20000100800 */
[----:B--2---:R-:W-:Y:S01]  /*10a0*/  ISETP.GE.AND P1, PT, R14, UR9, PT ;  /* 0x000000090e007c0c */ /* 0x004fe2000bf26270 */
[----:B------:R-:W-:Y:S01]  /*10b0*/  @P4 IMAD R14, R13, 0x4, R4 ;  /* 0x000000040d0e4824 */ /* 0x000fe200078e0204 */
[C---:B------:R-:W-:Y:S01]  /*10c0*/  @P3 IADD3 R21, PT, PT, -R3.reuse, 0x1e, RZ ;  /* 0x0000001e03153810 */ /* 0x040fe20007ffe1ff */
[----:B------:R-:W-:Y:S01]  /*10d0*/  @!P3 VIADD R3, R3, 0x1 ;  /* 0x000000010303b836 */ /* 0x000fe20000000000 */
[----:B------:R1:W-:Y:S02]  /*10e0*/  @P5 STL [R19], R6 ;  /* 0x0000000613005387 */ /* 0x0003e40000100800 */
[----:B------:R-:W-:-:S02]  /*10f0*/  @P3 LEA R16, R21, R4, 0x2 ;  /* 0x0000000415103211 */ /* 0x000fc400078e10ff */
[----:B------:R-:W-:Y:S01]  /*1100*/  @P2 IADD3 R3, PT, PT, -R3, 0x1f, RZ ;  /* 0x0000001f03032810 */ /* 0x000fe20007ffe1ff */
[----:B------:R1:W-:Y:S04]  /*1110*/  @P4 STL [R14], R5 ;  /* 0x000000050e004387 */ /* 0x0003e80000100800 */
[----:B------:R-:W-:Y:S01]  /*1120*/  @P2 IMAD R3, R3, 0x4, R4 ;  /* 0x0000000403032824 */ /* 0x000fe200078e0204 */
[----:B------:R1:W-:Y:S04]  /*1130*/  @P3 STL [R16], R9 ;  /* 0x0000000910003387 */ /* 0x0003e80000100800 */
[----:B------:R1:W-:Y:S01]  /*1140*/  @P2 STL [R3], R10 ;  /* 0x0000000a03002387 */ /* 0x0003e20000100800 */
[----:B----4-:R-:W-:Y:S05]  /*1150*/  @P1 BRA `(.L_x_571) ;  /* 0x0000002c00b41947 */ /* 0x010fea0003800000 */
[----:B-1----:R-:W2:Y:S04]  /*1160*/  LDL.128 R8, [R1] ;  /* 0x0000000001087983 */ /* 0x002ea80000100c00 */
[----:B------:R-:W3:Y:S04]  /*1170*/  LDL.128 R4, [R1+0x10] ;  /* 0x0000100001047983 */ /* 0x000ee80000100c00 */
[----:B------:R-:W4:Y:S04]  /*1180*/  LDL R20, [R1+0x78] ;  /* 0x0000780001147983 */ /* 0x000f280000100800 */
[----:B------:R-:W5:Y:S04]  /*1190*/  LDL.64 R2, [R1+0x70] ;  /* 0x0000700001027983 */ /* 0x000f680000100a00 */
[----:B------:R-:W4:Y:S04]  /*11a0*/  LDL.128 R24, [R1+0x20] ;  /* 0x0000200001187983 */ /* 0x000f280000100c00 */
[----:B------:R-:W5:Y:S04]  /*11b0*/  LDL.128 R16, [R1+0x30] ;  /* 0x0000300001107983 */ /* 0x000f680000100c00 */
[----:B------:R-:W4:Y:S04]  /*11c0*/  LDL.128 R12, [R1+0x40] ;  /* 0x00004000010c7983 */ /* 0x000f280000100c00 */
[----:B--2---:R0:W-:Y:S04]  /*11d0*/  STL.128 [R1+0x240], R8 ;  /* 0x0002400801007387 */ /* 0x0041e80000100c00 */
[----:B---3--:R1:W-:Y:S04]  /*11e0*/  STL.128 [R1+0x250], R4 ;  /* 0x0002500401007387 */ /* 0x0083e80000100c00 */
[----:B0-----:R-:W2:Y:S04]  /*11f0*/  LDL.128 R8, [R1+0x50] ;  /* 0x0000500001087983 */ /* 0x001ea80000100c00 */
[----:B-1----:R-:W3:Y:S01]  /*1200*/  LDL.128 R4, [R1+0x60] ;  /* 0x0000600001047983 */ /* 0x002ee20000100c00 */
[----:B------:R-:W0:Y:S03]  /*1210*/  LDCU UR4, c[0x0][0x360] ;  /* 0x00006c00ff0477ac */ /* 0x000e260008000800 */
[----:B----4-:R1:W-:Y:S04]  /*1220*/  STL.128 [R1+0x280], R12 ;  /* 0x0002800c01007387 */ /* 0x0103e80000100c00 */
[----:B-----5:R1:W-:Y:S04]  /*1230*/  STL.128 [R1+0x290], R16 ;  /* 0x0002901001007387 */ /* 0x0203e80000100c00 */
[----:B------:R1:W-:Y:S01]  /*1240*/  STL.128 [R1+0x2a0], R24 ;  /* 0x0002a01801007387 */ /* 0x0003e20000100c00 */
[----:B0-----:R-:W-:-:S03]  /*1250*/  IMAD R0, R22, UR4, R0 ;  /* 0x0000000416007c24 */ /* 0x001fc6000f8e0200 */
[----:B------:R1:W-:Y:S04]  /*1260*/  STL.64 [R1+0x2c8], R2 ;  /* 0x0002c80201007387 */ /* 0x0003e80000100a00 */
[----:B------:R1:W-:Y:S04]  /*1270*/  STL [R1+0x2d8], R0 ;  /* 0x0002d80001007387 */ /* 0x0003e80000100800 */
[----:B------:R1:W-:Y:S04]  /*1280*/  STL [R1+0x354], R20 ;  /* 0x0003541401007387 */ /* 0x0003e80000100800 */
[----:B--2---:R1:W-:Y:S04]  /*1290*/  STL.128 [R1+0x270], R8 ;  /* 0x0002700801007387 */ /* 0x0043e80000100c00 */
[----:B---3--:R1:W-:Y:S02]  /*12a0*/  STL.128 [R1+0x260], R4 ;  /* 0x0002600401007387 */ /* 0x0083e40000100c00 */
.L_x_572:
[----:B01----:R-:W2:Y:S04]  /*12b0*/  LDL R2, [R1+0x240] ;  /* 0x0002400001027983 */ /* 0x003ea80000100800 */
[----:B------:R-:W3:Y:S04]  /*12c0*/  LDL R0, [R1+0x2d8] ;  /* 0x0002d80001007983 */ /* 0x000ee80000100800 */
[----:B------:R-:W4:Y:S01]  /*12d0*/  LDL R7, [R1+0x244] ;  /* 0x0002440001077983 */ /* 0x000f220000100800 */
[----:B------:R-:W0:Y:S01]  /*12e0*/  S2UR UR5, SR_CgaCtaId ;  /* 0x00000000000579c3 */ /* 0x000e220000008800 */
[----:B------:R-:W-:-:S02]  /*12f0*/  UMOV UR4, 0x400 ;  /* 0x0000040000047882 */ /* 0x000fc40000000000 */
[----:B------:R-:W5:Y:S04]  /*1300*/  LDL R6, [R1+0x248] ;  /* 0x0002480001067983 */ /* 0x000f680000100800 */
[----:B------:R-:W5:Y:S04]  /*1310*/  LDL R8, [R1+0x24c] ;  /* 0x00024c0001087983 */ /* 0x000f680000100800 */
[----:B------:R-:W5:Y:S04]  /*1320*/  LDL R18, [R1+0x250] ;  /* 0x0002500001127983 */ /* 0x000f680000100800 */
[----:B------:R-:W5:Y:S04]  /*1330*/  LDL R10, [R1+0x2a0] ;  /* 0x0002a000010a7983 */ /* 0x000f680000100800 */
[----:B------:R-:W5:Y:S04]  /*1340*/  LDL R9, [R1+0x298] ;  /* 0x0002980001097983 */ /* 0x000f680000100800 */
[----:B------:R-:W5:Y:S01]  /*1350*/  LDL R11, [R1+0x25c] ;  /* 0x00025c00010b7983 */ /* 0x000f620000100800 */
[----:B0-----:R-:W-:-:S03]  /*1360*/  ULEA UR4, UR5, UR4, 0x18 ;  /* 0x0000000405047291 */ /* 0x001fc6000f8ec0ff */
[----:B------:R-:W5:Y:S04]  /*1370*/  LDL R16, [R1+0x2a4] ;  /* 0x0002a40001107983 */ /* 0x000f680000100800 */
[----:B------:R-:W5:Y:S04]  /*1380*/  LDL R29, [R1+0x290] ;  /* 0x00029000011d7983 */ /* 0x000f680000100800 */
[----:B------:R-:W5:Y:S04]  /*1390*/  LDL R17, [R1+0x254] ;  /* 0x0002540001117983 */ /* 0x000f680000100800 */
[----:B------:R-:W5:Y:S01]  /*13a0*/  LDL R28, [R1+0x28c] ;  /* 0x00028c00011c7983 */ /* 0x000f620000100800 */
[----:B--2---:R-:W-:-:S06]  /*13b0*/  LEA R4, R2, UR4, 0x3 ;  /* 0x0000000402047c11 */ /* 0x004fcc000f8e18ff */
[----:B------:R-:W0:Y:S01]  /*13c0*/  LDS.64 R4, [R4] ;  /* 0x0000000004047984 */ /* 0x000e220000000a00 */
[----:B---3--:R-:W-:-:S04]  /*13d0*/  VIADD R0, R0, UR10 ;  /* 0x0000000a00007c36 */ /* 0x008fc80008000000 */
[----:B------:R-:W-:Y:S01]  /*13e0*/  IMAD R2, R2, UR9, R0 ;  /* 0x0000000902027c24 */ /* 0x000fe2000f8e0200 */
[----:B----4-:R-:W-:-:S03]  /*13f0*/  LEA R3, R7, UR4, 0x3 ;  /* 0x0000000407037c11 */ /* 0x010fc6000f8e18ff */
[----:B0-----:R-:W-:-:S05]  /*1400*/  IMAD.WIDE R4, R2, 0x10, R4 ;  /* 0x0000001002047825 */ /* 0x001fca00078e0204 */
[----:B------:R0:W2:Y:S04]  /*1410*/  LD.E.128 R12, desc[UR6][R4.64] ;  /* 0x00000006040c7980 */ /* 0x0000a8000c101d00 */
[----:B0-----:R-:W0:Y:S01]  /*1420*/  LDS.64 R4, [R3] ;  /* 0x0000000003047984 */ /* 0x001e220000000a00 */
[----:B------:R-:W-:-:S04]  /*1430*/  IMAD R7, R7, UR9, R0 ;  /* 0x0000000907077c24 */ /* 0x000fc8000f8e0200 */
[----:B0-----:R-:W-:-:S05]  /*1440*/  IMAD.WIDE R4, R7, 0x10, R4 ;  /* 0x0000001007047825 */ /* 0x001fca00078e0204 */
[----:B------:R0:W3:Y:S01]  /*1450*/  LD.E.128 R20, desc[UR6][R4.64] ;  /* 0x0000000604147980 */ /* 0x0000e2000c101d00 */
[----:B-----5:R-:W-:-:S05]  /*1460*/  LEA R3, R6, UR4, 0x3 ;  /* 0x0000000406037c11 */ /* 0x020fca000f8e18ff */
[----:B0-----:R-:W0:Y:S01]  /*1470*/  LDS.64 R4, [R3] ;  /* 0x0000000003047984 */ /* 0x001e220000000a00 */
[----:B------:R-:W-:-:S05]  /*1480*/  IMAD R6, R6, UR9, R0 ;  /* 0x0000000906067c24 */ /* 0x000fca000f8e0200 */
[----:B------:R1:W-:Y:S04]  /*1490*/  STL [R1+0x2e8], R6 ;  /* 0x0002e80601007387 */ /* 0x0003e80000100800 */
[----:B------:R-:W-:Y:S01]  /*14a0*/  STL [R1+0x2ec], R7 ;  /* 0x0002ec0701007387 */ /* 0x000fe20000100800 */
[----:B0-----:R-:W-:Y:S01]  /*14b0*/  IMAD.WIDE R4, R6, 0x10, R4 ;  /* 0x0000001006047825 */ /* 0x001fe200078e0204 */
[----:B-1----:R-:W-:-:S03]  /*14c0*/  LEA R6, R8, UR4, 0x3 ;  /* 0x0000000408067c11 */ /* 0x002fc6000f8e18ff */
[----:B------:R-:W-:Y:S01]  /*14d0*/  IMAD R3, R8, UR9, R0 ;  /* 0x0000000908037c24 */ /* 0x000fe2000f8e0200 */
[----:B------:R-:W-:Y:S01]  /*14e0*/  ULEA UR5, UR11, UR4, 0x3 ;  /* 0x000000040b057291 */ /* 0x000fe2000f8e18ff */
[----:B------:R0:W4:Y:S04]  /*14f0*/  LD.E.128 R24, desc[UR6][R4.64] ;  /* 0x0000000604187980 */ /* 0x000128000c101d00 */
[----:B------:R-:W1:Y:S04]  /*1500*/  LDS.64 R6, [R6] ;  /* 0x0000000006067984 */ /* 0x000e680000000a00 */
[----:B------:R-:W5:Y:S04]  /*1510*/  LDL R8, [R1+0x294] ;  /* 0x0002940001087983 */ /* 0x000f680000100800 */
[----:B0-----:R-:W0:Y:S01]  /*1520*/  LDS.64 R4, [UR5] ;  /* 0x00000005ff047984 */ /* 0x001e220008000a00 */
[----:B-1----:R-:W-:-:S03]  /*1530*/  IMAD.WIDE R6, R3, 0x10, R6 ;  /* 0x0000001003067825 */ /* 0x002fc600078e0206 */
[----:B--2---:R1:W-:Y:S04]  /*1540*/  STL.128 [R1+0x230], R12 ;  /* 0x0002300c01007387 */ /* 0x0043e80000100c00 */
[----:B-1----:R-:W2:Y:S04]  /*1550*/  LDL R12, [R1+0x258] ;  /* 0x00025800010c7983 */ /* 0x002ea80000100800 */
[----:B------:R-:W5:Y:S04]  /*1560*/  LDL R13, [R1+0x2ac] ;  /* 0x0002ac00010d7983 */ /* 0x000f680000100800 */
[----:B---3--:R1:W-:Y:S04]  /*1570*/  STL.128 [R1+0x220], R20 ;  /* 0x0002201401007387 */ /* 0x0083e80000100c00 */
[----:B------:R3:W-:Y:S01]  /*1580*/  STL [R1+0x2e4], R3 ;  /* 0x0002e40301007387 */ /* 0x0007e20000100800 */
[----:B0-----:R-:W-:-:S03]  /*1590*/  IMAD.WIDE R4, R2, 0x10, R4 ;  /* 0x0000001002047825 */ /* 0x001fc600078e0204 */
[----:B------:R-:W5:Y:S04]  /*15a0*/  LDL R15, [R1+0x2a8] ;  /* 0x0002a800010f7983 */ /* 0x000f680000100800 */
[----:B------:R-:W5:Y:S04]  /*15b0*/  LDL R14, [R1+0x29c] ;  /* 0x00029c00010e7983 */ /* 0x000f680000100800 */
[----:B-1----:R0:W5:Y:S01]  /*15c0*/  LD.E.128 R20, desc[UR6][R6.64] ;  /* 0x0000000606147980 */ /* 0x002162000c101d00 */
[----:B---3--:R-:W-:-:S05]  /*15d0*/  LEA R3, R18, UR4, 0x3 ;  /* 0x0000000412037c11 */ /* 0x008fca000f8e18ff */
[----:B0-----:R0:W1:Y:S02]  /*15e0*/  LDS.64 R6, [R3] ;  /* 0x0000000003067984 */ /* 0x0010640000000a00 */
[--C-:B0-----:R-:W-:Y:S02]  /*15f0*/  IMAD R3, R18, UR9, R0.reuse ;  /* 0x0000000912037c24 */ /* 0x101fe4000f8e0200 */
[--C-:B--2---:R-:W-:Y:S01]  /*1600*/  IMAD R2, R12, UR9, R0.reuse ;  /* 0x000000090c027c24 */ /* 0x104fe2000f8e0200 */
[----:B----4-:R-:W-:Y:S04]  /*1610*/  STL.128 [R1+0x200], R24 ;  /* 0x0002001801007387 */ /* 0x010fe80000100c00 */
[----:B------:R0:W-:Y:S04]  /*1620*/  STL [R1+0x2f0], R2 ;  /* 0x0002f00201007387 */ /* 0x0001e80000100800 */
[----:B------:R-:W-:Y:S01]  /*1630*/  STL.64 [R1+0x2d0], R4 ;  /* 0x0002d00401007387 */ /* 0x000fe20000100a00 */
[----:B------:R-:W-:Y:S01]  /*1640*/  IMAD R19, R17, UR9, R0 ;  /* 0x0000000911137c24 */ /* 0x000fe2000f8e0200 */
[----:B------:R-:W-:-:S02]  /*1650*/  LEA R28, R28, UR4, 0x3 ;  /* 0x000000041c1c7c11 */ /* 0x000fc4000f8e18ff */
[----:B------:R-:W-:Y:S01]  /*1660*/  STL [R1+0x67c], R0 ;  /* 0x00067c0001007387 */ /* 0x000fe20000100800 */
[----:B0-----:R-:W-:-:S03]  /*1670*/  IMAD R2, R10, UR9, R0 ;  /* 0x000000090a027c24 */ /* 0x001fc6000f8e0200 */
[----:B------:R-:W-:Y:S04]  /*1680*/  STL [R1+0x2dc], R3 ;  /* 0x0002dc0301007387 */ /* 0x000fe80000100800 */
[----:B------:R5:W-:Y:S04]  /*1690*/  STL [R1+0x2fc], R2 ;  /* 0x0002fc0201007387 */ /* 0x000be80000100800 */
[----:B------:R-:W2:Y:S04]  /*16a0*/  LDL R27, [R1+0x260] ;  /* 0x00026000011b7983 */ /* 0x000ea80000100800 */
[----:B------:R-:W3:Y:S01]  /*16b0*/  LDL R25, [R1+0x264] ;  /* 0x0002640001197983 */ /* 0x000ee20000100800 */
[----:B-----5:R-:W-:-:S03]  /*16c0*/  IMAD R2, R13, UR9, R0 ;  /* 0x000000090d027c24 */ /* 0x020fc6000f8e0200 */
[----:B------:R-:W4:Y:S04]  /*16d0*/  LDL R24, [R1+0x26c] ;  /* 0x00026c0001187983 */ /* 0x000f280000100800 */
[----:B------:R0:W-:Y:S04]  /*16e0*/  STL [R1+0x314], R2 ;  /* 0x0003140201007387 */ /* 0x0001e80000100800 */
[----:B------:R-:W-:Y:S01]  /*16f0*/  STL.128 [R1+0x1f0], R20 ;  /* 0x0001f01401007387 */ /* 0x000fe20000100c00 */
[----:B0-----:R-:W-:Y:S01]  /*1700*/  IMAD R2, R9, UR9, R0 ;  /* 0x0000000909027c24 */ /* 0x001fe2000f8e0200 */
[----:B------:R-:W-:-:S02]  /*1710*/  LEA R12, R12, UR4, 0x3 ;  /* 0x000000040c0c7c11 */ /* 0x000fc4000f8e18ff */
[----:B------:R-:W5:Y:S04]  /*1720*/  LDL R26, [R1+0x270] ;  /* 0x00027000011a7983 */ /* 0x000f680000100800 */
[----:B------:R1:W-:Y:S04]  /*1730*/  STL [R1+0x32c], R2 ;  /* 0x00032c0201007387 */ /* 0x0003e80000100800 */
[----:B------:R-:W5:Y:S01]  /*1740*/  LDL R18, [R1+0x27c] ;  /* 0x00027c0001127983 */ /* 0x000f620000100800 */
[----:B-1----:R-:W-:-:S05]  /*1750*/  IMAD.WIDE R2, R3, 0x10, R6 ;  /* 0x0000001003027825 */ /* 0x002fca00078e0206 */
[----:B------:R-:W2:Y:S01]  /*1760*/  LD.E.128 R20, desc[UR6][R2.64] ;  /* 0x0000000602147980 */ /* 0x000ea2000c101d00 */
[----:B------:R-:W-:-:S03]  /*1770*/  LEA R6, R13, UR4, 0x3 ;  /* 0x000000040d067c11 */ /* 0x000fc6000f8e18ff */
[----:B------:R-:W5:Y:S01]  /*1780*/  LDL R13, [R1+0x354] ;  /* 0x00035400010d7983 */ /* 0x000f620000100800 */
[----:B------:R-:W-:-:S05]  /*1790*/  IMAD R4, R11, UR9, R0 ;  /* 0x000000090b047c24 */ /* 0x000fca000f8e0200 */
[----:B------:R-:W-:Y:S04]  /*17a0*/  STL [R1+0x2f4], R4 ;  /* 0x0002f40401007387 */ /* 0x000fe80000100800 */
[----:B--2---:R0:W-:Y:S04]  /*17b0*/  STL.128 [R1+0x1e0], R20 ;  /* 0x0001e01401007387 */ /* 0x0041e80000100c00 */
[----:B0-----:R-:W2:Y:S04]  /*17c0*/  LDL R23, [R1+0x2c8] ;  /* 0x0002c80001177983 */ /* 0x001ea80000100800 */
[----:B------:R-:W5:Y:S01]  /*17d0*/  LDL R21, [R1+0x2cc] ;  /* 0x0002cc0001157983 */ /* 0x000f620000100800 */
[----:B------:R-:W-:Y:S01]  /*17e0*/  IMAD R4, R16, UR9, R0 ;  /* 0x0000000910047c24 */ /* 0x000fe2000f8e0200 */
[----:B------:R-:W-:-:S02]  /*17f0*/  LEA R7, R29, UR4, 0x3 ;  /* 0x000000041d077c11 */ /* 0x000fc4000f8e18ff */
[----:B------:R-:W-:Y:S01]  /*1800*/  LEA R11, R11, UR4, 0x3 ;  /* 0x000000040b0b7c11 */ /* 0x000fe2000f8e18ff */
[--C-:B------:R-:W-:Y:S01]  /*1810*/  IMAD R5, R15, UR9, R0.reuse ;  /* 0x000000090f057c24 */ /* 0x100fe2000f8e0200 */
[----:B------:R0:W-:Y:S01]  /*1820*/  STL [R1+0x304], R4 ;  /* 0x0003040401007387 */ /* 0x0001e20000100800 */
[----:B------:R-:W-:Y:S02]  /*1830*/  LEA R10, R10, UR4, 0x3 ;  /* 0x000000040a0a7c11 */ /* 0x000fe4000f8e18ff */
[----:B------:R-:W-:Y:S01]  /*1840*/  LEA R9, R9, UR4, 0x3 ;  /* 0x0000000409097c11 */ /* 0x000fe2000f8e18ff */
[----:B------:R-:W5:Y:S04]  /*1850*/  LDL R22, [R1+0x274] ;  /* 0x0002740001167983 */ /* 0x000f680000100800 */
[----:B------:R-:W5:Y:S01]  /*1860*/  LDL R20, [R1+0x278] ;  /* 0x0002780001147983 */ /* 0x000f620000100800 */
[----:B0-----:R-:W-:Y:S01]  /*1870*/  IMAD R4, R29, UR9, R0 ;  /* 0x000000091d047c24 */ /* 0x001fe2000f8e0200 */
[----:B------:R-:W-:-:S02]  /*1880*/  LEA R29, R27, UR4, 0x3 ;  /* 0x000000041b1d7c11 */ /* 0x000fc4000f8e18ff */
[----:B---3--:R-:W-:Y:S02]  /*1890*/  LEA R27, R25, UR4, 0x3 ;  /* 0x00000004191b7c11 */ /* 0x008fe4000f8e18ff */
[----:B----4-:R-:W-:-:S05]  /*18a0*/  LEA R25, R24, UR4, 0x3 ;  /* 0x0000000418197c11 */ /* 0x010fca000f8e18ff */
[----:B------:R-:W-:Y:S04]  /*18b0*/  STL [R1+0x114], R25 ;  /* 0x0001141901007387 */ /* 0x000fe80000100800 */
[----:B------:R0:W-:Y:S04]  /*18c0*/  STL [R1+0x31c], R4 ;  /* 0x00031c0401007387 */ /* 0x0001e80000100800 */
[----:B------:R1:W-:Y:S01]  /*18d0*/  STL [R1+0x30c], R5 ;  /* 0x00030c0501007387 */ /* 0x0003e20000100800 */
[--C-:B0-----:R-:W-:Y:S02]  /*18e0*/  IMAD R4, R14, UR9, R0.reuse ;  /* 0x000000090e047c24 */ /* 0x101fe4000f8e0200 */
[----:B-1----:R-:W-:-:S03]  /*18f0*/  IMAD R5, R8, UR9, R0 ;  /* 0x0000000908057c24 */ /* 0x002fc6000f8e0200 */
[----:B------:R0:W-:Y:S04]  /*1900*/  STL [R1+0x334], R4 ;  /* 0x0003340401007387 */ /* 0x0001e80000100800 */
[----:B------:R1:W-:Y:S01]  /*1910*/  STL [R1+0x324], R5 ;  /* 0x0003240501007387 */ /* 0x0003e20000100800 */
[----:B------:R-:W-:Y:S02]  /*1920*/  LEA R8, R8, UR4, 0x3 ;  /* 0x0000000408087c11 */ /* 0x000fe4000f8e18ff */
[----:B------:R-:W-:Y:S01]  /*1930*/  LEA R14, R14, UR4, 0x3 ;  /* 0x000000040e0e7c11 */ /* 0x000fe2000f8e18ff */
[----:B------:R-:W-:Y:S01]  /*1940*/  STL [R1+0x108], R29 ;  /* 0x0001081d01007387 */ /* 0x000fe20000100800 */
[----:B0-----:R-:W-:-:S03]  /*1950*/  LEA R4, R17, UR4, 0x3 ;  /* 0x0000000411047c11 */ /* 0x001fc6000f8e18ff */
[----:B------:R-:W3:Y:S01]  /*1960*/  LDL R17, [R1+0x288] ;  /* 0x0002880001117983 */ /* 0x000ee20000100800 */
[----:B-1----:R-:W-:-:S03]  /*1970*/  LEA R5, R15, UR4, 0x3 ;  /* 0x000000040f057c11 */ /* 0x002fc6000f8e18ff */
[----:B------:R0:W-:Y:S04]  /*1980*/  LDS.64 R2, [R4] ;  /* 0x0000000004027984 */ /* 0x0001e80000000a00 */
[----:B------:R-:W-:Y:S01]  /*1990*/  LDS.64 R28, [R28] ;  /* 0x000000001c1c7984 */ /* 0x000fe20000000a00 */
[----:B0-----:R-:W-:-:S03]  /*19a0*/  LEA R4, R16, UR4, 0x3 ;  /* 0x0000000410047c11 */ /* 0x001fc6000f8e18ff */
[----:B------:R-:W4:Y:S04]  /*19b0*/  LDL R15, [R1+0x280] ;  /* 0x00028000010f7983 */ /* 0x000f280000100800 */
[----:B------:R-:W4:Y:S04]  /*19c0*/  LDL R16, [R1+0x284] ;  /* 0x0002840001107983 */ /* 0x000f280000100800 */
[----:B------:R-:W4:Y:S01]  /*19d0*/  LDL R0, [R1+0x268] ;  /* 0x0002680001007983 */ /* 0x000f220000100800 */
[----:B--2---:R-:W-:Y:S02]  /*19e0*/  LEA R24, R23, UR4, 0x3 ;  /* 0x0000000417187c11 */ /* 0x004fe4000f8e18ff */
[----:B-----5:R-:W-:-:S03]  /*19f0*/  LEA R23, R21, UR4, 0x3 ;  /* 0x0000000415177c11 */ /* 0x020fc6000f8e18ff */
[----:B------:R-:W-:Y:S01]  /*1a00*/  STL [R1+0x118], R24 ;  /* 0x0001181801007387 */ /* 0x000fe20000100800 */
[----:B------:R-:W-:-:S03]  /*1a10*/  LEA R21, R13, UR4, 0x3 ;  /* 0x000000040d157c11 */ /* 0x000fc6000f8e18ff */
[----:B------:R-:W0:Y:S04]  /*1a20*/  LDS.64 R24, [R11] ;  /* 0x000000000b187984 */ /* 0x000e280000000a00 */
[----:B------:R-:W1:Y:S04]  /*1a30*/  LDS.64 R12, [R12] ;  /* 0x000000000c0c7984 */ /* 0x000e680000000a00 */
[----:B0-----:R-:W-:Y:S04]  /*1a40*/  STL [R1+0x664], R24 ;  /* 0x0006641801007387 */ /* 0x001fe80000100800 */
[----:B------:R-:W-:Y:S04]  /*1a50*/  STL [R1+0x658], R25 ;  /* 0x0006581901007387 */ /* 0x000fe80000100800 */
[----:B-1----:R-:W-:Y:S04]  /*1a60*/  STL [R1+0x660], R12 ;  /* 0x0006600c01007387 */ /* 0x002fe80000100800 */
[----:B------:R-:W-:Y:S04]  /*1a70*/  STL [R1+0x65c], R13 ;  /* 0x00065c0d01007387 */ /* 0x000fe80000100800 */
[----:B------:R-:W-:Y:S04]  /*1a80*/  LDS.64 R24, [R10] ;  /* 0x000000000a187984 */ /* 0x000fe80000000a00 */
[----:B------:R-:W-:Y:S04]  /*1a90*/  LDS.64 R12, [R4] ;  /* 0x00000000040c7984 */ /* 0x000fe80000000a00 */
[----:B------:R-:W-:Y:S04]  /*1aa0*/  LDS.64 R10, [R5] ;  /* 0x00000000050a7984 */ /* 0x000fe80000000a00 */
[----:B------:R-:W0:Y:S04]  /*1ab0*/  LDS.64 R4, [R6] ;  /* 0x0000000006047984 */ /* 0x000e280000000a00 */
[----:B------:R-:W-:Y:S04]  /*1ac0*/  STL [R1+0x11c], R23 ;  /* 0x00011c1701007387 */ /* 0x000fe80000100800 */
[----:B------:R-:W1:Y:S04]  /*1ad0*/  LDS.64 R6, [R7] ;  /* 0x0000000007067984 */ /* 0x000e680000000a00 */
[----:B0-----:R-:W-:Y:S04]  /*1ae0*/  STL.64 [R1+0xf0], R4 ;  /* 0x0000f00401007387 */ /* 0x001fe80000100a00 */
[----:B------:R-:W0:Y:S04]  /*1af0*/  LDS.64 R4, [R8] ;  /* 0x0000000008047984 */ /* 0x000e280000000a00 */
[----:B-1----:R1:W-:Y:S01]  /*1b00*/  STL.64 [R1+0xe8], R6 ;  /* 0x0000e80601007387 */ /* 0x0023e20000100a00 */
[----:B---3--:R-:W-:Y:S01]  /*1b10*/  LEA R17, R17, UR4, 0x3 ;  /* 0x0000000411117c11 */ /* 0x008fe2000f8e18ff */
[----:B------:R-:W-:-:S02]  /*1b20*/  IMAD.WIDE R2, R19, 0x10, R2 ;  /* 0x0000001013027825 */ /* 0x000fc400078e0202 */
[----:B------:R-:W-:Y:S04]  /*1b30*/  LDS.64 R8, [R9] ;  /* 0x0000000009087984 */ /* 0x000fe80000000a00 */
[----:B-1----:R-:W2:Y:S04]  /*1b40*/  LDL.LU R6, [R1+0x114] ;  /* 0x0001140001067983 */ /* 0x002ea80000300800 */
[----:B0-----:R-:W-:Y:S04]  /*1b50*/  STL.64 [R1+0xd8], R4 ;  /* 0x0000d80401007387 */ /* 0x001fe80000100a00 */
[----:B------:R-:W0:Y:S04]  /*1b60*/  LDS.64 R4, [R14] ;  /* 0x000000000e047984 */ /* 0x000e280000000a00 */
[----:B0-----:R0:W-:Y:S04]  /*1b70*/  STL.64 [R1+0xc8], R4 ;  /* 0x0000c80401007387 */ /* 0x0011e80000100a00 */
[----:B0-----:R-:W3:Y:S04]  /*1b80*/  LDL.LU R5, [R1+0x118] ;  /* 0x0001180001057983 */ /* 0x001ee80000300800 */
[----:B------:R-:W3:Y:S04]  /*1b90*/  LDL.LU R4, [R1+0x11c] ;  /* 0x00011c0001047983 */ /* 0x000ee80000300800 */
[----:B--2---:R-:W-:Y:S04]  /*1ba0*/  STL [R1+0x678], R6 ;  /* 0x0006780601007387 */ /* 0x004fe80000100800 */
[----:B---3--:R-:W-:Y:S04]  /*1bb0*/  STL.64 [R1+0x670], R4 ;  /* 0x0006700401007387 */ /* 0x008fe80000100a00 */
[----:B------:R-:W0:Y:S04]  /*1bc0*/  LDS.64 R4, [R17] ;  /* 0x0000000011047984 */ /* 0x000e280000000a00 */
[----:B0-----:R0:W-:Y:S04]  /*1bd0*/  STL.64 [R1+0xb0], R4 ;  /* 0x0000b00401007387 */ /* 0x0011e80000100a00 */
[----:B0-----:R-:W2:Y:S01]  /*1be0*/  LD.E.128 R4, desc[UR6][R2.64] ;  /* 0x0000000602047980 */ /* 0x001ea2000c101d00 */
[----:B----4-:R-:W-:-:S03]  /*1bf0*/  LEA R16, R16, UR4, 0x3 ;  /* 0x0000000410107c11 */ /* 0x010fc6000f8e18ff */
[----:B------:R-:W-:Y:S04]  /*1c00*/  STL.64 [R1+0xd0], R8 ;  /* 0x0000d00801007387 */ /* 0x000fe80000100a00 */
[----:B------:R-:W0:Y:S04]  /*1c10*/  LDS.64 R8, [R16] ;  /* 0x0000000010087984 */ /* 0x000e280000000a00 */
[----:B--2---:R1:W-:Y:S04]  /*1c20*/  STL.128 [R1+0x1d0], R4 ;  /* 0x0001d00401007387 */ /* 0x0043e80000100c00 */
[----:B-1----:R-:W2:Y:S04]  /*1c30*/  LDL.LU R6, [R1+0x678] ;  /* 0x0006780001067983 */ /* 0x002ea80000300800 */
[----:B------:R-:W3:Y:S04]  /*1c40*/  LDL.LU.64 R4, [R1+0x670] ;  /* 0x0006700001047983 */ /* 0x000ee80000300a00 */
[----:B0-----:R-:W-:Y:S04]  /*1c50*/  STL.64 [R1+0xb8], R8 ;  /* 0x0000b80801007387 */ /* 0x001fe80000100a00 */
[----:B--2---:R-:W-:Y:S04]  /*1c60*/  LDS.64 R8, [R6] ;  /* 0x0000000006087984 */ /* 0x004fe80000000a00 */
[----:B---3--:R-:W-:Y:S04]  /*1c70*/  LDS.64 R6, [R5] ;  /* 0x0000000005067984 */ /* 0x008fe80000000a00 */
[----:B------:R-:W0:Y:S04]  /*1c80*/  LDS.64 R4, [R4] ;  /* 0x0000000004047984 */ /* 0x000e280000000a00 */
[----:B0-----:R0:W-:Y:S04]  /*1c90*/  STL.64 [R1+0x5d0], R4 ;  /* 0x0005d00401007387 */ /* 0x0011e80000100a00 */
[----:B0-----:R-:W2:Y:S04]  /*1ca0*/  LDL.LU.64 R4, [R1+0xb8] ;  /* 0x0000b80001047983 */ /* 0x001ea80000300a00 */
[----:B------:R-:W-:Y:S04]  /*1cb0*/  STL [R1+0x120], R21 ;  /* 0x0001201501007387 */ /* 0x000fe80000100800 */
[----:B------:R0:W-:Y:S04]  /*1cc0*/  STL.64 [R1+0x5b8], R28 ;  /* 0x0005b81c01007387 */ /* 0x0001e80000100a00 */
[----:B0-----:R-:W3:Y:S01]  /*1cd0*/  LDL.LU R29, [R1+0x120] ;  /* 0x00012000011d7983 */ /* 0x001ee20000300800 */
[----:B------:R-:W-:-:S03]  /*1ce0*/  LEA R15, R15, UR4, 0x3 ;  /* 0x000000040f0f7c11 */ /* 0x000fc6000f8e18ff */
[----:B------:R-:W-:Y:S04]  /*1cf0*/  STL.64 [R1+0xf8], R12 ;  /* 0x0000f80c01007387 */ /* 0x000fe80000100a00 */
[----:B------:R-:W0:Y:S04]  /*1d00*/  LDS.64 R12, [R15] ;  /* 0x000000000f0c7984 */ /* 0x000e280000000a00 */
[----:B--2---:R1:W-:Y:S04]  /*1d10*/  STL.64 [R1+0x5f0], R4 ;  /* 0x0005f00401007387 */ /* 0x0043e80000100a00 */
[----:B-1----:R-:W2:Y:S04]  /*1d20*/  LDL.LU.64 R4, [R1+0xd0] ;  /* 0x0000d00001047983 */ /* 0x002ea80000300a00 */
[----:B---3--:R-:W1:Y:S04]  /*1d30*/  LDS.64 R2, [R29] ;  /* 0x000000001d027984 */ /* 0x008e680000000a00 */
[----:B0-----:R0:W-:Y:S04]  /*1d40*/  STL.64 [R1+0xc0], R12 ;  /* 0x0000c00c01007387 */ /* 0x0011e80000100a00 */
[----:B------:R-:W-:Y:S04]  /*1d50*/  STL [R1+0x10c], R27 ;  /* 0x00010c1b01007387 */ /* 0x000fe80000100800 */
[----:B------:R3:W-:Y:S01]  /*1d60*/  STL.64 [R1+0x100], R10 ;  /* 0x0001000a01007387 */ /* 0x0007e20000100a00 */
[----:B------:R-:W-:-:S03]  /*1d70*/  LEA R0, R0, UR4, 0x3 ;  /* 0x0000000400007c11 */ /* 0x000fc6000f8e18ff */
[----:B0-----:R-:W4:Y:S04]  /*1d80*/  LDL R12, [R1+0x28c] ;  /* 0x00028c00010c7983 */ /* 0x001f280000100800 */
[----:B------:R0:W-:Y:S04]  /*1d90*/  STL.64 [R1+0xe0], R24 ;  /* 0x0000e01801007387 */ /* 0x0001e80000100a00 */
[----:B---3--:R-:W3:Y:S04]  /*1da0*/  LDL.LU R10, [R1+0x108] ;  /* 0x00010800010a7983 */ /* 0x008ee80000300800 */
[----:B------:R-:W5:Y:S04]  /*1db0*/  LDL.LU R11, [R1+0x10c] ;  /* 0x00010c00010b7983 */ /* 0x000f680000300800 */
[----:B0-----:R-:W4:Y:S04]  /*1dc0*/  LDL R24, [R1+0x284] ;  /* 0x0002840001187983 */ /* 0x001f280000100800 */
[----:B------:R-:W4:Y:S04]  /*1dd0*/  LDL R13, [R1+0x288] ;  /* 0x00028800010d7983 */ /* 0x000f280000100800 */
[----:B-1----:R0:W-:Y:S01]  /*1de0*/  STL.64 [R1+0x5d8], R2 ;  /* 0x0005d80201007387 */ /* 0x0021e20000100a00 */
[----:B------:R-:W-:-:S02]  /*1df0*/  LEA R26, R26, UR4, 0x3 ;  /* 0x000000041a1a7c11 */ /* 0x000fc4000f8e18ff */
[----:B------:R-:W-:Y:S02]  /*1e00*/  LEA R22, R22, UR4, 0x3 ;  /* 0x0000000416167c11 */ /* 0x000fe4000f8e18ff */
[----:B------:R-:W-:Y:S02]  /*1e10*/  LEA R20, R20, UR4, 0x3 ;  /* 0x0000000414147c11 */ /* 0x000fe4000f8e18ff */
[----:B------:R-:W-:Y:S01]  /*1e20*/  LEA R18, R18, UR4, 0x3 ;  /* 0x0000000412127c11 */ /* 0x000fe2000f8e18ff */
[----:B------:R-:W1:Y:S04]  /*1e30*/  LDS.64 R26, [R26] ;  /* 0x000000001a1a7984 */ /* 0x000e680000000a00 */
[----:B0-----:R-:W4:Y:S04]  /*1e40*/  LDL.LU.64 R2, [R1+0xc0] ;  /* 0x0000c00001027983 */ /* 0x001f280000300a00 */
[----:B------:R-:W-:Y:S04]  /*1e50*/  STL [R1+0x2e0], R19 ;  /* 0x0002e01301007387 */ /* 0x000fe80000100800 */
[----:B------:R-:W0:Y:S04]  /*1e60*/  LDS.64 R22, [R22] ;  /* 0x0000000016167984 */ /* 0x000e280000000a00 */
[----:B------:R-:W0:Y:S04]  /*1e70*/  LDS.64 R20, [R20] ;  /* 0x0000000014147984 */ /* 0x000e280000000a00 */
[----:B------:R-:W0:Y:S04]  /*1e80*/  LDS.64 R18, [R18] ;  /* 0x0000000012127984 */ /* 0x000e280000000a00 */
[----:B------:R-:W-:Y:S04]  /*1e90*/  STL.64 [R1+0x5c8], R6 ;  /* 0x0005c80601007387 */ /* 0x000fe80000100a00 */
[----:B------:R-:W4:Y:S04]  /*1ea0*/  LDL R25, [R1+0x280] ;  /* 0x0002800001197983 */ /* 0x000f280000100800 */
[----:B------:R-:W-:Y:S04]  /*1eb0*/  STL.64 [R1+0x5c0], R8 ;  /* 0x0005c00801007387 */ /* 0x000fe80000100a00 */
[----:B------:R-:W4:Y:S04]  /*1ec0*/  LDL R29, [R1+0x334] ;  /* 0x00033400011d7983 */ /* 0x000f280000100800 */
[----:B--2---:R2:W-:Y:S04]  /*1ed0*/  STL.64 [R1+0x600], R4 ;  /* 0x0006000401007387 */ /* 0x0045e80000100a00 */
[----:B---3--:R-:W3:Y:S04]  /*1ee0*/  LDS.64 R16, [R10] ;  /* 0x000000000a107984 */ /* 0x008ee80000000a00 */
[----:B--2---:R-:W2:Y:S04]  /*1ef0*/  LDL.LU.64 R4, [R1+0xd8] ;  /* 0x0000d80001047983 */ /* 0x004ea80000300a00 */
[----:B-----5:R-:W5:Y:S04]  /*1f00*/  LDS.64 R14, [R11] ;  /* 0x000000000b0e7984 */ /* 0x020f680000000a00 */
[----:B------:R1:W5:Y:S04]  /*1f10*/  LDS.64 R10, [R0] ;  /* 0x00000000000a7984 */ /* 0x0003680000000a00 */
[----:B----4-:R4:W-:Y:S04]  /*1f20*/  STL.64 [R1+0x5e0], R2 ;  /* 0x0005e00201007387 */ /* 0x0109e80000100a00 */
[----:B-1----:R-:W5:Y:S04]  /*1f30*/  LDL.LU R0, [R1+0x67c] ;  /* 0x00067c0001007983 */ /* 0x002f680000300800 */
[----:B------:R-:W-:Y:S04]  /*1f40*/  STL [R1+0x5b0], R27 ;  /* 0x0005b01b01007387 */ /* 0x000fe80000100800 */
[----:B----4-:R-:W4:Y:S04]  /*1f50*/  LDL.LU.64 R2, [R1+0xc8] ;  /* 0x0000c80001027983 */ /* 0x010f280000300a00 */
[----:B------:R-:W-:Y:S04]  /*1f60*/  STL [R1+0x668], R26 ;  /* 0x0006681a01007387 */ /* 0x000fe80000100800 */
[----:B0-----:R-:W-:Y:S04]  /*1f70*/  STL [R1+0x66c], R22 ;  /* 0x00066c1601007387 */ /* 0x001fe80000100800 */
[----:B------:R-:W-:Y:S04]  /*1f80*/  STL [R1+0x5ac], R23 ;  /* 0x0005ac1701007387 */ /* 0x000fe80000100800 */
[----:B------:R-:W-:Y:S04]  /*1f90*/  STL [R1+0x5a8], R21 ;  /* 0x0005a81501007387 */ /* 0x000fe80000100800 */
[----:B------:R-:W-:Y:S04]  /*1fa0*/  STL [R1+0x5a4], R19 ;  /* 0x0005a41301007387 */ /* 0x000fe80000100800 */
[----:B------:R-:W4:Y:S04]  /*1fb0*/  LDL.LU.64 R8, [R1+0xb0] ;  /* 0x0000b00001087983 */ /* 0x000f280000300a00 */
[----:B--2---:R0:W-:Y:S04]  /*1fc0*/  STL.64 [R1+0x610], R4 ;  /* 0x0006100401007387 */ /* 0x0041e80000100a00 */
[----:B---3--:R1:W-:Y:S04]  /*1fd0*/  STL [R1+0x5a0], R17 ;  /* 0x0005a01101007387 */ /* 0x0083e80000100800 */
[----:B-----5:R2:W-:Y:S04]  /*1fe0*/  STL [R1+0x59c], R15 ;  /* 0x00059c0f01007387 */ /* 0x0205e80000100800 */
[----:B0-----:R-:W3:Y:S04]  /*1ff0*/  LDL.LU.64 R4, [R1+0xe8] ;  /* 0x0000e80001047983 */ /* 0x001ee80000300a00 */
[----:B------:R-:W-:Y:S04]  /*2000*/  STL [R1+0x598], R11 ;  /* 0x0005980b01007387 */ /* 0x000fe80000100800 */
[----:B------:R-:W5:Y:S04]  /*2010*/  LDL R23, [R1+0x270] ;  /* 0x0002700001177983 */ /* 0x000f680000100800 */
[----:B------:R-:W5:Y:S01]  /*2020*/  LDL R21, [R1+0x274] ;  /* 0x0002740001157983 */ /* 0x000f620000100800 */
[----:B------:R-:W-:-:S03]  /*2030*/  IMAD R27, R12, UR9, R0 ;  /* 0x000000090c1b7c24 */ /* 0x000fc6000f8e0200 */
[----:B------:R-:W5:Y:S01]  /*2040*/  LDL R19, [R1+0x278] ;  /* 0x0002780001137983 */ /* 0x000f620000100800 */
[----:B------:R-:W-:-:S03]  /*2050*/  IMAD R6, R24, UR9, R0 ;  /* 0x0000000918067c24 */ /* 0x000fc6000f8e0200 */
[----:B------:R-:W5:Y:S04]  /*2060*/  LDL R12, [R1+0x2cc] ;  /* 0x0002cc00010c7983 */ /* 0x000f680000100800 */
[----:B----4-:R0:W-:Y:S01]  /*2070*/  STL.64 [R1+0x5e8], R2 ;  /* 0x0005e80201007387 */ /* 0x0101e20000100a00 */
[----:B------:R-:W-:-:S03]  /*2080*/  IMAD R28, R13, UR9, R0 ;  /* 0x000000090d1c7c24 */ /* 0x000fc6000f8e0200 */
[----:B-1----:R-:W4:Y:S04]  /*2090*/  LDL R17, [R1+0x27c] ;  /* 0x00027c0001117983 */ /* 0x002f280000100800 */
[----:B--2---:R-:W2:Y:S04]  /*20a0*/  LDL R15, [R1+0x260] ;  /* 0x00026000010f7983 */ /* 0x004ea80000100800 */
[----:B0-----:R-:W5:Y:S04]  /*20b0*/  LDL R2, [R1+0x324] ;  /* 0x0003240001027983 */ /* 0x001f680000100800 */
[----:B------:R-:W4:Y:S04]  /*20c0*/  LDL R3, [R1+0x32c] ;  /* 0x00032c0001037983 */ /* 0x000f280000100800 */
[----:B------:R-:W2:Y:S04]  /*20d0*/  LDL R11, [R1+0x264] ;  /* 0x00026400010b7983 */ /* 0x000ea80000100800 */
[----:B------:R-:W2:Y:S04]  /*20e0*/  LDL R22, [R1+0x268] ;  /* 0x0002680001167983 */ /* 0x000ea80000100800 */
[----:B------:R-:W2:Y:S04]  /*20f0*/  LDL R26, [R1+0x26c] ;  /* 0x00026c00011a7983 */ /* 0x000ea80000100800 */
[----:B------:R-:W2:Y:S04]  /*2100*/  LDL R24, [R1+0x2c8] ;  /* 0x0002c80001187983 */ /* 0x000ea80000100800 */
[----:B------:R-:W2:Y:S04]  /*2110*/  LDL R13, [R1+0x354] ;  /* 0x00035400010d7983 */ /* 0x000ea80000100800 */
[----:B---3--:R0:W-:Y:S04]  /*2120*/  STL.64 [R1+0x620], R4 ;  /* 0x0006200401007387 */ /* 0x0081e80000100a00 */
[----:B0-----:R-:W3:Y:S04]  /*2130*/  LDL.LU.64 R4, [R1+0xf0] ;  /* 0x0000f00001047983 */ /* 0x001ee80000300a00 */
[----:B-----5:R0:W-:Y:S04]  /*2140*/  STL [R1+0x608], R2 ;  /* 0x0006080201007387 */ /* 0x0201e80000100800 */
[----:B----4-:R1:W-:Y:S04]  /*2150*/  STL [R1+0x5f8], R3 ;  /* 0x0005f80301007387 */ /* 0x0103e80000100800 */
[----:B0-----:R-:W4:Y:S04]  /*2160*/  LDL R2, [R1+0x314] ;  /* 0x0003140001027983 */ /* 0x001f280000100800 */
[----:B-1----:R-:W5:Y:S04]  /*2170*/  LDL R3, [R1+0x31c] ;  /* 0x00031c0001037983 */ /* 0x002f680000100800 */
[----:B---3--:R0:W-:Y:S04]  /*2180*/  STL.64 [R1+0x630], R4 ;  /* 0x0006300401007387 */ /* 0x0081e80000100a00 */
[----:B0-----:R-:W3:Y:S01]  /*2190*/  LDL.LU.64 R4, [R1+0x100] ;  /* 0x0001000001047983 */ /* 0x001ee20000300a00 */
[----:B------:R-:W-:-:S02]  /*21a0*/  IMAD R12, R12, UR9, R0 ;  /* 0x000000090c0c7c24 */ /* 0x000fc4000f8e0200 */
[--C-:B------:R-:W-:Y:S02]  /*21b0*/  IMAD R7, R25, UR9, R0.reuse ;  /* 0x0000000919077c24 */ /* 0x100fe4000f8e0200 */
[--C-:B------:R-:W-:Y:S01]  /*21c0*/  IMAD R23, R23, UR9, R0.reuse ;  /* 0x0000000917177c24 */ /* 0x100fe2000f8e0200 */
[----:B------:R0:W-:Y:S01]  /*21d0*/  STL [R1+0x34c], R12 ;  /* 0x00034c0c01007387 */ /* 0x0001e20000100800 */
[--C-:B------:R-:W-:Y:S02]  /*21e0*/  IMAD R21, R21, UR9, R0.reuse ;  /* 0x0000000915157c24 */ /* 0x100fe4000f8e0200 */
[--C-:B------:R-:W-:Y:S01]  /*21f0*/  IMAD R19, R19, UR9, R0.reuse ;  /* 0x0000000913137c24 */ /* 0x100fe2000f8e0200 */
[----:B------:R-:W3:Y:S01]  /*2200*/  LDL R25, [R1+0x2f0] ;  /* 0x0002f00001197983 */ /* 0x000ee20000100800 */
[--C-:B------:R-:W-:Y:S02]  /*2210*/  IMAD R17, R17, UR9, R0.reuse ;  /* 0x0000000911117c24 */ /* 0x100fe4000f8e0200 */
[----:B--2---:R-:W-:-:S02]  /*2220*/  IMAD R15, R15, UR9, R0 ;  /* 0x000000090f0f7c24 */ /* 0x004fc4000f8e0200 */
[--C-:B------:R-:W-:Y:S01]  /*2230*/  IMAD R11, R11, UR9, R0.reuse ;  /* 0x000000090b0b7c24 */ /* 0x100fe2000f8e0200 */
[----:B0-----:R-:W2:Y:S01]  /*2240*/  LDL.LU R12, [R1+0x660] ;  /* 0x00066000010c7983 */ /* 0x001ea20000300800 */
[--C-:B------:R-:W-:Y:S02]  /*2250*/  IMAD R22, R22, UR9, R0.reuse ;  /* 0x0000000916167c24 */ /* 0x100fe4000f8e0200 */
[--C-:B------:R-:W-:Y:S02]  /*2260*/  IMAD R26, R26, UR9, R0.reuse ;  /* 0x000000091a1a7c24 */ /* 0x100fe4000f8e0200 */
[--C-:B------:R-:W-:Y:S01]  /*2270*/  IMAD R24, R24, UR9, R0.reuse ;  /* 0x0000000918187c24 */ /* 0x100fe2000f8e0200 */
[----:B----4-:R0:W-:Y:S01]  /*2280*/  STL [R1+0x628], R2 ;  /* 0x0006280201007387 */ /* 0x0101e20000100800 */
[----:B------:R-:W-:-:S03]  /*2290*/  IMAD R0, R13, UR9, R0 ;  /* 0x000000090d007c24 */ /* 0x000fc6000f8e0200 */
[----:B-----5:R1:W-:Y:S04]  /*22a0*/  STL [R1+0x618], R3 ;  /* 0x0006180301007387 */ /* 0x0203e80000100800 */
[----:B------:R-:W2:Y:S04]  /*22b0*/  LDL.LU R13, [R1+0x65c] ;  /* 0x00065c00010d7983 */ /* 0x000ea80000300800 */
[----:B0-----:R-:W4:Y:S04]  /*22c0*/  LDL R2, [R1+0x304] ;  /* 0x0003040001027983 */ /* 0x001f280000100800 */
[----:B-1----:R-:W5:Y:S04]  /*22d0*/  LDL R3, [R1+0x30c] ;  /* 0x00030c0001037983 */ /* 0x002f680000100800 */
[----:B---3--:R0:W-:Y:S04]  /*22e0*/  STL.64 [R1+0x640], R4 ;  /* 0x0006400401007387 */ /* 0x0081e80000100a00 */
[----:B0-----:R-:W3:Y:S04]  /*22f0*/  LDL.LU.64 R4, [R1+0xf8] ;  /* 0x0000f80001047983 */ /* 0x001ee80000300a00 */
[----:B------:R0:W-:Y:S04]  /*2300*/  STL [R1+0x348], R24 ;  /* 0x0003481801007387 */ /* 0x0001e80000100800 */
[----:B0-----:R-:W3:Y:S01]  /*2310*/  LDL.LU R24, [R1+0x664] ;  /* 0x0006640001187983 */ /* 0x001ee20000300800 */
[----:B--2---:R-:W-:-:S03]  /*2320*/  IMAD.WIDE R12, R25, 0x10, R12 ;  /* 0x00000010190c7825 */ /* 0x004fc600078e020c */
[----:B------:R-:W2:Y:S04]  /*2330*/  LDL.LU R25, [R1+0x658] ;  /* 0x0006580001197983 */ /* 0x000ea80000300800 */
[----:B----4-:R0:W-:Y:S04]  /*2340*/  STL [R1+0x648], R2 ;  /* 0x0006480201007387 */ /* 0x0101e80000100800 */
[----:B-----5:R1:W-:Y:S04]  /*2350*/  STL [R1+0x638], R3 ;  /* 0x0006380301007387 */ /* 0x0203e80000100800 */
[----:B0-----:R-:W2:Y:S04]  /*2360*/  LDL R2, [R1+0x2f4] ;  /* 0x0002f40001027983 */ /* 0x001ea80000100800 */
[----:B-1----:R-:W4:Y:S04]  /*2370*/  LDL R3, [R1+0x2fc] ;  /* 0x0002fc0001037983 */ /* 0x002f280000100800 */
[----:B---3--:R0:W-:Y:S04]  /*2380*/  STL.64 [R1+0x650], R4 ;  /* 0x0006500401007387 */ /* 0x0081e80000100a00 */
[----:B0-----:R-:W4:Y:S01]  /*2390*/  LDL.LU.64 R4, [R1+0xe0] ;  /* 0x0000e00001047983 */ /* 0x001f220000300a00 */
[----:B--2---:R-:W-:-:S04]  /*23a0*/  IMAD.WIDE R24, R2, 0x10, R24 ;  /* 0x0000001002187825 */ /* 0x004fc800078e0218 */
[----:B----4-:R-:W-:Y:S02]  /*23b0*/  IMAD.WIDE R2, R3, 0x10, R4 ;  /* 0x0000001003027825 */ /* 0x010fe400078e0204 */
[----:B------:R-:W2:Y:S04]  /*23c0*/  LDL.LU.64 R4, [R1+0x650] ;  /* 0x0006500001047983 */ /* 0x000ea80000300a00 */
[----:B------:R0:W-:Y:S04]  /*23d0*/  STL.64 [R1+0xe0], R2 ;  /* 0x0000e00201007387 */ /* 0x0001e80000100a00 */
[----:B0-----:R-:W2:Y:S02]  /*23e0*/  LDL.LU R2, [R1+0x648] ;  /* 0x0006480001027983 */ /* 0x001ea40000300800 */
[----:B--2---:R-:W-:-:S02]  /*23f0*/  IMAD.WIDE R2, R2, 0x10, R4 ;  /* 0x0000001002027825 */ /* 0x004fc400078e0204 */
        /* <DEDUP_REMOVED lines=20> */
[----:B------:R-:W-:Y:S04]  /*2540*/  STL [R1+0x308], R28 ;  /* 0x0003081c01007387 */ /* 0x000fe80000100800 */
[----:B------:R0:W-:Y:S04]  /*2550*/  STL.64 [R1+0xd0], R2 ;  /* 0x0000d00201007387 */ /* 0x0001e80000100a00 */
[----:B------:R-:W-:Y:S04]  /*2560*/  STL [R1+0x310], R27 ;  /* 0x0003101b01007387 */ /* 0x000fe80000100800 */
[----:B------:R1:W-:Y:S04]  /*2570*/  STL [R1+0x344], R26 ;  /* 0x0003441a01007387 */ /* 0x0003e80000100800 */
[----:B0-----:R-:W2:Y:S04]  /*2580*/  LDL.LU.64 R2, [R1+0x5e8] ;  /* 0x0005e80001027983 */ /* 0x001ea80000300a00 */
[----:B------:R-:W-:Y:S04]  /*2590*/  STL [R1+0x318], R23 ;  /* 0x0003181701007387 */ /* 0x000fe80000100800 */
[----:B-1----:R-:W3:Y:S04]  /*25a0*/  LDL.LU R26, [R1+0x668] ;  /* 0x00066800011a7983 */ /* 0x002ee80000300800 */
[----:B------:R0:W-:Y:S04]  /*25b0*/  STL [R1+0x340], R22 ;  /* 0x0003401601007387 */ /* 0x0001e80000100800 */
[----:B------:R-:W-:Y:S04]  /*25c0*/  STL [R1+0x320], R21 ;  /* 0x0003201501007387 */ /* 0x000fe80000100800 */
[----:B------:R-:W-:Y:S04]  /*25d0*/  STL [R1+0x328], R19 ;  /* 0x0003281301007387 */ /* 0x000fe80000100800 */
[----:B0-----:R-:W4:Y:S04]  /*25e0*/  LDL.LU R22, [R1+0x66c] ;  /* 0x00066c0001167983 */ /* 0x001f280000300800 */
[----:B------:R-:W-:Y:S04]  /*25f0*/  STL [R1+0x330], R17 ;  /* 0x0003301101007387 */ /* 0x000fe80000100800 */
[----:B------:R-:W-:Y:S04]  /*2600*/  STL [R1+0x338], R15 ;  /* 0x0003380f01007387 */ /* 0x000fe80000100800 */
[----:B------:R-:W5:Y:S01]  /*2610*/  LDL.LU.64 R4, [R1+0x5f0] ;  /* 0x0005f00001047983 */ /* 0x000f620000300a00 */
[----:B--2---:R-:W-:-:S04]  /*2620*/  IMAD.WIDE R2, R29, 0x10, R2 ;  /* 0x000000101d027825 */ /* 0x004fc800078e0202 */
[----:B------:R-:W-:Y:S01]  /*2630*/  IMAD.WIDE R28, R28, 0x10, R8 ;  /* 0x000000101c1c7825 */ /* 0x000fe200078e0208 */
[----:B------:R0:W-:Y:S04]  /*2640*/  STL.64 [R1+0xc8], R2 ;  /* 0x0000c80201007387 */ /* 0x0001e80000100a00 */
[----:B------:R1:W-:Y:S04]  /*2650*/  STL.64 [R1+0xb0], R28 ;  /* 0x0000b01c01007387 */ /* 0x0003e80000100a00 */
[----:B------:R-:W-:Y:S04]  /*2660*/  STL [R1+0x33c], R11 ;  /* 0x00033c0b01007387 */ /* 0x000fe80000100800 */
[----:B0-----:R-:W2:Y:S04]  /*2670*/  LDL.LU.64 R2, [R1+0x5e0] ;  /* 0x0005e00001027983 */ /* 0x001ea80000300a00 */
[----:B-1----:R-:W3:Y:S04]  /*2680*/  LDL.LU.64 R28, [R1+0x5b8] ;  /* 0x0005b800011c7983 */ /* 0x002ee80000300a00 */
[----:B------:R-:W-:Y:S04]  /*2690*/  STL [R1+0x2f8], R7 ;  /* 0x0002f80701007387 */ /* 0x000fe80000100800 */
[----:B------:R5:W-:Y:S04]  /*26a0*/  STL [R1+0x300], R6 ;  /* 0x0003000601007387 */ /* 0x000be80000100800 */
[----:B------:R-:W5:Y:S01]  /*26b0*/  LDL.LU.64 R8, [R1+0x5c0] ;  /* 0x0005c00001087983 */ /* 0x000f620000300a00 */
[----:B---3--:R-:W-:-:S03]  /*26c0*/  IMAD.WIDE R28, R27, 0x10, R28 ;  /* 0x000000101b1c7825 */ /* 0x008fc600078e021c */
[----:B------:R-:W3:Y:S02]  /*26d0*/  LDL.LU R27, [R1+0x5b0] ;  /* 0x0005b000011b7983 */ /* 0x000ee40000300800 */
[----:B---3--:R-:W-:Y:S02]  /*26e0*/  IMAD.WIDE R26, R23, 0x10, R26 ;  /* 0x00000010171a7825 */ /* 0x008fe400078e021a */
[----:B------:R-:W4:Y:S02]  /*26f0*/  LDL.LU R23, [R1+0x5ac] ;  /* 0x0005ac0001177983 */ /* 0x000f240000300800 */
[----:B----4-:R-:W-:Y:S02]  /*2700*/  IMAD.WIDE R22, R21, 0x10, R22 ;  /* 0x0000001015167825 */ /* 0x010fe400078e0216 */
[----:B------:R-:W3:Y:S02]  /*2710*/  LDL.LU R21, [R1+0x5a8] ;  /* 0x0005a80001157983 */ /* 0x000ee40000300800 */
[----:B--2---:R-:W-:-:S05]  /*2720*/  IMAD.WIDE R2, R7, 0x10, R2 ;  /* 0x0000001007027825 */ /* 0x004fca00078e0202 */
[----:B------:R0:W-:Y:S01]  /*2730*/  STL.64 [R1+0xc0], R2 ;  /* 0x0000c00201007387 */ /* 0x0001e20000100a00 */
[----:B---3--:R-:W-:-:S03]  /*2740*/  IMAD.WIDE R20, R19, 0x10, R20 ;  /* 0x0000001013147825 */ /* 0x008fc600078e0214 */
[----:B------:R1:W-:Y:S04]  /*2750*/  STL [R1+0x350], R0 ;  /* 0x0003500001007387 */ /* 0x0003e80000100800 */
[----:B------:R2:W-:Y:S04]  /*2760*/  STL.128 [R1+0x540], R20 ;  /* 0x0005401401007387 */ /* 0x0005e80000100c00 */
[----:B------:R-:W3:Y:S01]  /*2770*/  LDL.LU R19, [R1+0x5a4] ;  /* 0x0005a40001137983 */ /* 0x000ee20000300800 */
[----:B-----5:R-:W-:-:S03]  /*2780*/  IMAD.WIDE R6, R6, 0x10, R4 ;  /* 0x0000001006067825 */ /* 0x020fc600078e0204 */
[----:B0-----:R-:W4:Y:S04]  /*2790*/  LDL.LU.64 R2, [R1+0x5d8] ;  /* 0x0005d80001027983 */ /* 0x001f280000300a00 */
[----:B-1----:R-:W5:Y:S04]  /*27a0*/  LDL.LU R0, [R1+0x34c] ;  /* 0x00034c0001007983 */ /* 0x002f680000300800 */
[----:B--2---:R-:W2:Y:S04]  /*27b0*/  LDL.LU.64 R22, [R1+0xc0] ;  /* 0x0000c00001167983 */ /* 0x004ea80000300a00 */
[----:B------:R-:W3:Y:S04]  /*27c0*/  LDL.LU.64 R20, [R1+0xc8] ;  /* 0x0000c80001147983 */ /* 0x000ee80000300a00 */
[----:B------:R-:W5:Y:S04]  /*27d0*/  LDL.LU.64 R4, [R1+0x5d0] ;  /* 0x0005d00001047983 */ /* 0x000f680000300a00 */
[----:B--2---:R0:W-:Y:S04]  /*27e0*/  STL.64 [R1+0x550], R22 ;  /* 0x0005501601007387 */ /* 0x0041e80000100a00 */
[----:B0-----:R-:W2:Y:S04]  /*27f0*/  LDL.LU.64 R22, [R1+0xd0] ;  /* 0x0000d00001167983 */ /* 0x001ea80000300a00 */
[----:B---3--:R0:W-:Y:S04]  /*2800*/  STL.64 [R1+0x558], R20 ;  /* 0x0005581401007387 */ /* 0x0081e80000100a00 */
[----:B0-----:R-:W3:Y:S04]  /*2810*/  LDL.LU.64 R20, [R1+0xd8] ;  /* 0x0000d80001147983 */ /* 0x001ee80000300a00 */
[----:B--2---:R0:W-:Y:S04]  /*2820*/  STL.64 [R1+0x560], R22 ;  /* 0x0005601601007387 */ /* 0x0041e80000100a00 */
[----:B0-----:R-:W2:Y:S01]  /*2830*/  LDL.LU.64 R22, [R1+0xe8] ;  /* 0x0000e80001167983 */ /* 0x001ea20000300a00 */
[----:B------:R-:W-:-:S03]  /*2840*/  IMAD.WIDE R18, R17, 0x10, R18 ;  /* 0x0000001011127825 */ /* 0x000fc600078e0212 */
[----:B------:R-:W4:Y:S04]  /*2850*/  LDL.LU R17, [R1+0x5a0] ;  /* 0x0005a00001117983 */ /* 0x000f280000300800 */
[----:B---3--:R0:W-:Y:S04]  /*2860*/  STL.64 [R1+0x568], R20 ;  /* 0x0005681401007387 */ /* 0x0081e80000100a00 */
[----:B0-----:R-:W3:Y:S04]  /*2870*/  LDL.LU.64 R20, [R1+0xf0] ;  /* 0x0000f00001147983 */ /* 0x001ee80000300a00 */
[----:B--2---:R0:W-:Y:S04]  /*2880*/  STL.64 [R1+0x570], R22 ;  /* 0x0005701601007387 */ /* 0x0041e80000100a00 */
[----:B0-----:R-:W2:Y:S01]  /*2890*/  LDL.LU.64 R22, [R1+0x100] ;  /* 0x0001000001167983 */ /* 0x001ea20000300a00 */
[----:B----4-:R-:W-:-:S03]  /*28a0*/  IMAD.WIDE R16, R15, 0x10, R16 ;  /* 0x000000100f107825 */ /* 0x010fc600078e0210 */
[----:B------:R-:W4:Y:S04]  /*28b0*/  LDL.LU R15, [R1+0x59c] ;  /* 0x00059c00010f7983 */ /* 0x000f280000300800 */
[----:B---3--:R0:W-:Y:S04]  /*28c0*/  STL.64 [R1+0x578], R20 ;  /* 0x0005781401007387 */ /* 0x0081e80000100a00 */
[----:B0-----:R-:W3:Y:S04]  /*28d0*/  LDL.LU.64 R20, [R1+0xf8] ;  /* 0x0000f80001147983 */ /* 0x001ee80000300a00 */
[----:B--2---:R0:W-:Y:S04]  /*28e0*/  STL.64 [R1+0x580], R22 ;  /* 0x0005801601007387 */ /* 0x0041e80000100a00 */
[----:B0-----:R-:W2:Y:S01]  /*28f0*/  LDL.LU.64 R22, [R1+0xe0] ;  /* 0x0000e00001167983 */ /* 0x001ea20000300a00 */
[----:B----4-:R-:W-:-:S03]  /*2900*/  IMAD.WIDE R14, R11, 0x10, R14 ;  /* 0x000000100b0e7825 */ /* 0x010fc600078e020e */
[----:B------:R-:W4:Y:S04]  /*2910*/  LDL.LU R11, [R1+0x598] ;  /* 0x00059800010b7983 */ /* 0x000f280000300800 */
[----:B------:R0:W-:Y:S04]  /*2920*/  STL.64 [R1+0xb8], R6 ;  /* 0x0000b80601007387 */ /* 0x0001e80000100a00 */
[----:B---3--:R1:W-:Y:S04]  /*2930*/  STL.64 [R1+0x588], R20 ;  /* 0x0005881401007387 */ /* 0x0083e80000100a00 */
[----:B0-----:R-:W3:Y:S04]  /*2940*/  LDL.LU.64 R6, [R1+0x5c8] ;  /* 0x0005c80001067983 */ /* 0x001ee80000300a00 */
[----:B-1----:R-:W3:Y:S04]  /*2950*/  LDL R20, [R1+0x348] ;  /* 0x0003480001147983 */ /* 0x002ee80000100800 */
[----:B------:R-:W5:Y:S04]  /*2960*/  LDL R21, [R1+0x350] ;  /* 0x0003500001157983 */ /* 0x000f680000100800 */
[----:B--2---:R0:W-:Y:S04]  /*2970*/  STL.64 [R1+0x590], R22 ;  /* 0x0005901601007387 */ /* 0x0041e80000100a00 */
[----:B0-----:R-:W4:Y:S04]  /*2980*/  LDL R22, [R1+0x340] ;  /* 0x0003400001167983 */ /* 0x001f280000100800 */
[----:B------:R-:W2:Y:S01]  /*2990*/  LDL R23, [R1+0x344] ;  /* 0x0003440001177983 */ /* 0x000ea20000100800 */
[----:B-----5:R-:W-:-:S04]  /*29a0*/  IMAD.WIDE R2, R21, 0x10, R2 ;  /* 0x0000001015027825 */ /* 0x020fc800078e0202 */
[----:B----4-:R-:W-:-:S04]  /*29b0*/  IMAD.WIDE R10, R22, 0x10, R10 ;  /* 0x00000010160a7825 */ /* 0x010fc800078e020a */
[----:B--2---:R-:W-:Y:S02]  /*29c0*/  IMAD.WIDE R22, R23, 0x10, R8 ;  /* 0x0000001017167825 */ /* 0x004fe400078e0208 */
[----:B------:R-:W2:Y:S04]  /*29d0*/  LDL.LU.64 R8, [R1+0xb0] ;  /* 0x0000b00001087983 */ /* 0x000ea80000300a00 */
[----:B------:R3:W-:Y:S02]  /*29e0*/  STL.64 [R1+0x2b0], R22 ;  /* 0x0002b01601007387 */ /* 0x0007e40000100a00 */
[----:B---3--:R-:W-:Y:S02]  /*29f0*/  IMAD.WIDE R22, R20, 0x10, R6 ;  /* 0x0000001014167825 */ /* 0x008fe400078e0206 */
[----:B------:R-:W3:Y:S04]  /*2a00*/  LDL.LU.64 R6, [R1+0xb8] ;  /* 0x0000b80001067983 */ /* 0x000ee80000300a00 */
[----:B------:R0:W-:Y:S04]  /*2a10*/  STL.64 [R1+0x2b8], R22 ;  /* 0x0002b81601007387 */ /* 0x0001e80000100a00 */
[----:B0-----:R-:W4:Y:S01]  /*2a20*/  LD.E.128 R20, desc[UR6][R12.64] ;  /* 0x000000060c147980 */ /* 0x001f22000c101d00 */
[----:B------:R-:W-:-:S03]  /*2a30*/  IMAD.WIDE R4, R0, 0x10, R4 ;  /* 0x0000001000047825 */ /* 0x000fc600078e0204 */
[----:B------:R-:W5:Y:S04]  /*2a40*/  LDL.LU.64 R12, [R1+0x2b0] ;  /* 0x0002b000010c7983 */ /* 0x000f680000300a00 */
[----:B----4-:R0:W-:Y:S04]  /*2a50*/  STL.128 [R1+0x1c0], R20 ;  /* 0x0001c01401007387 */ /* 0x0101e80000100c00 */
[----:B0-----:R-:W4:Y:S04]  /*2a60*/  LD.E.128 R20, desc[UR6][R24.64] ;  /* 0x0000000618147980 */ /* 0x001f28000c101d00 */
[----:B------:R3:W-:Y:S04]  /*2a70*/  STL.64 [R1+0x2c0], R4 ;  /* 0x0002c00401007387 */ /* 0x0007e80000100a00 */
[----:B------:R-:W5:Y:S04]  /*2a80*/  LD.E.128 R24, desc[UR6][R26.64] ;  /* 0x000000061a187980 */ /* 0x000f68000c101d00 */
[----:B---3--:R-:W3:Y:S04]  /*2a90*/  LD.E.128 R4, desc[UR6][R6.64] ;  /* 0x0000000606047980 */ /* 0x008ee8000c101d00 */
[----:B----4-:R0:W-:Y:S04]  /*2aa0*/  STL.128 [R1+0x1b0], R20 ;  /* 0x0001b01401007387 */ /* 0x0101e80000100c00 */
[----:B0-----:R-:W4:Y:S04]  /*2ab0*/  LDL.LU.64 R22, [R1+0x590] ;  /* 0x0005900001167983 */ /* 0x001f280000300a00 */
[----:B----4-:R-:W4:Y:S04]  /*2ac0*/  LD.E.128 R20, desc[UR6][R22.64] ;  /* 0x0000000616147980 */ /* 0x010f28000c101d00 */
        /* <DEDUP_REMOVED lines=23> */
[----:B---3--:R2:W-:Y:S04]  /*2c40*/  STL.128 [R1+0x110], R4 ;  /* 0x0001100401007387 */ /* 0x0085e80000100c00 */
[----:B--2---:R-:W2:Y:S04]  /*2c50*/  LD.E.128 R4, desc[UR6][R8.64] ;  /* 0x0000000608047980 */ /* 0x004ea8000c101d00 */
[----:B-----5:R0:W-:Y:S04]  /*2c60*/  STL.128 [R1+0xe0], R24 ;  /* 0x0000e01801007387 */ /* 0x0201e80000100c00 */
[----:B------:R-:W-:Y:S04]  /*2c70*/  STL [R1+0x380], R0 ;  /* 0x0003800001007387 */ /* 0x000fe80000100800 */
[----:B------:R-:W3:Y:S04]  /*2c80*/  LD.E.128 R8, desc[UR6][R10.64] ;  /* 0x000000060a087980 */ /* 0x000ee8000c101d00 */
[----:B0-----:R-:W5:Y:S04]  /*2c90*/  LDL.LU.64 R26, [R1+0x2b8] ;  /* 0x0002b800011a7983 */ /* 0x001f680000300a00 */
[----:B------:R-:W3:Y:S04]  /*2ca0*/  LDL.LU.64 R24, [R1+0x2c0] ;  /* 0x0002c00001187983 */ /* 0x000ee80000300a00 */
[----:B----4-:R-:W4:Y:S04]  /*2cb0*/  LD.E.128 R20, desc[UR6][R22.64] ;  /* 0x0000000616147980 */ /* 0x010f28000c101d00 */
[----:B--2---:R0:W-:Y:S04]  /*2cc0*/  STL.128 [R1+0x100], R4 ;  /* 0x0001000401007387 */ /* 0x0041e80000100c00 */
[----:B0-----:R-:W2:Y:S04]  /*2cd0*/  LD.E.128 R4, desc[UR6][R28.64] ;  /* 0x000000061c047980 */ /* 0x001ea8000c101d00 */
[----:B----4-:R0:W-:Y:S04]  /*2ce0*/  STL.128 [R1+0x120], R20 ;  /* 0x0001201401007387 */ /* 0x0101e80000100c00 */
[----:B0-----:R-:W4:Y:S04]  /*2cf0*/  LDL.LU.128 R20, [R1+0x540] ;  /* 0x0005400001147983 */ /* 0x001f280000300c00 */
[----:B--2---:R-:W-:Y:S01]  /*2d00*/  STL.64 [R1+0xf0], R4 ;  /* 0x0000f00401007387 */ /* 0x004fe20000100a00 */
[----:B------:R-:W-:-:S03]  /*2d10*/  MOV R28, R7 ;  /* 0x00000007001c7202 */ /* 0x000fc60000000f00 */
[----:B------:R4:W-:Y:S04]  /*2d20*/  STL [R1+0xf8], R6 ;  /* 0x0000f80601007387 */ /* 0x0009e80000100800 */
[----:B----4-:R-:W2:Y:S04]  /*2d30*/  LD.E.128 R4, desc[UR6][R22.64] ;  /* 0x0000000616047980 */ /* 0x010ea8000c101d00 */
[----:B------:R-:W4:Y:S04]  /*2d40*/  LD.E.128 R20, desc[UR6][R20.64] ;  /* 0x0000000614147980 */ /* 0x000f28000c101d00 */
[----:B--2---:R-:W-:Y:S01]  /*2d50*/  STL.64 [R1+0xd0], R4 ;  /* 0x0000d00401007387 */ /* 0x004fe20000100a00 */
[----:B------:R-:W-:-:S03]  /*2d60*/  IMAD.MOV.U32 R29, RZ, RZ, R7 ;  /* 0x000000ffff1d7224 */ /* 0x000fc600078e0007 */
[----:B------:R0:W-:Y:S04]  /*2d70*/  STL [R1+0xd8], R6 ;  /* 0x0000d80601007387 */ /* 0x0001e80000100800 */
[----:B0-----:R-:W2:Y:S04]  /*2d80*/  LD.E.128 R4, desc[UR6][R18.64] ;  /* 0x0000000612047980 */ /* 0x001ea8000c101d00 */
[----:B------:R-:W-:Y:S04]  /*2d90*/  STL [R1+0x4a0], R28 ;  /* 0x0004a01c01007387 */ /* 0x000fe80000100800 */
[----:B------:R-:W-:Y:S04]  /*2da0*/  STL [R1+0x4a4], R29 ;  /* 0x0004a41d01007387 */ /* 0x000fe80000100800 */
[----:B----4-:R3:W-:Y:S04]  /*2db0*/  STL.128 [R1+0xc0], R20 ;  /* 0x0000c01401007387 */ /* 0x0107e80000100c00 */
[----:B---3--:R-:W3:Y:S01]  /*2dc0*/  LD.E.128 R20, desc[UR6][R24.64] ;  /* 0x0000000618147980 */ /* 0x008ee2000c101d00 */
[----:B--2---:R-:W-:-:S03]  /*2dd0*/  IMAD.MOV.U32 R29, RZ, RZ, R6 ;  /* 0x000000ffff1d7224 */ /* 0x004fc600078e0006 */
[----:B------:R0:W-:Y:S01]  /*2de0*/  STL.64 [R1+0xb0], R4 ;  /* 0x0000b00401007387 */ /* 0x0001e20000100a00 */
[----:B------:R-:W-:-:S03]  /*2df0*/  MOV R28, R7 ;  /* 0x00000007001c7202 */ /* 0x000fc60000000f00 */
[----:B0-----:R-:W2:Y:S04]  /*2e00*/  LD.E.128 R4, desc[UR6][R16.64] ;  /* 0x0000000610047980 */ /* 0x001ea8000c101d00 */
[----:B-----5:R-:W4:Y:S04]  /*2e10*/  LD.E.128 R16, desc[UR6][R26.64] ;  /* 0x000000061a107980 */ /* 0x020f28000c101d00 */
[----:B------:R-:W5:Y:S04]  /*2e20*/  LD.E.128 R24, desc[UR6][R2.64] ;  /* 0x0000000602187980 */ /* 0x000f68000c101d00 */
[----:B---3--:R0:W-:Y:S04]  /*2e30*/  STL.128 [R1+0x3f0], R20 ;  /* 0x0003f01401007387 */ /* 0x0081e80000100c00 */
[----:B0-----:R-:W3:Y:S04]  /*2e40*/  LDL.LU.64 R20, [R1+0x2d0] ;  /* 0x0002d00001147983 */ /* 0x001ee80000300a00 */
[----:B------:R-:W4:Y:S04]  /*2e50*/  LDL.LU R23, [R1+0x2ec] ;  /* 0x0002ec0001177983 */ /* 0x000f280000300800 */
[----:B------:R-:W4:Y:S04]  /*2e60*/  LDL.LU R22, [R1+0x178] ;  /* 0x0001780001167983 */ /* 0x000f280000300800 */
[----:B-----5:R0:W-:Y:S04]  /*2e70*/  STL.128 [R1+0x400], R24 ;  /* 0x0004001801007387 */ /* 0x0201e80000100c00 */
[----:B0-----:R-:W3:Y:S04]  /*2e80*/  LDL.LU R24, [R1+0x230] ;  /* 0x0002300001187983 */ /* 0x001ee80000300800 */
[----:B------:R-:W3:Y:S04]  /*2e90*/  LDL.LU R25, [R1+0x234] ;  /* 0x0002340001197983 */ /* 0x000ee80000300800 */
[----:B------:R-:W3:Y:S04]  /*2ea0*/  LDL.LU R26, [R1+0x238] ;  /* 0x00023800011a7983 */ /* 0x000ee80000300800 */
[----:B------:R-:W3:Y:S01]  /*2eb0*/  LDL.LU R27, [R1+0x23c] ;  /* 0x00023c00011b7983 */ /* 0x000ee20000300800 */
[----:B--2---:R-:W-:-:S03]  /*2ec0*/  IMAD.MOV.U32 R0, RZ, RZ, R7 ;  /* 0x000000ffff007224 */ /* 0x004fc600078e0007 */
[----:B------:R-:W-:Y:S04]  /*2ed0*/  STL.64 [R1+0x210], R4 ;  /* 0x0002100401007387 */ /* 0x000fe80000100a00 */
[----:B------:R0:W-:Y:S04]  /*2ee0*/  STL [R1+0x218], R6 ;  /* 0x0002180601007387 */ /* 0x0001e80000100800 */
[----:B0-----:R-:W2:Y:S04]  /*2ef0*/  LD.E.128 R4, desc[UR6][R14.64] ;  /* 0x000000060e047980 */ /* 0x001ea8000c101d00 */
[----:B------:R-:W5:Y:S04]  /*2f00*/  LD.E.128 R12, desc[UR6][R12.64] ;  /* 0x000000060c0c7980 */ /* 0x000f68000c101d00 */
[----:B---3--:R0:W-:Y:S04]  /*2f10*/  ST.E.128 desc[UR6][R20.64], R24 ;  /* 0x0000001814007985 */ /* 0x0081e8000c101d06 */
[----:B------:R-:W1:Y:S04]  /*2f20*/  LDS.64 R2, [UR5] ;  /* 0x00000005ff027984 */ /* 0x000e680008000a00 */
[----:B0-----:R-:W3:Y:S04]  /*2f30*/  LDL.LU R20, [R1+0x170] ;  /* 0x0001700001147983 */ /* 0x001ee80000300800 */
[----:B------:R-:W3:Y:S04]  /*2f40*/  LDL.LU R21, [R1+0x174] ;  /* 0x0001740001157983 */ /* 0x000ee80000300800 */
[----:B----4-:R0:W-:Y:S04]  /*2f50*/  STL.128 [R1+0x3d0], R16 ;  /* 0x0003d01001007387 */ /* 0x0101e80000100c00 */
[----:B------:R4:W-:Y:S04]  /*2f60*/  STL [R1+0x530], R0 ;  /* 0x0005300001007387 */ /* 0x0009e80000100800 */
[----:B-----5:R5:W-:Y:S04]  /*2f70*/  STL.128 [R1+0x3b0], R12 ;  /* 0x0003b00c01007387 */ /* 0x020be80000100c00 */
[----:B------:R2:W-:Y:S04]  /*2f80*/  STL [R1+0x4f0], R29 ;  /* 0x0004f01d01007387 */ /* 0x0005e80000100800 */
[----:B0-----:R-:W3:Y:S01]  /*2f90*/  LDL.LU R16, [R1+0x220] ;  /* 0x0002200001107983 */ /* 0x001ee20000300800 */
[----:B-1----:R-:W-:-:S03]  /*2fa0*/  IMAD.WIDE R2, R23, 0x10, R2 ;  /* 0x0000001017027825 */ /* 0x002fc600078e0202 */
[----:B------:R-:W3:Y:S04]  /*2fb0*/  LDL.LU R23, [R1+0x17c] ;  /* 0x00017c0001177983 */ /* 0x000ee80000300800 */
[----:B------:R-:W3:Y:S04]  /*2fc0*/  LDL.LU R17, [R1+0x224] ;  /* 0x0002240001117983 */ /* 0x000ee80000300800 */
[----:B------:R-:W3:Y:S04]  /*2fd0*/  LDL.LU R18, [R1+0x228] ;  /* 0x0002280001127983 */ /* 0x000ee80000300800 */
[----:B------:R-:W3:Y:S04]  /*2fe0*/  LDL.LU R19, [R1+0x22c] ;  /* 0x00022c0001137983 */ /* 0x000ee80000300800 */
[----:B----4-:R-:W4:Y:S04]  /*2ff0*/  LDL.LU R0, [R1+0x2e8] ;  /* 0x0002e80001007983 */ /* 0x010f280000300800 */
[----:B-----5:R-:W5:Y:S04]  /*3000*/  LDL.LU R12, [R1+0x200] ;  /* 0x00020000010c7983 */ /* 0x020f680000300800 */
[----:B------:R-:W5:Y:S04]  /*3010*/  LDL.LU R13, [R1+0x204] ;  /* 0x00020400010d7983 */ /* 0x000f680000300800 */
[----:B------:R-:W5:Y:S04]  /*3020*/  LDL.LU R14, [R1+0x208] ;  /* 0x00020800010e7983 */ /* 0x000f680000300800 */
[----:B------:R-:W5:Y:S04]  /*3030*/  LDL.LU R15, [R1+0x20c] ;  /* 0x00020c00010f7983 */ /* 0x000f680000300800 */
[----:B--2---:R-:W2:Y:S04]  /*3040*/  LDL.LU R29, [R1+0x2e4] ;  /* 0x0002e400011d7983 */ /* 0x004ea80000300800 */
[----:B------:R0:W-:Y:S04]  /*3050*/  STL [R1+0x420], R8 ;  /* 0x0004200801007387 */ /* 0x0001e80000100800 */
[----:B------:R1:W-:Y:S04]  /*3060*/  STL [R1+0x3e0], R9 ;  /* 0x0003e00901007387 */ /* 0x0003e80000100800 */
[----:B------:R1:W-:Y:S04]  /*3070*/  STL [R1+0x3c0], R10 ;  /* 0x0003c00a01007387 */ /* 0x0003e80000100800 */
[----:B------:R1:W-:Y:S04]  /*3080*/  STL [R1+0x3a0], R11 ;  /* 0x0003a00b01007387 */ /* 0x0003e80000100800 */
[----:B0-----:R-:W2:Y:S04]  /*3090*/  LDL.LU R8, [R1+0x1f0] ;  /* 0x0001f00001087983 */ /* 0x001ea80000300800 */
[----:B-1----:R-:W2:Y:S04]  /*30a0*/  LDL.LU R9, [R1+0x1f4] ;  /* 0x0001f40001097983 */ /* 0x002ea80000300800 */
[----:B------:R-:W2:Y:S04]  /*30b0*/  LDL.LU R10, [R1+0x1f8] ;  /* 0x0001f800010a7983 */ /* 0x000ea80000300800 */
[----:B------:R-:W2:Y:S04]  /*30c0*/  LDL.LU R11, [R1+0x1fc] ;  /* 0x0001fc00010b7983 */ /* 0x000ea80000300800 */
[----:B------:R0:W-:Y:S04]  /*30d0*/  STL [R1+0x510], R28 ;  /* 0x0005101c01007387 */ /* 0x0001e80000100800 */
[----:B------:R1:W-:Y:S04]  /*30e0*/  STL.128 [R1+0x390], R4 ;  /* 0x0003900401007387 */ /* 0x0003e80000100c00 */
[----:B------:R-:W2:Y:S04]  /*30f0*/  LDL.LU R24, [R1+0x2fc] ;  /* 0x0002fc0001187983 */ /* 0x000ea80000300800 */
[----:B0-----:R-:W2:Y:S04]  /*3100*/  LDL.LU R28, [R1+0x2dc] ;  /* 0x0002dc00011c7983 */ /* 0x001ea80000300800 */
[----:B------:R-:W2:Y:S04]  /*3110*/  LDL.LU R25, [R1+0x304] ;  /* 0x0003040001197983 */ /* 0x000ea80000300800 */
[----:B-1----:R-:W2:Y:S04]  /*3120*/  LDL.LU R4, [R1+0x1e0] ;  /* 0x0001e00001047983 */ /* 0x002ea80000300800 */
[----:B------:R-:W2:Y:S04]  /*3130*/  LDL.LU R5, [R1+0x1e4] ;  /* 0x0001e40001057983 */ /* 0x000ea80000300800 */
[----:B------:R-:W2:Y:S04]  /*3140*/  LDL.LU R6, [R1+0x1e8] ;  /* 0x0001e80001067983 */ /* 0x000ea80000300800 */
[----:B------:R-:W2:Y:S04]  /*3150*/  LDL.LU R7, [R1+0x1ec] ;  /* 0x0001ec0001077983 */ /* 0x000ea80000300800 */
[----:B------:R-:W2:Y:S04]  /*3160*/  LDL.LU R26, [R1+0x30c] ;  /* 0x00030c00011a7983 */ /* 0x000ea80000300800 */
[----:B------:R-:W2:Y:S04]  /*3170*/  LDL.LU R27, [R1+0x314] ;  /* 0x00031400011b7983 */ /* 0x000ea80000300800 */
[----:B---3--:R0:W-:Y:S04]  /*3180*/  STL.128 [R1+0x4c0], R20 ;  /* 0x0004c01401007387 */ /* 0x0081e80000100c00 */
[----:B0-----:R-:W3:Y:S04]  /*3190*/  LDL.LU R20, [R1+0x190] ;  /* 0x0001900001147983 */ /* 0x001ee80000300800 */
[----:B------:R-:W3:Y:S04]  /*31a0*/  LDL.LU R21, [R1+0x194] ;  /* 0x0001940001157983 */ /* 0x000ee80000300800 */
[----:B------:R-:W3:Y:S04]  /*31b0*/  LDL.LU R22, [R1+0x198] ;  /* 0x0001980001167983 */ /* 0x000ee80000300800 */
[----:B------:R-:W3:Y:S04]  /*31c0*/  LDL.LU R23, [R1+0x19c] ;  /* 0x00019c0001177983 */ /* 0x000ee80000300800 */
        /* <DEDUP_REMOVED lines=10> */
[----:B------:R0:W-:Y:S04]  /*3270*/  ST.E.128 desc[UR6][R2.64], R16 ;  /* 0x0000001002007985 */ /* 0x0001e8000c101d06 */
[----:B------:R-:W4:Y:S04]  /*3280*/  LDS.64 R2, [UR5] ;  /* 0x00000005ff027984 */ /* 0x000f280008000a00 */
[----:B0-----:R-:W2:Y:S04]  /*3290*/  LDL.LU R16, [R1+0x160] ;  /* 0x0001600001107983 */ /* 0x001ea80000300800 */
[----:B------:R-:W2:Y:S04]  /*32a0*/  LDL.LU R17, [R1+0x164] ;  /* 0x0001640001117983 */ /* 0x000ea80000300800 */
[----:B------:R-:W2:Y:S04]  /*32b0*/  LDL.LU R18, [R1+0x168] ;  /* 0x0001680001127983 */ /* 0x000ea80000300800 */
[----:B------:R-:W2:Y:S04]  /*32c0*/  LDL.LU R19, [R1+0x16c] ;  /* 0x00016c0001137983 */ /* 0x000ea80000300800 */
[----:B---3--:R0:W-:Y:S04]  /*32d0*/  STL.128 [R1+0x500], R20 ;  /* 0x0005001401007387 */ /* 0x0081e80000100c00 */
[----:B0-----:R-:W3:Y:S04]  /*32e0*/  LDL.LU R20, [R1+0x1c0] ;  /* 0x0001c00001147983 */ /* 0x001ee80000300800 */
[----:B------:R-:W3:Y:S04]  /*32f0*/  LDL.LU R21, [R1+0x1c4] ;  /* 0x0001c40001157983 */ /* 0x000ee80000300800 */
[----:B------:R-:W3:Y:S04]  /*3300*/  LDL.LU R22, [R1+0x1c8] ;  /* 0x0001c80001167983 */ /* 0x000ee80000300800 */
[----:B------:R-:W3:Y:S01]  /*3310*/  LDL.LU R23, [R1+0x1cc] ;  /* 0x0001cc0001177983 */ /* 0x000ee20000300800 */
[----:B----4-:R-:W-:-:S03]  /*3320*/  IMAD.WIDE R2, R0, 0x10, R2 ;  /* 0x0000001000027825 */ /* 0x010fc600078e0202 */
[----:B------:R-:W4:Y:S04]  /*3330*/  LDL.LU R0, [R1+0x2e0] ;  /* 0x0002e00001007983 */ /* 0x000f280000300800 */
[----:B-----5:R0:W-:Y:S04]  /*3340*/  ST.E.128 desc[UR6][R2.64], R12 ;  /* 0x0000000c02007985 */ /* 0x0201e8000c101d06 */
[----:B------:R-:W2:Y:S04]  /*3350*/  LDS.64 R2, [UR5] ;  /* 0x00000005ff027984 */ /* 0x000ea80008000a00 */
[----:B0-----:R-:W5:Y:S04]  /*3360*/  LDL.LU R12, [R1+0x150] ;  /* 0x00015000010c7983 */ /* 0x001f680000300800 */
[----:B------:R-:W5:Y:S04]  /*3370*/  LDL.LU R13, [R1+0x154] ;  /* 0x00015400010d7983 */ /* 0x000f680000300800 */
[----:B------:R-:W5:Y:S04]  /*3380*/  LDL.LU R14, [R1+0x158] ;  /* 0x00015800010e7983 */ /* 0x000f680000300800 */
[----:B------:R-:W5:Y:S01]  /*3390*/  LDL.LU R15, [R1+0x15c] ;  /* 0x00015c00010f7983 */ /* 0x000f620000300800 */
[----:B--2---:R-:W-:-:S03]  /*33a0*/  IMAD.WIDE R2, R29, 0x10, R2 ;  /* 0x000000101d027825 */ /* 0x004fc600078e0202 */
[----:B------:R-:W2:Y:S04]  /*33b0*/  LDL.LU R29, [R1+0x2f4] ;  /* 0x0002f400011d7983 */ /* 0x000ea80000300800 */
[----:B------:R0:W-:Y:S04]  /*33c0*/  ST.E.128 desc[UR6][R2.64], R8 ;  /* 0x0000000802007985 */ /* 0x0001e8000c101d06 */
[----:B------:R-:W1:Y:S04]  /*33d0*/  LDS.64 R2, [UR5] ;  /* 0x00000005ff027984 */ /* 0x000e680008000a00 */
        /* <DEDUP_REMOVED lines=9> */
[----:B-1----:R-:W-:-:S03]  /*3470*/  IMAD.WIDE R2, R28, 0x10, R2 ;  /* 0x000000101c027825 */ /* 0x002fc600078e0202 */
[----:B------:R-:W2:Y:S04]  /*3480*/  LDL.LU R28, [R1+0x2f0] ;  /* 0x0002f000011c7983 */ /* 0x000ea80000300800 */
[----:B------:R0:W-:Y:S04]  /*3490*/  ST.E.128 desc[UR6][R2.64], R4 ;  /* 0x0000000402007985 */ /* 0x0001e8000c101d06 */
[----:B------:R-:W4:Y:S04]  /*34a0*/  LDS.64 R2, [UR5] ;  /* 0x00000005ff027984 */ /* 0x000f280008000a00 */
[----:B-----5:R1:W-:Y:S04]  /*34b0*/  STL.128 [R1+0x4b0], R12 ;  /* 0x0004b00c01007387 */ /* 0x0203e80000100c00 */
[----:B0-----:R-:W5:Y:S04]  /*34c0*/  LDL.LU R4, [R1+0x31c] ;  /* 0x00031c0001047983 */ /* 0x001f680000300800 */
[----:B------:R-:W5:Y:S04]  /*34d0*/  LDL.LU R5, [R1+0x324] ;  /* 0x0003240001057983 */ /* 0x000f680000300800 */
[----:B-1----:R-:W5:Y:S04]  /*34e0*/  LDL.LU R12, [R1+0x180] ;  /* 0x00018000010c7983 */ /* 0x002f680000300800 */
[----:B------:R-:W5:Y:S04]  /*34f0*/  LDL.LU R13, [R1+0x184] ;  /* 0x00018400010d7983 */ /* 0x000f680000300800 */
[----:B------:R-:W5:Y:S04]  /*3500*/  LDL.LU R14, [R1+0x188] ;  /* 0x00018800010e7983 */ /* 0x000f680000300800 */
[----:B------:R-:W5:Y:S04]  /*3510*/  LDL.LU R15, [R1+0x18c] ;  /* 0x00018c00010f7983 */ /* 0x000f680000300800 */
[----:B------:R-:W5:Y:S01]  /*3520*/  LDL.LU R6, [R1+0x32c] ;  /* 0x00032c0001067983 */ /* 0x000f620000300800 */
[----:B----4-:R-:W-:-:S03]  /*3530*/  IMAD.WIDE R2, R0, 0x10, R2 ;  /* 0x0000001000027825 */ /* 0x010fc600078e0202 */
[----:B------:R-:W4:Y:S04]  /*3540*/  LDL.LU R7, [R1+0x334] ;  /* 0x0003340001077983 */ /* 0x000f280000300800 */
[----:B------:R-:W4:Y:S04]  /*3550*/  LDL.LU R0, [R1+0x530] ;  /* 0x0005300001007983 */ /* 0x000f280000300800 */
[----:B---3--:R0:W-:Y:S04]  /*3560*/  ST.E.128 desc[UR6][R2.64], R20 ;  /* 0x0000001402007985 */ /* 0x0081e8000c101d06 */
[----:B------:R-:W2:Y:S04]  /*3570*/  LDS.64 R2, [UR5] ;  /* 0x00000005ff027984 */ /* 0x000ea80008000a00 */
[----:B0-----:R-:W3:Y:S01]  /*3580*/  LDL.LU.128 R20, [R1+0x520] ;  /* 0x0005200001147983 */ /* 0x001ee20000300c00 */
[----:B--2---:R-:W-:-:S03]  /*3590*/  IMAD.WIDE R2, R28, 0x10, R2 ;  /* 0x000000101c027825 */ /* 0x004fc600078e0202 */
[----:B------:R-:W2:Y:S04]  /*35a0*/  LDL.LU R28, [R1+0x510] ;  /* 0x00051000011c7983 */ /* 0x000ea80000300800 */
[----:B---3--:R0:W-:Y:S04]  /*35b0*/  ST.E.128 desc[UR6][R2.64], R20 ;  /* 0x0000001402007985 */ /* 0x0081e8000c101d06 */
[----:B------:R-:W1:Y:S04]  /*35c0*/  LDS.64 R2, [UR5] ;  /* 0x00000005ff027984 */ /* 0x000e680008000a00 */
[----:B0-----:R-:W3:Y:S01]  /*35d0*/  LDL.LU.128 R20, [R1+0x500] ;  /* 0x0005000001147983 */ /* 0x001ee20000300c00 */
[----:B-1----:R-:W-:-:S03]  /*35e0*/  IMAD.WIDE R2, R29, 0x10, R2 ;  /* 0x000000101d027825 */ /* 0x002fc600078e0202 */
[----:B------:R-:W4:Y:S04]  /*35f0*/  LDL.LU R29, [R1+0x4f0] ;  /* 0x0004f000011d7983 */ /* 0x000f280000300800 */
[----:B---3--:R0:W-:Y:S04]  /*3600*/  ST.E.128 desc[UR6][R2.64], R20 ;  /* 0x0000001402007985 */ /* 0x0081e8000c101d06 */
[----:B------:R-:W1:Y:S04]  /*3610*/  LDS.64 R2, [UR5] ;  /* 0x00000005ff027984 */ /* 0x000e680008000a00 */
[----:B0-----:R-:W3:Y:S01]  /*3620*/  LDL.LU.128 R20, [R1+0x4e0] ;  /* 0x0004e00001147983 */ /* 0x001ee20000300c00 */
[----:B-1----:R-:W-:-:S03]  /*3630*/  IMAD.WIDE R2, R24, 0x10, R2 ;  /* 0x0000001018027825 */ /* 0x002fc600078e0202 */
[----:B------:R-:W2:Y:S04]  /*3640*/  LDL.LU R24, [R1+0xe0] ;  /* 0x0000e00001187983 */ /* 0x000ea80000300800 */
        /* <DEDUP_REMOVED lines=10> */
[----:B-----5:R0:W-:Y:S04]  /*36f0*/  ST.E.128 desc[UR6][R2.64], R12 ;  /* 0x0000000c02007985 */ /* 0x0201e8000c101d06 */
[----:B------:R-:W1:Y:S04]  /*3700*/  LDS.64 R2, [UR5] ;  /* 0x00000005ff027984 */ /* 0x000e680008000a00 */
[----:B0-----:R-:W5:Y:S01]  /*3710*/  LDL.LU.128 R12, [R1+0x4b0] ;  /* 0x0004b000010c7983 */ /* 0x001f620000300c00 */
[----:B-1----:R-:W-:-:S03]  /*3720*/  IMAD.WIDE R2, R27, 0x10, R2 ;  /* 0x000000101b027825 */ /* 0x002fc600078e0202 */
[----:B------:R-:W2:Y:S04]  /*3730*/  LDL.LU R27, [R1+0xec] ;  /* 0x0000ec00011b7983 */ /* 0x000ea80000300800 */
[----:B---3--:R-:W-:Y:S04]  /*3740*/  ST.E.128 desc[UR6][R2.64], R20 ;  /* 0x0000001402007985 */ /* 0x008fe8000c101d06 */
[----:B------:R-:W0:Y:S02]  /*3750*/  LDS.64 R2, [UR5] ;  /* 0x00000005ff027984 */ /* 0x000e240008000a00 */
[----:B0-----:R-:W-:-:S05]  /*3760*/  IMAD.WIDE R2, R4, 0x10, R2 ;  /* 0x0000001004027825 */ /* 0x001fca00078e0202 */
[----:B------:R-:W-:Y:S04]  /*3770*/  ST.E.128 desc[UR6][R2.64], R16 ;  /* 0x0000001002007985 */ /* 0x000fe8000c101d06 */
[----:B------:R-:W0:Y:S02]  /*3780*/  LDS.64 R2, [UR5] ;  /* 0x00000005ff027984 */ /* 0x000e240008000a00 */
[----:B0-----:R-:W-:-:S05]  /*3790*/  IMAD.WIDE R2, R5, 0x10, R2 ;  /* 0x0000001005027825 */ /* 0x001fca00078e0202 */
[----:B-----5:R0:W-:Y:S04]  /*37a0*/  ST.E.128 desc[UR6][R2.64], R12 ;  /* 0x0000000c02007985 */ /* 0x0201e8000c101d06 */
[----:B--2---:R1:W-:Y:S04]  /*37b0*/  STL.128 [R1+0x430], R24 ;  /* 0x0004301801007387 */ /* 0x0043e80000100c00 */
[----:B------:R-:W2:Y:S04]  /*37c0*/  LDS.64 R2, [UR5] ;  /* 0x00000005ff027984 */ /* 0x000ea80008000a00 */
[----:B0-----:R-:W3:Y:S04]  /*37d0*/  LDL.LU R12, [R1+0xb0] ;  /* 0x0000b000010c7983 */ /* 0x001ee80000300800 */
[----:B------:R-:W3:Y:S01]  /*37e0*/  LDL.LU R13, [R1+0xb4] ;  /* 0x0000b400010d7983 */ /* 0x000ee20000300800 */
[----:B----4-:R-:W-:Y:S01]  /*37f0*/  IMAD.MOV.U32 R14, RZ, RZ, R29 ;  /* 0x000000ffff0e7224 */ /* 0x010fe200078e001d */
[----:B------:R-:W-:-:S02]  /*3800*/  MOV R15, R28 ;  /* 0x0000001c000f7202 */ /* 0x000fc40000000f00 */
[----:B------:R-:W4:Y:S04]  /*3810*/  LDL.LU R29, [R1+0x4a4] ;  /* 0x0004a400011d7983 */ /* 0x000f280000300800 */
[----:B------:R-:W5:Y:S04]  /*3820*/  LDL.LU R28, [R1+0x4a0] ;  /* 0x0004a000011c7983 */ /* 0x000f680000300800 */
[----:B---3--:R0:W-:Y:S04]  /*3830*/  STL.128 [R1+0x410], R12 ;  /* 0x0004100c01007387 */ /* 0x0081e80000100c00 */
[----:B-1----:R-:W3:Y:S04]  /*3840*/  LDL.LU R24, [R1+0x100] ;  /* 0x0001000001187983 */ /* 0x002ee80000300800 */
[----:B------:R-:W3:Y:S04]  /*3850*/  LDL.LU R25, [R1+0x104] ;  /* 0x0001040001197983 */ /* 0x000ee80000300800 */
[----:B------:R-:W3:Y:S04]  /*3860*/  LDL.LU R26, [R1+0x108] ;  /* 0x00010800011a7983 */ /* 0x000ee80000300800 */
[----:B------:R-:W3:Y:S01]  /*3870*/  LDL.LU R27, [R1+0x10c] ;  /* 0x00010c00011b7983 */ /* 0x000ee20000300800 */
[----:B--2---:R-:W-:-:S03]  /*3880*/  IMAD.WIDE R2, R6, 0x10, R2 ;  /* 0x0000001006027825 */ /* 0x004fc600078e0202 */
[----:B0-----:R-:W2:Y:S04]  /*3890*/  LDL.LU R12, [R1+0xf0] ;  /* 0x0000f000010c7983 */ /* 0x001ea80000300800 */
[----:B------:R-:W2:Y:S04]  /*38a0*/  LDL.LU R13, [R1+0xf4] ;  /* 0x0000f400010d7983 */ /* 0x000ea80000300800 */
[----:B------:R-:W2:Y:S01]  /*38b0*/  LDL.LU R14, [R1+0xf8] ;  /* 0x0000f800010e7983 */ /* 0x000ea20000300800 */
[----:B-----5:R-:W-:Y:S02]  /*38c0*/  IMAD.MOV.U32 R15, RZ, RZ, R28 ;  /* 0x000000ffff0f7224 */ /* 0x020fe400078e001c */
[----:B----4-:R-:W-:Y:S01]  /*38d0*/  IMAD.MOV.U32 R23, RZ, RZ, R29 ;  /* 0x000000ffff177224 */ /* 0x010fe200078e001d */
[----:B------:R-:W4:Y:S04]  /*38e0*/  LDL.LU R20, [R1+0xd0] ;  /* 0x0000d00001147983 */ /* 0x000f280000300800 */
[----:B------:R-:W4:Y:S04]  /*38f0*/  LDL.LU R21, [R1+0xd4] ;  /* 0x0000d40001157983 */ /* 0x000f280000300800 */
[----:B------:R-:W4:Y:S04]  /*3900*/  LDL.LU R22, [R1+0xd8] ;  /* 0x0000d80001167983 */ /* 0x000f280000300800 */
[----:B------:R-:W5:Y:S04]  /*3910*/  LDL.LU R16, [R1+0xc0] ;  /* 0x0000c00001107983 */ /* 0x000f680000300800 */
[----:B------:R-:W5:Y:S04]  /*3920*/  LDL.LU R17, [R1+0xc4] ;  /* 0x0000c40001117983 */ /* 0x000f680000300800 */
[----:B------:R-:W5:Y:S04]  /*3930*/  LDL.LU R18, [R1+0xc8] ;  /* 0x0000c80001127983 */ /* 0x000f680000300800 */
[----:B------:R-:W5:Y:S04]  /*3940*/  LDL.LU R19, [R1+0xcc] ;  /* 0x0000cc0001137983 */ /* 0x000f680000300800 */
[----:B------:R-:W5:Y:S04]  /*3950*/  LDL.LU R4, [R1+0x210] ;  /* 0x0002100001047983 */ /* 0x000f680000300800 */
[----:B------:R-:W5:Y:S04]  /*3960*/  LDL.LU R5, [R1+0x214] ;  /* 0x0002140001057983 */ /* 0x000f680000300800 */
[----:B---3--:R0:W-:Y:S04]  /*3970*/  STL [R1+0x440], R24 ;  /* 0x0004401801007387 */ /* 0x0081e80000100800 */
[----:B------:R1:W-:Y:S04]  /*3980*/  ST.E.128 desc[UR6][R2.64], R8 ;  /* 0x0000000802007985 */ /* 0x0003e8000c101d06 */
[----:B------:R-:W3:Y:S04]  /*3990*/  LDS.64 R2, [UR5] ;  /* 0x00000005ff027984 */ /* 0x000ee80008000a00 */
[----:B0-----:R-:W2:Y:S04]  /*39a0*/  LDL.LU R24, [R1+0x308] ;  /* 0x0003080001187983 */ /* 0x001ea80000300800 */
[----:B------:R-:W4:Y:S04]  /*39b0*/  LDL.LU R28, [R1+0x318] ;  /* 0x00031800011c7983 */ /* 0x000f280000300800 */
[----:B------:R-:W5:Y:S04]  /*39c0*/  LDL.LU R29, [R1+0x320] ;  /* 0x00032000011d7983 */ /* 0x000f680000300800 */
[----:B-1----:R-:W4:Y:S04]  /*39d0*/  LDL.LU R8, [R1+0x310] ;  /* 0x0003100001087983 */ /* 0x002f280000300800 */
[----:B------:R-:W5:Y:S04]  /*39e0*/  LDL.LU R9, [R1+0x328] ;  /* 0x0003280001097983 */ /* 0x000f680000300800 */
[----:B------:R-:W5:Y:S04]  /*39f0*/  LDL.LU R10, [R1+0x330] ;  /* 0x00033000010a7983 */ /* 0x000f680000300800 */
[----:B------:R-:W5:Y:S04]  /*3a00*/  LDL.LU R11, [R1+0x338] ;  /* 0x00033800010b7983 */ /* 0x000f680000300800 */
[----:B------:R-:W5:Y:S04]  /*3a10*/  LDL.LU R6, [R1+0x218] ;  /* 0x0002180001067983 */ /* 0x000f680000300800 */
[----:B--2---:R0:W-:Y:S04]  /*3a20*/  STL.128 [R1+0x450], R24 ;  /* 0x0004501801007387 */ /* 0x0041e80000100c00 */
[----:B0-----:R-:W2:Y:S04]  /*3a30*/  LDL.LU R24, [R1+0x110] ;  /* 0x0001100001187983 */ /* 0x001ea80000300800 */
[----:B------:R-:W3:Y:S04]  /*3a40*/  LDL.LU R25, [R1+0x114] ;  /* 0x0001140001197983 */ /* 0x000ee80000300800 */
[----:B------:R-:W3:Y:S04]  /*3a50*/  LDL.LU R26, [R1+0x118] ;  /* 0x00011800011a7983 */ /* 0x000ee80000300800 */
[----:B------:R-:W3:Y:S04]  /*3a60*/  LDL.LU R27, [R1+0x11c] ;  /* 0x00011c00011b7983 */ /* 0x000ee80000300800 */
[----:B--2---:R0:W-:Y:S04]  /*3a70*/  STL [R1+0x460], R24 ;  /* 0x0004601801007387 */ /* 0x0041e80000100800 */
[----:B0-----:R-:W3:Y:S04]  /*3a80*/  LDL.LU R24, [R1+0x300] ;  /* 0x0003000001187983 */ /* 0x001ee80000300800 */
[----:B---3--:R0:W-:Y:S04]  /*3a90*/  STL.128 [R1+0x470], R24 ;  /* 0x0004701801007387 */ /* 0x0081e80000100c00 */
[----:B0-----:R-:W2:Y:S04]  /*3aa0*/  LDL.LU R24, [R1+0x120] ;  /* 0x0001200001187983 */ /* 0x001ea80000300800 */
[----:B------:R-:W3:Y:S04]  /*3ab0*/  LDL.LU R25, [R1+0x124] ;  /* 0x0001240001197983 */ /* 0x000ee80000300800 */
[----:B------:R-:W3:Y:S04]  /*3ac0*/  LDL.LU R26, [R1+0x128] ;  /* 0x00012800011a7983 */ /* 0x000ee80000300800 */
[----:B------:R-:W3:Y:S04]  /*3ad0*/  LDL.LU R27, [R1+0x12c] ;  /* 0x00012c00011b7983 */ /* 0x000ee80000300800 */
[----:B--2---:R0:W-:Y:S04]  /*3ae0*/  STL [R1+0x480], R24 ;  /* 0x0004801801007387 */ /* 0x0041e80000100800 */
[----:B0-----:R-:W3:Y:S01]  /*3af0*/  LDL.LU R24, [R1+0x2f8] ;  /* 0x0002f80001187983 */ /* 0x001ee20000300800 */
[----:B------:R-:W-:-:S03]  /*3b00*/  IMAD.WIDE R2, R7, 0x10, R2 ;  /* 0x0000001007027825 */ /* 0x000fc600078e0202 */
[----:B---3--:R0:W-:Y:S04]  /*3b10*/  STL.128 [R1+0x490], R24 ;  /* 0x0004901801007387 */ /* 0x0081e80000100c00 */
[----:B0-----:R-:W2:Y:S04]  /*3b20*/  LDL.LU R24, [R1+0x130] ;  /* 0x0001300001187983 */ /* 0x001ea80000300800 */
[----:B------:R-:W2:Y:S04]  /*3b30*/  LDL.LU R25, [R1+0x134] ;  /* 0x0001340001197983 */ /* 0x000ea80000300800 */
[----:B------:R-:W2:Y:S04]  /*3b40*/  LDL.LU R26, [R1+0x138] ;  /* 0x00013800011a7983 */ /* 0x000ea80000300800 */
[----:B------:R-:W2:Y:S04]  /*3b50*/  LDL.LU R27, [R1+0x13c] ;  /* 0x00013c00011b7983 */ /* 0x000ea80000300800 */
[----:B--2---:R0:W-:Y:S04]  /*3b60*/  ST.E.128 desc[UR6][R2.64], R24 ;  /* 0x0000001802007985 */ /* 0x0041e8000c101d06 */
[----:B------:R-:W1:Y:S04]  /*3b70*/  LDS.64 R2, [UR5] ;  /* 0x00000005ff027984 */ /* 0x000e680008000a00 */
[----:B0-----:R-:W1:Y:S02]  /*3b80*/  LDL.LU.128 R24, [R1+0x490] ;  /* 0x0004900001187983 */ /* 0x001e640000300c00 */
[----:B-1----:R-:W-:-:S02]  /*3b90*/  IMAD.WIDE R2, R24, 0x10, R2 ;  /* 0x0000001018027825 */ /* 0x002fc400078e0202 */
        /* <DEDUP_REMOVED lines=12> */
[----:B------:R-:W4:Y:S04]  /*3c60*/  LDS.64 R2, [UR5] ;  /* 0x00000005ff027984 */ /* 0x000f280008000a00 */
[----:B0-----:R-:W2:Y:S01]  /*3c70*/  LDL.LU.128 R24, [R1+0x430] ;  /* 0x0004300001187983 */ /* 0x001ea20000300c00 */
[----:B----4-:R-:W-:Y:S01]  /*3c80*/  IMAD.WIDE R2, R8, 0x10, R2 ;  /* 0x0000001008027825 */ /* 0x010fe200078e0202 */
[----:B------:R-:W-:-:S02]  /*3c90*/  MOV R7, R0 ;  /* 0x0000000000077202 */ /* 0x000fc40000000f00 */
[----:B------:R-:W3:Y:S04]  /*3ca0*/  LDL.LU R8, [R1+0x420] ;  /* 0x0004200001087983 */ /* 0x000ee80000300800 */
[----:B------:R0:W-:Y:S04]  /*3cb0*/  ST.E.128 desc[UR6][R2.64], R12 ;  /* 0x0000000c02007985 */ /* 0x0001e8000c101d06 */
[----:B------:R-:W1:Y:S04]  /*3cc0*/  LDS.64 R2, [UR5] ;  /* 0x00000005ff027984 */ /* 0x000e680008000a00 */
[----:B------:R-:W4:Y:S04]  /*3cd0*/  LDL.LU R0, [R1+0x33c] ;  /* 0x00033c0001007983 */ /* 0x000f280000300800 */
[----:B0-----:R-:W3:Y:S01]  /*3ce0*/  LDL.LU.128 R12, [R1+0x410] ;  /* 0x00041000010c7983 */ /* 0x001ee20000300c00 */
[----:B-1----:R-:W-:-:S03]  /*3cf0*/  IMAD.WIDE R2, R28, 0x10, R2 ;  /* 0x000000101c027825 */ /* 0x002fc600078e0202 */
[----:B------:R-:W4:Y:S04]  /*3d00*/  LDL.LU R28, [R1+0x350] ;  /* 0x00035000011c7983 */ /* 0x000f280000300800 */
[----:B--2---:R0:W-:Y:S04]  /*3d10*/  ST.E.128 desc[UR6][R2.64], R24 ;  /* 0x0000001802007985 */ /* 0x0041e8000c101d06 */
[----:B------:R-:W5:Y:S04]  /*3d20*/  LDS.64 R2, [UR5] ;  /* 0x00000005ff027984 */ /* 0x000f680008000a00 */
[----:B0-----:R-:W2:Y:S01]  /*3d30*/  LDL.LU.128 R24, [R1+0x400] ;  /* 0x0004000001187983 */ /* 0x001ea20000300c00 */
[----:B-----5:R-:W-:-:S03]  /*3d40*/  IMAD.WIDE R2, R29, 0x10, R2 ;  /* 0x000000101d027825 */ /* 0x020fc600078e0202 */
[----:B------:R-:W5:Y:S04]  /*3d50*/  LDL.LU R29, [R1+0x2d8] ;  /* 0x0002d800011d7983 */ /* 0x000f680000300800 */
[----:B------:R0:W-:Y:S04]  /*3d60*/  ST.E.128 desc[UR6][R2.64], R20 ;  /* 0x0000001402007985 */ /* 0x0001e8000c101d06 */
[----:B------:R-:W1:Y:S04]  /*3d70*/  LDS.64 R2, [UR5] ;  /* 0x00000005ff027984 */ /* 0x000e680008000a00 */
[----:B0-----:R-:W2:Y:S01]  /*3d80*/  LDL.LU.128 R20, [R1+0x3f0] ;  /* 0x0003f00001147983 */ /* 0x001ea20000300c00 */
[----:B-1----:R-:W-:-:S03]  /*3d90*/  IMAD.WIDE R2, R9, 0x10, R2 ;  /* 0x0000001009027825 */ /* 0x002fc600078e0202 */
[----:B------:R-:W5:Y:S04]  /*3da0*/  LDL.LU R9, [R1+0x3e0] ;  /* 0x0003e00001097983 */ /* 0x000f680000300800 */
[----:B------:R0:W-:Y:S04]  /*3db0*/  ST.E.128 desc[UR6][R2.64], R16 ;  /* 0x0000001002007985 */ /* 0x0001e8000c101d06 */
[----:B------:R-:W1:Y:S04]  /*3dc0*/  LDS.64 R2, [UR5] ;  /* 0x00000005ff027984 */ /* 0x000e680008000a00 */
[----:B0-----:R-:W2:Y:S01]  /*3dd0*/  LDL.LU.128 R16, [R1+0x3d0] ;  /* 0x0003d00001107983 */ /* 0x001ea20000300c00 */
[----:B-1----:R-:W-:-:S03]  /*3de0*/  IMAD.WIDE R2, R10, 0x10, R2 ;  /* 0x000000100a027825 */ /* 0x002fc600078e0202 */
[----:B------:R-:W5:Y:S04]  /*3df0*/  LDL.LU R10, [R1+0x3c0] ;  /* 0x0003c000010a7983 */ /* 0x000f680000300800 */
[----:B---3--:R0:W-:Y:S04]  /*3e00*/  ST.E.128 desc[UR6][R2.64], R12 ;  /* 0x0000000c02007985 */ /* 0x0081e8000c101d06 */
[----:B------:R-:W1:Y:S04]  /*3e10*/  LDS.64 R2, [UR5] ;  /* 0x00000005ff027984 */ /* 0x000e680008000a00 */
[----:B0-----:R-:W3:Y:S01]  /*3e20*/  LDL.LU.128 R12, [R1+0x3b0] ;  /* 0x0003b000010c7983 */ /* 0x001ee20000300c00 */
[----:B-1----:R-:W-:-:S03]  /*3e30*/  IMAD.WIDE R2, R11, 0x10, R2 ;  /* 0x000000100b027825 */ /* 0x002fc600078e0202 */
[----:B------:R-:W5:Y:S04]  /*3e40*/  LDL.LU R11, [R1+0x3a0] ;  /* 0x0003a000010b7983 */ /* 0x000f680000300800 */
[----:B------:R0:W-:Y:S04]  /*3e50*/  ST.E.128 desc[UR6][R2.64], R4 ;  /* 0x0000000402007985 */ /* 0x0001e8000c101d06 */
[----:B------:R-:W4:Y:S04]  /*3e60*/  LDS.64 R2, [UR5] ;  /* 0x00000005ff027984 */ /* 0x000f280008000a00 */
[----:B0-----:R-:W2:Y:S01]  /*3e70*/  LDL.LU.128 R4, [R1+0x390] ;  /* 0x0003900001047983 */ /* 0x001ea20000300c00 */
[----:B----4-:R-:W-:-:S03]  /*3e80*/  IMAD.WIDE R2, R0, 0x10, R2 ;  /* 0x0000001000027825 */ /* 0x010fc600078e0202 */
[----:B------:R-:W4:Y:S04]  /*3e90*/  LDL.LU R0, [R1+0x380] ;  /* 0x0003800001007983 */ /* 0x000f280000300800 */
[----:B--2---:R0:W-:Y:S04]  /*3ea0*/  ST.E.128 desc[UR6][R2.64], R4 ;  /* 0x0000000402007985 */ /* 0x0041e8000c101d06 */
[----:B------:R-:W1:Y:S04]  /*3eb0*/  LDS.64 R2, [UR5] ;  /* 0x00000005ff027984 */ /* 0x000e680008000a00 */
[----:B0-----:R-:W1:Y:S04]  /*3ec0*/  LDL.LU R5, [R1+0x340] ;  /* 0x0003400001057983 */ /* 0x001e680000300800 */
[----:B------:R-:W2:Y:S04]  /*3ed0*/  LDL.LU R6, [R1+0x344] ;  /* 0x0003440001067983 */ /* 0x000ea80000300800 */
[----:B------:R-:W4:Y:S01]  /*3ee0*/  LDL.LU R7, [R1+0x348] ;  /* 0x0003480001077983 */ /* 0x000f220000300800 */
[----:B------:R-:W0:Y:S01]  /*3ef0*/  LDCU UR4, c[0x0][0x360] ;  /* 0x00006c00ff0477ac */ /* 0x000e220008000800 */
[----:B-1----:R-:W-:-:S05]  /*3f00*/  IMAD.WIDE R2, R5, 0x10, R2 ;  /* 0x0000001005027825 */ /* 0x002fca00078e0202 */
[----:B-----5:R-:W-:Y:S04]  /*3f10*/  ST.E.128 desc[UR6][R2.64], R8 ;  /* 0x0000000802007985 */ /* 0x020fe8000c101d06 */
[----:B------:R-:W2:Y:S02]  /*3f20*/  LDS.64 R2, [UR5] ;  /* 0x00000005ff027984 */ /* 0x000ea40008000a00 */
[----:B--2---:R-:W-:-:S05]  /*3f30*/  IMAD.WIDE R2, R6, 0x10, R2 ;  /* 0x0000001006027825 */ /* 0x004fca00078e0202 */
[----:B---3--:R-:W-:Y:S04]  /*3f40*/  ST.E.128 desc[UR6][R2.64], R12 ;  /* 0x0000000c02007985 */ /* 0x008fe8000c101d06 */
[----:B------:R-:W4:Y:S02]  /*3f50*/  LDS.64 R2, [UR5] ;  /* 0x00000005ff027984 */ /* 0x000f240008000a00 */
[----:B----4-:R-:W-:-:S05]  /*3f60*/  IMAD.WIDE R2, R7, 0x10, R2 ;  /* 0x0000001007027825 */ /* 0x010fca00078e0202 */
[----:B------:R-:W-:Y:S04]  /*3f70*/  ST.E.128 desc[UR6][R2.64], R16 ;  /* 0x0000001002007985 */ /* 0x000fe8000c101d06 */
[----:B------:R-:W1:Y:S02]  /*3f80*/  LDS.64 R2, [UR5] ;  /* 0x00000005ff027984 */ /* 0x000e640008000a00 */
[----:B-1----:R-:W-:-:S05]  /*3f90*/  IMAD.WIDE R2, R0, 0x10, R2 ;  /* 0x0000001000027825 */ /* 0x002fca00078e0202 */
[----:B------:R-:W-:Y:S04]  /*3fa0*/  ST.E.128 desc[UR6][R2.64], R20 ;  /* 0x0000001402007985 */ /* 0x000fe8000c101d06 */
[----:B------:R-:W1:Y:S01]  /*3fb0*/  LDS.64 R2, [UR5] ;  /* 0x00000005ff027984 */ /* 0x000e620008000a00 */
[----:B------:R-:W0:Y:S02]  /*3fc0*/  LDC R0, c[0x0][0x370] ;  /* 0x0000dc00ff007b82 */ /* 0x000e240000000800 */
[----:B0-----:R-:W-:-:S05]  /*3fd0*/  IMAD R29, R0, UR4, R29 ;  /* 0x00000004001d7c24 */ /* 0x001fca000f8e021d */
[----:B------:R0:W-:Y:S01]  /*3fe0*/  STL [R1+0x2d8], R29 ;  /* 0x0002d81d01007387 */ /* 0x0001e20000100800 */
[----:B-1----:R-:W-:-:S05]  /*3ff0*/  IMAD.WIDE R2, R28, 0x10, R2 ;  /* 0x000000101c027825 */ /* 0x002fca00078e0202 */
[----:B------:R0:W-:Y:S01]  /*4000*/  ST.E.128 desc[UR6][R2.64], R24 ;  /* 0x0000001802007985 */ /* 0x0001e2000c101d06 */
[----:B------:R-:W-:-:S13]  /*4010*/  ISETP.GE.AND P0, PT, R29, UR9, PT ;  /* 0x000000091d007c0c */ /* 0x000fda000bf06270 */
[----:B------:R-:W-:Y:S05]  /*4020*/  @!P0 BRA `(.L_x_572) ;  /* 0xffffffd000a08947 */ /* 0x000fea000383ffff */
.L_x_571:
[----:B------:R-:W-:Y:S05]  /*4030*/  BSYNC.RECONVERGENT B0 ;  /* 0x0000000000007941 */ /* 0x000fea0003800200 */
.L_x_570:
[----:B-1----:R1:W5:Y:S04]  /*4040*/  LDL R8, [R1+0x358] ;  /* 0x0003580001087983 */ /* 0x0023680000100800 */
[----:B------:R1:W5:Y:S01]  /*4050*/  LDL.64 R6, [R1+0x360] ;  /* 0x0003600001067983 */ /* 0x0003620000100a00 */
[----:B------:R-:W-:Y:S01]  /*4060*/  BSSY.RECONVERGENT B0, `(.L_x_573) ;  /* 0x0000013000007945 */ /* 0x000fe20003800200 */
[----:B------:R-:W2:Y:S02]  /*4070*/  S2R R4, SR_TID.X ;  /* 0x0000000000047919 */ /* 0x000ea40000002100 */
[----:B--2---:R-:W-:-:S13]  /*4080*/  ISETP.NE.AND P1, PT, R4, RZ, PT ;  /* 0x000000ff0400720c */ /* 0x004fda0003f25270 */
[----:B-1----:R-:W-:Y:S05]  /*4090*/  @P1 BRA `(.L_x_574) ;  /* 0x00000000003c1947 */ /* 0x002fea0003800000 */
[----:B0-----:R-:W0:Y:S01]  /*40a0*/  S2R R2, SR_CTAID.X ;  /* 0x0000000000027919 */ /* 0x001e220000002500 */
[----:B------:R-:W1:Y:S02]  /*40b0*/  LDC R0, c[0x0][0x370] ;  /* 0x0000dc00ff007b82 */ /* 0x000e640000000800 */
[----:B-1----:R-:W-:Y:S02]  /*40c0*/  IADD3 R0, PT, PT, -R0, 0x21, RZ ;  /* 0x0000002100007810 */ /* 0x002fe40007ffe1ff */
[----:B0-----:R-:W-:-:S04]  /*40d0*/  ISETP.NE.AND P0, PT, R2, RZ, PT ;  /* 0x000000ff0200720c */ /* 0x001fc80003f05270 */
[----:B------:R-:W-:-:S05]  /*40e0*/  SEL R0, R0, 0x1, !P0 ;  /* 0x0000000100007807 */ /* 0x000fca0004000000 */
[----:B-----5:R-:W2:Y:S01]  /*40f0*/  ATOM.E.ADD.STRONG.GPU PT, R3, desc[UR6][R6.64+0x100], R0 ;  /* 0x800100000603798a */ /* 0x020ea200081ef106 */
[----:B------:R-:W0:Y:S01]  /*4100*/  S2UR UR5, SR_CgaCtaId ;  /* 0x00000000000579c3 */ /* 0x000e220000008800 */
[----:B------:R-:W-:Y:S01]  /*4110*/  IMAD.SHL.U32 R2, R8, 0x20, RZ ;  /* 0x0000002008027824 */ /* 0x000fe200078e00ff */
[----:B------:R-:W-:Y:S02]  /*4120*/  UMOV UR4, 0x400 ;  /* 0x0000040000047882 */ /* 0x000fe40000000000 */
[----:B0-----:R-:W-:Y:S01]  /*4130*/  ULEA UR4, UR5, UR4, 0x18 ;  /* 0x0000000405047291 */ /* 0x001fe2000f8ec0ff */
[----:B--2---:R-:W-:-:S05]  /*4140*/  IMAD.IADD R3, R0, 0x1, R3 ;  /* 0x0000000100037824 */ /* 0x004fca00078e0203 */
[----:B------:R-:W-:-:S13]  /*4150*/  ISETP.NE.AND P0, PT, R3, R2, PT ;  /* 0x000000020300720c */ /* 0x000fda0003f05270 */
[----:B------:R-:W-:-:S05]  /*4160*/  @!P0 MOV R2, 0x1 ;  /* 0x0000000100028802 */ /* 0x000fca0000000f00 */
[----:B------:R1:W-:Y:S04]  /*4170*/  @!P0 STS [UR4+0x100], R2 ;  /* 0x00010002ff008988 */ /* 0x0003e80008000804 */
[----:B------:R-:W-:Y:S01]  /*4180*/  @P0 STS [UR4+0x100], RZ ;  /* 0x000100ffff000988 */ /* 0x000fe20008000804 */
.L_x_574:
[----:B------:R-:W-:Y:S05]  /*4190*/  BSYNC.RECONVERGENT B0 ;  /* 0x0000000000007941 */ /* 0x000fea0003800200 */
.L_x_573:
[----:B------:R-:W2:Y:S08]  /*41a0*/  S2UR UR5, SR_CgaCtaId ;  /* 0x00000000000579c3 */ /* 0x000eb00000008800 */
[----:B------:R-:W-:Y:S06]  /*41b0*/  BAR.SYNC.DEFER_BLOCKING 0x0 ;  /* 0x0000000000007b1d */ /* 0x000fec0000010000 */
[----:B------:R-:W-:-:S02]  /*41c0*/  UMOV UR4, 0x400 ;  /* 0x0000040000047882 */ /* 0x000fc40000000000 */
[----:B--2---:R-:W-:-:S09]  /*41d0*/  ULEA UR4, UR5, UR4, 0x18 ;  /* 0x0000000405047291 */ /* 0x004fd2000f8ec0ff */
[----:B------:R-:W2:Y:S02]  /*41e0*/  LDS R0, [UR4+0x100] ;  /* 0x00010004ff007984 */ /* 0x000ea40008000800 */
[----:B--2---:R-:W-:-:S04]  /*41f0*/  ISETP.NE.AND P0, PT, R0, RZ, PT ;  /* 0x000000ff0000720c */ /* 0x004fc80003f05270 */
[----:B------:R-:W-:-:S13]  /*4200*/  ISETP.GT.U32.OR P0, PT, R4, 0x1f, !P0 ;  /* 0x0000001f0400780c */ /* 0x000fda0004704470 */
[----:B------:R-:W-:Y:S05]  /*4210*/  @P0 EXIT ;  /* 0x000000000000094d */ /* 0x000fea0003800000 */
[----:B------:R-:W0:Y:S04]  /*4220*/  LDL.LU.64 R12, [R1+0x378] ;  /* 0x00037800010c7983 */ /* 0x000e280000300a00 */
[----:B------:R-:W0:Y:S04]  /*4230*/  LDL.LU.64 R10, [R1+0x370] ;  /* 0x00037000010a7983 */ /* 0x000e280000300a00 */
[----:B------:R-:W2:Y:S04]  /*4240*/  LDL.LU.64 R4, [R1+0x368] ;  /* 0x0003680001047983 */ /* 0x000ea80000300a00 */
[----:B-----5:R-:W-:Y:S01]  /*4250*/  @!P1 ST.E desc[UR6][R6.64+-0x80], R8 ;  /* 0xffff800806009985 */ /* 0x020fe2000c101906 */
[----:B01----:R-:W-:-:S04]  /*4260*/  LEA R2, P0, R10, R12, 0x2 ;  /* 0x0000000c0a027211 */ /* 0x003fc800078010ff */
[----:B------:R-:W-:-:S05]  /*4270*/  LEA.HI.X R3, R10, R13, R11, 0x2, P0 ;  /* 0x0000000d0a037211 */ /* 0x000fca00000f140b */
[----:B------:R2:W-:Y:S02]  /*4280*/  ST.E.STRONG.SYS desc[UR6][R2.64], R8 ;  /* 0x0000000802007985 */ /* 0x0005e4000c115906 */
[----:B--2---:R-:W-:-:S04]  /*4290*/  LEA R8, P0, R4, R6, 0x2 ;  /* 0x0000000604087211 */ /* 0x004fc800078010ff */
[----:B------:R-:W-:Y:S02]  /*42a0*/  LEA.HI.X R9, R4, R7, R5, 0x2, P0 ;  /* 0x0000000704097211 */ /* 0x000fe400000f1405 */
[----:B------:R-:W-:Y:S01]  /*42b0*/  CS2R R2, SR_CLOCKLO ;  /* 0x0000000000027805 */ /* 0x000fe20000015000 */
[----:B------:R-:W0:Y:S06]  /*42c0*/  LDCU.64 UR4, c[0x0][0x3b0] ;  /* 0x00007600ff0477ac */ /* 0x000e2c0008000a00 */
.L_x_575:
[----:B------:R-:W2:Y:S04]  /*42d0*/  LDL R16, [R1+0x358] ;  /* 0x0003580001107983 */ /* 0x000ea80000100800 */
[----:B------:R-:W2:Y:S02]  /*42e0*/  LD.E.STRONG.SYS R0, desc[UR6][R8.64] ;  /* 0x0000000608007980 */ /* 0x000ea4000c115900 */
[----:B--2---:R-:W-:-:S05]  /*42f0*/  IMAD.IADD R0, R0, 0x1, -R16 ;  /* 0x0000000100007824 */ /* 0x004fca00078e0a10 */
        /* <DEDUP_REMOVED lines=10> */
[----:B------:R-:W3:Y:S01]  /*43a0*/  LDC.64 R10, c[0x4][0x108] ;  /* 0x01004200ff0a7b82 */ /* 0x000ee20000000a00 */
[----:B------:R-:W4:Y:S01]  /*43b0*/  S2R R14, SR_CTAID.X ;  /* 0x00000000000e7919 */ /* 0x000f220000002500 */
[----:B------:R-:W4:Y:S06]  /*43c0*/  S2R R15, SR_TID.X ;  /* 0x00000000000f7919 */ /* 0x000f2c0000002100 */
[----:B------:R-:W4:Y:S01]  /*43d0*/  LDC R13, c[0x0][0x38c] ;  /* 0x0000e300ff0d7b82 */ /* 0x000f220000000800 */
[----:B-1----:R-:W-:-:S07]  /*43e0*/  UIADD3 UR4, UP0, UPT, UR4, 0x4c, URZ ;  /* 0x0000004c04047890 */ /* 0x002fce000ff1e0ff */
[----:B------:R-:W1:Y:S01]  /*43f0*/  LDC R6, c[0x0][0x2f8] ;  /* 0x0000be00ff067b82 */ /* 0x000e620000000800 */
[----:B------:R-:W-:Y:S01]  /*4400*/  UIADD3.X UR5, UPT, UPT, URZ, UR5, URZ, UP0, !UPT ;  /* 0x00000005ff057290 */ /* 0x000fe200087fe4ff */
[----:B------:R-:W-:Y:S01]  /*4410*/  IMAD.MOV.U32 R12, RZ, RZ, 0x4e9 ;  /* 0x000004e9ff0c7424 */ /* 0x000fe200078e00ff */
[----:B0-----:R-:W-:Y:S02]  /*4420*/  MOV R8, UR4 ;  /* 0x0000000400087c02 */ /* 0x001fe40008000f00 */
[----:B------:R-:W-:Y:S02]  /*4430*/  MOV R0, 0x2a8 ;  /* 0x000002a800007802 */ /* 0x000fe40000000f00 */
[----:B------:R-:W-:Y:S02]  /*4440*/  IMAD.U32 R9, RZ, RZ, UR5 ;  /* 0x00000005ff097e24 */ /* 0x000fe4000f8e00ff */
[----:B------:R0:W0:Y:S03]  /*4450*/  LDC.64 R2, c[0x4][R0] ;  /* 0x0100000000027b82 */ /* 0x0000260000000a00 */
[----:B---3--:R3:W-:Y:S01]  /*4460*/  STL.128 [R1+0x80], R8 ;  /* 0x0000800801007387 */ /* 0x0087e20000100c00 */
[----:B------:R-:W5:Y:S03]  /*4470*/  LDCU.64 UR4, c[0x4][0x268] ;  /* 0x01004d00ff0477ac */ /* 0x000f660008000a00 */
[----:B----4-:R3:W-:Y:S01]  /*4480*/  STL.128 [R1+0x90], R12 ;  /* 0x0000900c01007387 */ /* 0x0107e20000100c00 */
[----:B-1----:R-:W-:-:S04]  /*4490*/  IADD3 R6, P0, P1, R1, 0x80, R6 ;  /* 0x0000008001067810 */ /* 0x002fc8000791e006 */
[----:B------:R-:W-:Y:S02]  /*44a0*/  IADD3.X R7, PT, PT, RZ, UR8, RZ, P0, P1 ;  /* 0x00000008ff077c10 */ /* 0x000fe400087e24ff */
[----:B-----5:R-:W-:Y:S01]  /*44b0*/  MOV R4, UR4 ;  /* 0x0000000400047c02 */ /* 0x020fe20008000f00 */
[----:B------:R-:W-:Y:S01]  /*44c0*/  IMAD.U32 R5, RZ, RZ, UR5 ;  /* 0x00000005ff057e24 */ /* 0x000fe2000f8e00ff */
[----:B0-2---:R3:W-:Y:S06]  /*44d0*/  STL.64 [R1+0xa0], R16 ;  /* 0x0000a01001007387 */ /* 0x0057ec0000100a00 */
[----:B------:R-:W-:-:S07]  /*44e0*/  LEPC R20, `(.L_x_576) ;  /* 0x000000001014794e */ /* 0x000fce0000000000 */
[----:B---3--:R-:W-:Y:S05]  /*44f0*/  CALL.ABS.NOINC R2 ;  /* 0x0000000002007343 */ /* 0x008fea0003c00000 */
.L_x_576:
[----:B------:R-:W-:Y:S05]  /*4500*/  EXIT ;  /* 0x000000000000794d */ /* 0x000fea0003800000 */
.L_x_577:
        /* <DEDUP_REMOVED lines=15> */
.L_x_985:


//--------------------- .text._Z38userbuffers_fp16_sum_inplace_gpu_rw_agILi16EEviiiiiiiPPvim --------------------------
	.section	.text._Z38userbuffers_fp16_sum_inplace_gpu_rw_agILi16EEviiiiiiiPPvim,"ax",@progbits
	.align	128
        .global         _Z38userbuffers_fp16_sum_inplace_gpu_rw_agILi16EEviiiiiiiPPvim
        .type           _Z38userbuffers_fp16_sum_inplace_gpu_rw_agILi16EEviiiiiiiPPvim,@function
        .size           _Z38userbuffers_fp16_sum_inplace_gpu_rw_agILi16EEviiiiiiiPPvim,(.L_x_986 - _Z38userbuffers_fp16_sum_inplace_gpu_rw_agILi16EEviiiiiiiPPvim)
        .other          _Z38userbuffers_fp16_sum_inplace_gpu_rw_agILi16EEviiiiiiiPPvim,@"STO_CUDA_ENTRY STV_DEFAULT"
_Z38userbuffers_fp16_sum_inplace_gpu_rw_agILi16EEviiiiiiiPPvim:
.text._Z38userbuffers_fp16_sum_inplace_gpu_rw_agILi16EEviiiiiiiPPvim:
[----:B------:R-:W0:Y:S01]  /*0000*/  LDC R1, c[0x0][0x37c] ;  /* 0x0000df00ff017b82 */ /* 0x000e220000000800 */
[----:B------:R-:W1:Y:S01]  /*0010*/  S2R R9, SR_TID.X ;  /* 0x0000000000097919 */ /* 0x000e620000002100 */
[----:B------:R-:W2:Y:S01]  /*0020*/  LDCU UR7, c[0x0][0x2fc] ;  /* 0x00005f80ff0777ac */ /* 0x000ea20008000800 */
[----:B------:R-:W-:Y:S01]  /*0030*/  BSSY.RECONVERGENT B0, `(.L_x_578) ;  /* 0x000001f000007945 */ /* 0x000fe20003800200 */
[----:B0-----:R-:W-:Y:S01]  /*0040*/  VIADD R1, R1, 0xffffff98 ;  /* 0xffffff9801017836 */ /* 0x001fe20000000000 */
[----:B------:R-:W-:Y:S01]  /*0050*/  CS2R R34, SRZ ;  /* 0x0000000000227805 */ /* 0x000fe2000001ff00 */
[----:B------:R-:W0:Y:S01]  /*0060*/  LDCU.64 UR8, c[0x0][0x358] ;  /* 0x00006b00ff0877ac */ /* 0x000e220008000a00 */
[----:B------:R-:W-:Y:S02]  /*0070*/  CS2R R36, SRZ ;  /* 0x0000000000247805 */ /* 0x000fe4000001ff00 */
[----:B-1----:R-:W-:-:S13]  /*0080*/  ISETP.GT.U32.AND P0, PT, R9, 0xf, PT ;  /* 0x0000000f0900780c */ /* 0x002fda0003f04070 */
[----:B--2---:R-:W-:Y:S05]  /*0090*/  @P0 BRA `(.L_x_579) ;  /* 0x0000000000600947 */ /* 0x004fea0003800000 */
[----:B------:R-:W1:Y:S01]  /*00a0*/  LDC.64 R36, c[0x0][0x388] ;  /* 0x0000e200ff247b82 */ /* 0x000e620000000a00 */
[----:B------:R-:W1:Y:S07]  /*00b0*/  LDCU UR4, c[0x0][0x390] ;  /* 0x00007200ff0477ac */ /* 0x000e6e0008000800 */
[----:B------:R-:W2:Y:S08]  /*00c0*/  LDC.64 R4, c[0x0][0x3a0] ;  /* 0x0000e800ff047b82 */ /* 0x000eb00000000a00 */
[----:B------:R-:W3:Y:S01]  /*00d0*/  LDC R7, c[0x0][0x3a8] ;  /* 0x0000ea00ff077b82 */ /* 0x000ee20000000800 */
[----:B-1----:R-:W-:-:S07]  /*00e0*/  IMAD R34, R37, UR4, R36 ;  /* 0x0000000425227c24 */ /* 0x002fce000f8e0224 */
[----:B------:R-:W1:Y:S01]  /*00f0*/  LDC R11, c[0x0][0x384] ;  /* 0x0000e100ff0b7b82 */ /* 0x000e620000000800 */
[----:B--2---:R-:W-:-:S06]  /*0100*/  IMAD.WIDE R2, R34, 0x8, R4 ;  /* 0x0000000822027825 */ /* 0x004fcc00078e0204 */
[----:B0-----:R-:W1:Y:S01]  /*0110*/  LDG.E.64 R2, desc[UR8][R2.64] ;  /* 0x0000000802027981 */ /* 0x001e62000c1e1b00 */
[----:B------:R-:W-:-:S04]  /*0120*/  IMAD R36, R9, UR4, R36 ;  /* 0x0000000409247c24 */ /* 0x000fc8000f8e0224 */
[----:B------:R-:W-:-:S05]  /*0130*/  IMAD.WIDE R4, R36, 0x8, R4 ;  /* 0x0000000824047825 */ /* 0x000fca00078e0204 */
[----:B------:R-:W2:Y:S01]  /*0140*/  LDG.E.64 R40, desc[UR8][R4.64] ;  /* 0x0000000804287981 */ /* 0x000ea2000c1e1b00 */
[----:B---3--:R-:W-:-:S06]  /*0150*/  IMAD.WIDE R6, R7, 0x8, R4 ;  /* 0x0000000807067825 */ /* 0x008fcc00078e0204 */
[----:B------:R-:W3:Y:S01]  /*0160*/  LDG.E.64 R6, desc[UR8][R6.64] ;  /* 0x0000000806067981 */ /* 0x000ee2000c1e1b00 */
[----:B------:R-:W0:Y:S01]  /*0170*/  S2UR UR5, SR_CgaCtaId ;  /* 0x00000000000579c3 */ /* 0x000e220000008800 */
[----:B------:R-:W-:Y:S01]  /*0180*/  UMOV UR4, 0x400 ;  /* 0x0000040000047882 */ /* 0x000fe20000000000 */
[----:B-1----:R-:W-:-:S05]  /*0190*/  IMAD.WIDE R38, R11, 0x4, R2 ;  /* 0x000000040b267825 */ /* 0x002fca00078e0202 */
[----:B------:R-:W4:Y:S01]  /*01a0*/  LD.E R0, desc[UR8][R38.64+-0x80] ;  /* 0xffff800826007980 */ /* 0x000f22000c101900 */
[----:B0-----:R-:W-:-:S06]  /*01b0*/  ULEA UR4, UR5, UR4, 0x18 ;  /* 0x0000000405047291 */ /* 0x001fcc000f8ec0ff */
[----:B------:R-:W-:-:S05]  /*01c0*/  LEA R3, R9, UR4, 0x3 ;  /* 0x0000000409037c11 */ /* 0x000fca000f8e18ff */
[----:B---3--:R1:W-:Y:S01]  /*01d0*/  STS.64 [R3], R6 ;  /* 0x0000000603007388 */ /* 0x0083e20000000a00 */
[----:B------:R-:W-:Y:S01]  /*01e0*/  SHF.R.S32.HI R35, RZ, 0x1f, R34 ;  /* 0x0000001fff237819 */ /* 0x000fe20000011422 */
[----:B--2---:R-:W-:Y:S01]  /*01f0*/  IMAD.WIDE R40, R11, 0x4, R40 ;  /* 0x000000040b287825 */ /* 0x004fe200078e0228 */
[----:B------:R-:W-:-:S03]  /*0200*/  SHF.R.S32.HI R37, RZ, 0x1f, R36 ;  /* 0x0000001fff257819 */ /* 0x000fc60000011424 */
[----:B-1--4-:R-:W-:-:S07]  /*0210*/  VIADD R2, R0, 0x1 ;  /* 0x0000000100027836 */ /* 0x012fce0000000000 */
.L_x_579:
[----:B0-----:R-:W-:Y:S05]  /*0220*/  BSYNC.RECONVERGENT B0 ;  /* 0x0000000000007941 */ /* 0x001fea0003800200 */
.L_x_578:
[----:B------:R-:W0:Y:S01]  /*0230*/  LDCU UR4, c[0x0][0x360] ;  /* 0x00006c00ff0477ac */ /* 0x000e220008000800 */
[----:B------:R-:W0:Y:S01]  /*0240*/  LDC R7, c[0x0][0x370] ;  /* 0x0000dc00ff077b82 */ /* 0x000e220000000800 */
[----:B------:R-:W1:Y:S01]  /*0250*/  S2R R8, SR_CTAID.X ;  /* 0x0000000000087919 */ /* 0x000e620000002500 */
[----:B------:R-:W-:Y:S01]  /*0260*/  BSSY.RECONVERGENT B0, `(.L_x_580) ;  /* 0x000017b000007945 */ /* 0x000fe20003800200 */
[----:B------:R-:W2:Y:S01]  /*0270*/  LDCU UR6, c[0x0][0x38c] ;  /* 0x00007180ff0677ac */ /* 0x000ea20008000800 */
[----:B------:R-:W3:Y:S01]  /*0280*/  LDCU UR5, c[0x0][0x398] ;  /* 0x00007300ff0577ac */ /* 0x000ee20008000800 */
[----:B------:R-:W4:Y:S01]  /*0290*/  LDCU UR10, c[0x0][0x394] ;  /* 0x00007280ff0a77ac */ /* 0x000f220008000800 */
[----:B0-----:R-:W-:-:S05]  /*02a0*/  IMAD R7, R7, UR4, RZ ;  /* 0x0000000407077c24 */ /* 0x001fca000f8e02ff */
[----:B------:R-:W-:-:S04]  /*02b0*/  SHF.L.U32 R7, R7, 0x2, RZ ;  /* 0x0000000207077819 */ /* 0x000fc800000006ff */
[----:B------:R-:W-:Y:S01]  /*02c0*/  IABS R12, R7 ;  /* 0x00000007000c7213 */ /* 0x000fe20000000000 */
[----:B-1----:R-:W-:Y:S01]  /*02d0*/  IMAD R30, R8, UR4, R9 ;  /* 0x00000004081e7c24 */ /* 0x002fe2000f8e0209 */
[----:B------:R-:W-:Y:S01]  /*02e0*/  LEA.HI R5, R9, R8, RZ, 0x1b ;  /* 0x0000000809057211 */ /* 0x000fe200078fd8ff */
[----:B------:R-:W-:Y:S01]  /*02f0*/  UMOV UR4, 0x400 ;  /* 0x0000040000047882 */ /* 0x000fe20000000000 */
[----:B------:R-:W0:Y:S02]  /*0300*/  I2F.RP R0, R12 ;  /* 0x0000000c00007306 */ /* 0x000e240000209400 */
[----:B--2---:R-:W-:Y:S02]  /*0310*/  IADD3 R5, PT, PT, R5, UR6, RZ ;  /* 0x0000000605057c10 */ /* 0x004fe4000fffe0ff */
[----:B---3--:R-:W-:Y:S01]  /*0320*/  VIMNMX R29, PT, PT, R30, UR5, !PT ;  /* 0x000000051e1d7c48 */ /* 0x008fe2000ffe0100 */
[----:B------:R-:W1:Y:S01]  /*0330*/  S2UR UR5, SR_CgaCtaId ;  /* 0x00000000000579c3 */ /* 0x000e620000008800 */
[C---:B------:R-:W-:Y:S01]  /*0340*/  LOP3.LUT R4, R5.reuse, 0xf, RZ, 0xc0, !PT ;  /* 0x0000000f05047812 */ /* 0x040fe200078ec0ff */
[C---:B------:R-:W-:Y:S01]  /*0350*/  VIADD R18, R5.reuse, 0x6 ;  /* 0x0000000605127836 */ /* 0x040fe20000000000 */
[----:B------:R-:W-:Y:S01]  /*0360*/  IADD3 R20, PT, PT, R5, 0x7, RZ ;  /* 0x0000000705147810 */ /* 0x000fe20007ffe0ff */
[----:B------:R-:W-:-:S04]  /*0370*/  IMAD.IADD R11, R29, 0x1, -R30 ;  /* 0x000000011d0b7824 */ /* 0x000fc800078e0a1e */
[----:B------:R-:W-:Y:S01]  /*0380*/  BAR.SYNC.DEFER_BLOCKING 0x0 ;  /* 0x0000000000007b1d */ /* 0x000fe20000010000 */
[----:B------:R-:W-:Y:S02]  /*0390*/  ISETP.NE.AND P0, PT, R4, UR6, PT ;  /* 0x0000000604007c0c */ /* 0x000fe4000bf05270 */
[----:B------:R-:W-:Y:S02]  /*03a0*/  LOP3.LUT R19, R18, 0xf, RZ, 0xc0, !PT ;  /* 0x0000000f12137812 */ /* 0x000fe400078ec0ff */
[----:B------:R-:W-:Y:S01]  /*03b0*/  IABS R6, R11 ;  /* 0x0000000b00067213 */ /* 0x000fe20000000000 */
[----:B0-----:R-:W0:Y:S01]  /*03c0*/  MUFU.RCP R0, R0 ;  /* 0x0000000000007308 */ /* 0x001e220000001000 */
[----:B------:R-:W-:-:S07]  /*03d0*/  LOP3.LUT R20, R20, 0xf, RZ, 0xc0, !PT ;  /* 0x0000000f14147812 */ /* 0x000fce00078ec0ff */
[----:B------:R-:W-:Y:S01]  /*03e0*/  @P0 STL [R1], R4 ;  /* 0x0000000401000387 */ /* 0x000fe20000100800 */
[----:B-1----:R-:W-:Y:S01]  /*03f0*/  ULEA UR5, UR5, UR4, 0x18 ;  /* 0x0000000405057291 */ /* 0x002fe2000f8ec0ff */
[----:B0-----:R-:W-:-:S03]  /*0400*/  VIADD R14, R0, 0xffffffe ;  /* 0x0ffffffe000e7836 */ /* 0x001fc60000000000 */
[----:B------:R-:W-:Y:S01]  /*0410*/  ULEA UR4, UR6, UR5, 0x3 ;  /* 0x0000000506047291 */ /* 0x000fe2000f8e18ff */
[----:B------:R-:W-:Y:S01]  /*0420*/  VIADD R0, R5, 0x1 ;  /* 0x0000000105007836 */ /* 0x000fe20000000000 */
[----:B------:R0:W1:Y:S07]  /*0430*/  F2I.FTZ.U32.TRUNC.NTZ R15, R14 ;  /* 0x0000000e000f7305 */ /* 0x00006e000021f000 */
[----:B------:R-:W2:Y:S01]  /*0440*/  LDS.64 R42, [UR4] ;  /* 0x00000004ff2a7984 */ /* 0x000ea20008000a00 */
[----:B0-----:R-:W-:-:S02]  /*0450*/  HFMA2 R14, -RZ, RZ, 0, 0 ;  /* 0x00000000ff0e7431 */ /* 0x001fc400000001ff */
[----:B-1----:R-:W-:-:S04]  /*0460*/  IMAD.MOV R3, RZ, RZ, -R15 ;  /* 0x000000ffff037224 */ /* 0x002fc800078e0a0f */
[----:B------:R-:W-:-:S04]  /*0470*/  IMAD R3, R3, R12, RZ ;  /* 0x0000000c03037224 */ /* 0x000fc800078e02ff */
[----:B------:R-:W-:Y:S01]  /*0480*/  IMAD.HI.U32 R15, R15, R3, R14 ;  /* 0x000000030f0f7227 */ /* 0x000fe200078e000e */
[----:B------:R-:W-:Y:S02]  /*0490*/  LOP3.LUT R14, R0, 0xf, RZ, 0xc0, !PT ;  /* 0x0000000f000e7812 */ /* 0x000fe400078ec0ff */
[----:B------:R-:W-:Y:S01]  /*04a0*/  IABS R3, R7 ;  /* 0x0000000700037213 */ /* 0x000fe20000000000 */
[----:B------:R-:W-:Y:S01]  /*04b0*/  VIADD R0, R5, 0x2 ;  /* 0x0000000205007836 */ /* 0x000fe20000000000 */
[----:B------:R-:W-:Y:S01]  /*04c0*/  BAR.SYNC.DEFER_BLOCKING 0x0 ;  /* 0x0000000000007b1d */ /* 0x000fe20000010000 */
[----:B------:R-:W-:Y:S01]  /*04d0*/  ISETP.NE.AND P1, PT, R14, UR6, PT ;  /* 0x000000060e007c0c */ /* 0x000fe2000bf25270 */
[----:B------:R-:W-:Y:S02]  /*04e0*/  IMAD.HI.U32 R15, R15, R6, RZ ;  /* 0x000000060f0f7227 */ /* 0x000fe400078e00ff */
[----:B------:R-:W-:Y:S02]  /*04f0*/  LOP3.LUT R13, R0, 0xf, RZ, 0xc0, !PT ;  /* 0x0000000f000d7812 */ /* 0x000fe400078ec0ff */
[----:B------:R-:W-:Y:S01]  /*0500*/  IMAD.MOV R21, RZ, RZ, -R3 ;  /* 0x000000ffff157224 */ /* 0x000fe200078e0a03 */
[----:B------:R-:W-:Y:S01]  /*0510*/  IADD3 R3, PT, PT, R5, 0x3, RZ ;  /* 0x0000000305037810 */ /* 0x000fe20007ffe0ff */
[----:B------:R-:W-:Y:S01]  /*0520*/  IMAD.MOV.U32 R0, RZ, RZ, 0x1 ;  /* 0x00000001ff007424 */ /* 0x000fe200078e00ff */
[----:B------:R-:W-:Y:S01]  /*0530*/  ISETP.NE.AND P2, PT, R13, UR6, PT ;  /* 0x000000060d007c0c */ /* 0x000fe2000bf45270 */
[----:B------:R-:W-:-:S02]  /*0540*/  @P0 IMAD.MOV.U32 R0, RZ, RZ, RZ ;  /* 0x000000ffff000224 */ /* 0x000fc400078e00ff */
[----:B------:R-:W-:Y:S01]  /*0550*/  IMAD R21, R15, R21, R6 ;  /* 0x000000150f157224 */ /* 0x000fe200078e0206 */
[----:B------:R-:W-:Y:S01]  /*0560*/  LOP3.LUT R15, R3, 0xf, RZ, 0xc0, !PT ;  /* 0x0000000f030f7812 */ /* 0x000fe200078ec0ff */
[----:B------:R-:W-:Y:S01]  /*0570*/  @P1 IMAD.SHL.U32 R10, R0, 0x4, RZ ;  /* 0x00000004000a1824 */ /* 0x000fe200078e00ff */
[C---:B------:R-:W-:Y:S01]  /*0580*/  IADD3 R3, PT, PT, R5.reuse, 0x4, RZ ;  /* 0x0000000405037810 */ /* 0x040fe20007ffe0ff */
[----:B------:R-:W-:Y:S01]  /*0590*/  VIADD R6, R5, 0x5 ;  /* 0x0000000505067836 */ /* 0x000fe20000000000 */
[----:B------:R-:W-:Y:S02]  /*05a0*/  ISETP.NE.AND P3, PT, R15, UR6, PT ;  /* 0x000000060f007c0c */ /* 0x000fe4000bf65270 */
[----:B------:R-:W-:Y:S02]  /*05b0*/  @P1 LOP3.LUT R10, R10, 0x4, RZ, 0x3c, !PT ;  /* 0x000000040a0a1812 */ /* 0x000fe400078e3cff */
[----:B------:R-:W-:Y:S02]  /*05c0*/  LOP3.LUT R16, R3, 0xf, RZ, 0xc0, !PT ;  /* 0x0000000f03107812 */ /* 0x000fe400078ec0ff */
[----:B------:R-:W-:Y:S01]  /*05d0*/  @!P1 IADD3 R0, PT, PT, R0, 0x1, RZ ;  /* 0x0000000100009810 */ /* 0x000fe20007ffe0ff */
[----:B------:R-:W-:Y:S01]  /*05e0*/  @P1 IMAD.IADD R3, R1, 0x1, R10 ;  /* 0x0000000101031824 */ /* 0x000fe200078e020a */
[----:B------:R-:W-:-:S02]  /*05f0*/  LOP3.LUT R17, R6, 0xf, RZ, 0xc0, !PT ;  /* 0x0000000f06117812 */ /* 0x000fc400078ec0ff */
[----:B------:R-:W-:Y:S02]  /*0600*/  ISETP.NE.AND P0, PT, R16, UR6, PT ;  /* 0x0000000610007c0c */ /* 0x000fe4000bf05270 */
[C---:B------:R-:W-:Y:S01]  /*0610*/  @P2 IADD3 R6, PT, PT, -R0.reuse, 0x2, RZ ;  /* 0x0000000200062810 */ /* 0x040fe20007ffe1ff */
[----:B------:R-:W-:Y:S01]  /*0620*/  @!P2 VIADD R0, R0, 0x1 ;  /* 0x000000010000a836 */ /* 0x000fe20000000000 */
[----:B------:R-:W-:Y:S01]  /*0630*/  ISETP.GT.U32.AND P4, PT, R12, R21, PT ;  /* 0x000000150c00720c */ /* 0x000fe20003f84070 */
[----:B------:R0:W-:Y:S01]  /*0640*/  @P1 STL [R3], R14 ;  /* 0x0000000e03001387 */ /* 0x0001e20000100800 */
[----:B------:R-:W-:Y:S02]  /*0650*/  @P2 LEA R6, R6, R1, 0x2 ;  /* 0x0000000106062211 */ /* 0x000fe400078e10ff */
[----:B------:R-:W-:Y:S02]  /*0660*/  ISETP.NE.AND P1, PT, R17, UR6, PT ;  /* 0x0000000611007c0c */ /* 0x000fe4000bf25270 */
[C---:B------:R-:W-:Y:S01]  /*0670*/  @P3 IADD3 R10, PT, PT, -R0.reuse, 0x3, RZ ;  /* 0x00000003000a3810 */ /* 0x040fe20007ffe1ff */
[----:B------:R-:W-:Y:S01]  /*0680*/  @!P3 VIADD R0, R0, 0x1 ;  /* 0x000000010000b836 */ /* 0x000fe20000000000 */
[----:B------:R1:W-:Y:S01]  /*0690*/  @P2 STL [R6], R13 ;  /* 0x0000000d06002387 */ /* 0x0003e20000100800 */
[----:B------:R-:W-:-:S02]  /*06a0*/  ISETP.NE.AND P2, PT, R19, UR6, PT ;  /* 0x0000000613007c0c */ /* 0x000fc4000bf45270 */
[--C-:B------:R-:W-:Y:S01]  /*06b0*/  @P3 IMAD R10, R10, 0x4, R1.reuse ;  /* 0x000000040a0a3824 */ /* 0x100fe200078e0201 */
[C---:B------:R-:W-:Y:S01]  /*06c0*/  @P0 IADD3 R18, PT, PT, -R0.reuse, 0x4, RZ ;  /* 0x0000000400120810 */ /* 0x040fe20007ffe1ff */
[----:B------:R-:W-:Y:S01]  /*06d0*/  @!P0 VIADD R0, R0, 0x1 ;  /* 0x0000000100008836 */ /* 0x000fe20000000000 */
[----:B------:R-:W-:Y:S01]  /*06e0*/  @!P4 IADD3 R21, PT, PT, R21, -R12, RZ ;  /* 0x8000000c1515c210 */ /* 0x000fe20007ffe0ff */
[----:B0-----:R-:W-:Y:S01]  /*06f0*/  VIADD R14, R5, 0x9 ;  /* 0x00000009050e7836 */ /* 0x001fe20000000000 */
[----:B------:R0:W-:Y:S01]  /*0700*/  @P3 STL [R10], R15 ;  /* 0x0000000f0a003387 */ /* 0x0001e20000100800 */
[----:B------:R-:W-:Y:S01]  /*0710*/  @P0 IMAD R3, R18, 0x4, R1 ;  /* 0x0000000412030824 */ /* 0x000fe200078e0201 */
[----:B------:R-:W-:Y:S02]  /*0720*/  ISETP.NE.AND P3, PT, R20, UR6, PT ;  /* 0x0000000614007c0c */ /* 0x000fe4000bf65270 */
[C---:B-1----:R-:W-:Y:S01]  /*0730*/  @P1 IADD3 R6, PT, PT, -R0.reuse, 0x5, RZ ;  /* 0x0000000500061810 */ /* 0x042fe20007ffe1ff */
[----:B------:R-:W-:Y:S01]  /*0740*/  @!P1 VIADD R0, R0, 0x1 ;  /* 0x0000000100009836 */ /* 0x000fe20000000000 */
[----:B------:R-:W-:Y:S01]  /*0750*/  LOP3.LUT R13, R4, 0x8, RZ, 0x3c, !PT ;  /* 0x00000008040d7812 */ /* 0x000fe200078e3cff */
[----:B------:R1:W-:Y:S01]  /*0760*/  @P0 STL [R3], R16 ;  /* 0x0000001003000387 */ /* 0x0003e20000100800 */
[----:B------:R-:W-:-:S02]  /*0770*/  ISETP.GT.U32.AND P5, PT, R12, R21, PT ;  /* 0x000000150c00720c */ /* 0x000fc40003fa4070 */
[----:B------:R-:W-:Y:S02]  /*0780*/  ISETP.NE.AND P0, PT, R13, UR6, PT ;  /* 0x000000060d007c0c */ /* 0x000fe4000bf05270 */
[C---:B------:R-:W-:Y:S01]  /*0790*/  @P2 IADD3 R4, PT, PT, -R0.reuse, 0x6, RZ ;  /* 0x0000000600042810 */ /* 0x040fe20007ffe1ff */
[----:B------:R-:W-:Y:S01]  /*07a0*/  @!P2 VIADD R0, R0, 0x1 ;  /* 0x000000010000a836 */ /* 0x000fe20000000000 */
[----:B------:R-:W-:Y:S02]  /*07b0*/  @P1 LEA R6, R6, R1, 0x2 ;  /* 0x0000000106061211 */ /* 0x000fe400078e10ff */
[----:B------:R-:W-:Y:S01]  /*07c0*/  LOP3.LUT R14, R14, 0xf, RZ, 0xc0, !PT ;  /* 0x0000000f0e0e7812 */ /* 0x000fe200078ec0ff */
[----:B------:R-:W-:Y:S01]  /*07d0*/  @P2 IMAD R4, R4, 0x4, R1 ;  /* 0x0000000404042824 */ /* 0x000fe200078e0201 */
[C---:B0-----:R-:W-:Y:S01]  /*07e0*/  @P3 IADD3 R10, PT, PT, -R0.reuse, 0x7, RZ ;  /* 0x00000007000a3810 */ /* 0x041fe20007ffe1ff */
[----:B------:R-:W-:Y:S01]  /*07f0*/  @!P3 VIADD R0, R0, 0x1 ;  /* 0x000000010000b836 */ /* 0x000fe20000000000 */
[----:B------:R0:W-:Y:S01]  /*0800*/  @P1 STL [R6], R17 ;  /* 0x0000001106001387 */ /* 0x0001e20000100800 */
[----:B------:R-:W-:Y:S01]  /*0810*/  @!P5 IADD3 R21, PT, PT, R21, -R12, RZ ;  /* 0x8000000c1515d210 */ /* 0x000fe20007ffe0ff */
[----:B------:R-:W-:Y:S01]  /*0820*/  VIADD R12, R5, 0xa ;  /* 0x0000000a050c7836 */ /* 0x000fe20000000000 */
[----:B------:R-:W-:Y:S01]  /*0830*/  ISETP.GE.AND P5, PT, R11, RZ, PT ;  /* 0x000000ff0b00720c */ /* 0x000fe20003fa6270 */
[----:B------:R3:W-:Y:S01]  /*0840*/  @P2 STL [R4], R19 ;  /* 0x0000001304002387 */ /* 0x0007e20000100800 */
[----:B------:R-:W-:-:S02]  /*0850*/  ISETP.NE.AND P1, PT, R7, RZ, PT ;  /* 0x000000ff0700720c */ /* 0x000fc40003f25270 */
[----:B------:R-:W-:Y:S02]  /*0860*/  ISETP.NE.AND P4, PT, R14, UR6, PT ;  /* 0x000000060e007c0c */ /* 0x000fe4000bf85270 */
[----:B-1----:R-:W-:Y:S02]  /*0870*/  @P3 LEA R3, R10, R1, 0x2 ;  /* 0x000000010a033211 */ /* 0x002fe400078e10ff */
[C---:B0-----:R-:W-:Y:S01]  /*0880*/  @P0 IADD3 R6, PT, PT, -R0.reuse, 0x8, RZ ;  /* 0x0000000800060810 */ /* 0x041fe20007ffe1ff */
[----:B------:R-:W-:Y:S01]  /*0890*/  @!P0 VIADD R0, R0, 0x1 ;  /* 0x0000000100008836 */ /* 0x000fe20000000000 */
[----:B------:R-:W-:Y:S01]  /*08a0*/  LOP3.LUT R12, R12, 0xf, RZ, 0xc0, !PT ;  /* 0x0000000f0c0c7812 */ /* 0x000fe200078ec0ff */
[----:B------:R0:W-:Y:S01]  /*08b0*/  @P3 STL [R3], R20 ;  /* 0x0000001403003387 */ /* 0x0001e20000100800 */
[----:B---3--:R-:W-:Y:S01]  /*08c0*/  IADD3 R4, PT, PT, R5, 0xb, RZ ;  /* 0x0000000b05047810 */ /* 0x008fe20007ffe0ff */
[----:B------:R-:W-:Y:S01]  /*08d0*/  @P0 IMAD R6, R6, 0x4, R1 ;  /* 0x0000000406060824 */ /* 0x000fe200078e0201 */
[----:B------:R-:W-:-:S02]  /*08e0*/  @!P5 IADD3 R21, PT, PT, -R21, RZ, RZ ;  /* 0x000000ff1515d210 */ /* 0x000fc40007ffe1ff */
[----:B------:R-:W-:Y:S02]  /*08f0*/  @!P1 LOP3.LUT R21, RZ, R7, RZ, 0x33, !PT ;  /* 0x00000007ff159212 */ /* 0x000fe400078e33ff */
[----:B------:R1:W-:Y:S01]  /*0900*/  @P0 STL [R6], R13 ;  /* 0x0000000d06000387 */ /* 0x0003e20000100800 */
[----:B------:R-:W-:Y:S02]  /*0910*/  ISETP.NE.AND P0, PT, R12, UR6, PT ;  /* 0x000000060c007c0c */ /* 0x000fe4000bf05270 */
[----:B------:R-:W-:Y:S01]  /*0920*/  @P4 IADD3 R10, PT, PT, -R0, 0x9, RZ ;  /* 0x00000009000a4810 */ /* 0x000fe20007ffe1ff */
[----:B0-----:R-:W-:Y:S01]  /*0930*/  VIADD R3, R5, 0xc ;  /* 0x0000000c05037836 */ /* 0x001fe20000000000 */
[----:B------:R-:W-:Y:S01]  /*0940*/  LOP3.LUT R7, R4, 0xf, RZ, 0xc0, !PT ;  /* 0x0000000f04077812 */ /* 0x000fe200078ec0ff */
[----:B------:R-:W-:Y:S01]  /*0950*/  IMAD.IADD R21, R11, 0x1, -R21 ;  /* 0x000000010b157824 */ /* 0x000fe200078e0a15 */
[----:B------:R-:W-:Y:S01]  /*0960*/  IADD3 R4, PT, PT, R5, 0xd, RZ ;  /* 0x0000000d05047810 */ /* 0x000fe20007ffe0ff */
[----:B------:R-:W-:Y:S01]  /*0970*/  @P4 IMAD R15, R10, 0x4, R1 ;  /* 0x000000040a0f4824 */ /* 0x000fe200078e0201 */
[----:B------:R-:W-:Y:S01]  /*0980*/  ISETP.NE.AND P1, PT, R7, UR6, PT ;  /* 0x0000000607007c0c */ /* 0x000fe2000bf25270 */
[----:B------:R-:W-:Y:S01]  /*0990*/  IMAD.IADD R30, R30, 0x1, R21 ;  /* 0x000000011e1e7824 */ /* 0x000fe200078e0215 */
[----:B------:R-:W-:Y:S01]  /*09a0*/  LOP3.LUT R10, R3, 0xf, RZ, 0xc0, !PT ;  /* 0x0000000f030a7812 */ /* 0x000fe200078ec0ff */
[C---:B------:R-:W-:Y:S01]  /*09b0*/  VIADD R3, R5.reuse, 0xe ;  /* 0x0000000e05037836 */ /* 0x040fe20000000000 */
[----:B------:R-:W-:Y:S01]  /*09c0*/  @!P4 IADD3 R0, PT, PT, R0, 0x1, RZ ;  /* 0x000000010000c810 */ /* 0x000fe20007ffe0ff */
[----:B------:R-:W-:Y:S01]  /*09d0*/  VIADD R5, R5, 0xffffffff ;  /* 0xffffffff05057836 */ /* 0x000fe20000000000 */
[----:B------:R-:W-:Y:S01]  /*09e0*/  ISETP.NE.AND P6, PT, R10, UR6, PT ;  /* 0x000000060a007c0c */ /* 0x000fe2000bfc5270 */
[----:B------:R0:W-:Y:S01]  /*09f0*/  @P4 STL [R15], R14 ;  /* 0x0000000e0f004387 */ /* 0x0001e20000100800 */
[----:B------:R-:W-:-:S02]  /*0a00*/  LOP3.LUT R11, R4, 0xf, RZ, 0xc0, !PT ;  /* 0x0000000f040b7812 */ /* 0x000fc400078ec0ff */
[C---:B------:R-:W-:Y:S01]  /*0a10*/  @P0 IADD3 R4, PT, PT, -R0.reuse, 0xa, RZ ;  /* 0x0000000a00040810 */ /* 0x040fe20007ffe1ff */
[----:B------:R-:W-:Y:S01]  /*0a20*/  @!P0 VIADD R0, R0, 0x1 ;  /* 0x0000000100008836 */ /* 0x000fe20000000000 */
[----:B------:R-:W-:Y:S02]  /*0a30*/  ISETP.NE.AND P2, PT, R11, UR6, PT ;  /* 0x000000060b007c0c */ /* 0x000fe4000bf45270 */
[----:B-1----:R-:W-:Y:S02]  /*0a40*/  LOP3.LUT R13, R3, 0xf, RZ, 0xc0, !PT ;  /* 0x0000000f030d7812 */ /* 0x002fe400078ec0ff */
[C---:B------:R-:W-:Y:S01]  /*0a50*/  @P1 IADD3 R6, PT, PT, -R0.reuse, 0xb, RZ ;  /* 0x0000000b00061810 */ /* 0x040fe20007ffe1ff */
[----:B------:R-:W-:Y:S01]  /*0a60*/  @!P1 VIADD R0, R0, 0x1 ;  /* 0x0000000100009836 */ /* 0x000fe20000000000 */
[----:B------:R-:W-:Y:S02]  /*0a70*/  ISETP.NE.AND P3, PT, R13, UR6, PT ;  /* 0x000000060d007c0c */ /* 0x000fe4000bf65270 */
[----:B0-----:R-:W-:Y:S01]  /*0a80*/  LOP3.LUT R15, R5, 0xf, RZ, 0xc0, !PT ;  /* 0x0000000f050f7812 */ /* 0x001fe200078ec0ff */
[----:B------:R-:W-:Y:S01]  /*0a90*/  @P1 IMAD R6, R6, 0x4, R1 ;  /* 0x0000000406061824 */ /* 0x000fe200078e0201 */
[----:B------:R-:W-:-:S02]  /*0aa0*/  @P0 LEA R3, R4, R1, 0x2 ;  /* 0x0000000104030211 */ /* 0x000fc400078e10ff */
[C---:B------:R-:W-:Y:S01]  /*0ab0*/  @P6 IADD3 R4, PT, PT, -R0.reuse, 0xc, RZ ;  /* 0x0000000c00046810 */ /* 0x040fe20007ffe1ff */
[----:B------:R-:W-:Y:S01]  /*0ac0*/  @!P6 VIADD R0, R0, 0x1 ;  /* 0x000000010000e836 */ /* 0x000fe20000000000 */
[----:B------:R-:W-:Y:S01]  /*0ad0*/  ISETP.NE.AND P5, PT, R15, UR6, PT ;  /* 0x000000060f007c0c */ /* 0x000fe2000bfa5270 */
[----:B------:R0:W-:Y:S01]  /*0ae0*/  @P0 STL [R3], R12 ;  /* 0x0000000c03000387 */ /* 0x0001e20000100800 */
[----:B------:R-:W-:Y:S01]  /*0af0*/  ISETP.GE.AND P4, PT, R21, 0x1, PT ;  /* 0x000000011500780c */ /* 0x000fe20003f86270 */
[--C-:B------:R-:W-:Y:S01]  /*0b00*/  @P6 IMAD R5, R4, 0x4, R1.reuse ;  /* 0x0000000404056824 */ /* 0x100fe200078e0201 */
[C---:B------:R-:W-:Y:S01]  /*0b10*/  @P2 IADD3 R14, PT, PT, -R0.reuse, 0xd, RZ ;  /* 0x0000000d000e2810 */ /* 0x040fe20007ffe1ff */
[----:B------:R0:W-:Y:S01]  /*0b20*/  @P1 STL [R6], R7 ;  /* 0x0000000706001387 */ /* 0x0001e20000100800 */
[----:B------:R-:W-:Y:S01]  /*0b30*/  @!P2 IADD3 R0, PT, PT, R0, 0x1, RZ ;  /* 0x000000010000a810 */ /* 0x000fe20007ffe0ff */
[----:B------:R-:W1:Y:S01]  /*0b40*/  LDCU UR6, c[0x0][0x394] ;  /* 0x00007280ff0677ac */ /* 0x000e620008000800 */
[----:B------:R-:W-:Y:S01]  /*0b50*/  ISETP.NE.AND P1, PT, R9, RZ, PT ;  /* 0x000000ff0900720c */ /* 0x000fe20003f25270 */
[----:B------:R-:W-:Y:S01]  /*0b60*/  @P2 IMAD R14, R14, 0x4, R1 ;  /* 0x000000040e0e2824 */ /* 0x000fe200078e0201 */
[C---:B------:R-:W-:Y:S01]  /*0b70*/  @P3 IADD3 R4, PT, PT, -R0.reuse, 0xe, RZ ;  /* 0x0000000e00043810 */ /* 0x040fe20007ffe1ff */
[----:B------:R0:W-:Y:S01]  /*0b80*/  @P6 STL [R5], R10 ;  /* 0x0000000a05006387 */ /* 0x0001e20000100800 */
[----:B------:R-:W-:-:S02]  /*0b90*/  @!P3 IADD3 R0, PT, PT, R0, 0x1, RZ ;  /* 0x000000010000b810 */ /* 0x000fc40007ffe0ff */
[----:B------:R-:W-:Y:S01]  /*0ba0*/  ISETP.GE.AND P6, PT, R30, R29, PT ;  /* 0x0000001d1e00720c */ /* 0x000fe20003fc6270 */
[----:B------:R-:W-:Y:S01]  /*0bb0*/  @P3 IMAD R4, R4, 0x4, R1 ;  /* 0x0000000404043824 */ /* 0x000fe200078e0201 */
[----:B------:R-:W-:Y:S01]  /*0bc0*/  @P5 IADD3 R0, PT, PT, -R0, 0xf, RZ ;  /* 0x0000000f00005810 */ /* 0x000fe20007ffe1ff */
[----:B------:R0:W-:Y:S03]  /*0bd0*/  @P2 STL [R14], R11 ;  /* 0x0000000b0e002387 */ /* 0x0001e60000100800 */
[----:B------:R-:W-:Y:S01]  /*0be0*/  @P5 LEA R0, R0, R1, 0x2 ;  /* 0x0000000100005211 */ /* 0x000fe200078e10ff */
[----:B------:R0:W-:Y:S04]  /*0bf0*/  @P3 STL [R4], R13 ;  /* 0x0000000d04003387 */ /* 0x0001e80000100800 */
[----:B------:R0:W-:Y:S01]  /*0c00*/  @P5 STL [R0], R15 ;  /* 0x0000000f00005387 */ /* 0x0001e20000100800 */
[----:B-12-4-:R-:W-:Y:S05]  /*0c10*/  @!P4 BRA `(.L_x_581) ;  /* 0x0000000c007cc947 */ /* 0x016fea0003800000 */
[----:B0-----:R-:W2:Y:S04]  /*0c20*/  LDL.64 R14, [R1] ;  /* 0x00000000010e7983 */ /* 0x001ea80000100a00 */
[----:B------:R-:W3:Y:S04]  /*0c30*/  LDL.64 R4, [R1+0x8] ;  /* 0x0000080001047983 */ /* 0x000ee80000100a00 */
[----:B------:R-:W4:Y:S04]  /*0c40*/  LDL.64 R6, [R1+0x10] ;  /* 0x0000100001067983 */ /* 0x000f280000100a00 */
[----:B------:R-:W5:Y:S04]  /*0c50*/  LDL.64 R10, [R1+0x18] ;  /* 0x00001800010a7983 */ /* 0x000f680000100a00 */
[----:B------:R-:W5:Y:S04]  /*0c60*/  LDL.64 R12, [R1+0x20] ;  /* 0x00002000010c7983 */ /* 0x000f680000100a00 */
[----:B------:R-:W5:Y:S04]  /*0c70*/  LDL.64 R32, [R1+0x28] ;  /* 0x0000280001207983 */ /* 0x000f680000100a00 */
[----:B------:R-:W5:Y:S04]  /*0c80*/  LDL.64 R50, [R1+0x30] ;  /* 0x0000300001327983 */ /* 0x000f680000100a00 */
[----:B------:R-:W5:Y:S01]  /*0c90*/  LDL R52, [R1+0x38] ;  /* 0x0000380001347983 */ /* 0x000f620000100800 */
[----:B------:R-:W0:Y:S02]  /*0ca0*/  LDCU UR4, c[0x0][0x360] ;  /* 0x00006c00ff0477ac */ /* 0x000e240008000800 */
[----:B0-----:R-:W-:Y:S01]  /*0cb0*/  IMAD R54, R8, UR4, R9 ;  /* 0x0000000408367c24 */ /* 0x001fe2000f8e0209 */
        /* <DEDUP_REMOVED lines=14> */
[----:B------:R-:W-:-:S07]  /*0da0*/  LEA R52, R52, UR5, 0x3 ;  /* 0x0000000534347c11 */ /* 0x000fce000f8e18ff */
.L_x_582:
[----:B------:R-:W-:Y:S01]  /*0db0*/  VIADD R55, R54, UR6 ;  /* 0x0000000636377c36 */ /* 0x000fe20008000000 */
[----:B------:R-:W0:Y:S01]  /*0dc0*/  LDCU UR4, c[0x0][0x360] ;  /* 0x00006c00ff0477ac */ /* 0x000e220008000800 */
[----:B-1----:R-:W1:Y:S02]  /*0dd0*/  LDS.64 R58, [R0] ;  /* 0x00000000003a7984 */ /* 0x002e640000000a00 */
[----:B------:R-:W-:-:S05]  /*0de0*/  IMAD.WIDE R26, R55, 0x10, R42 ;  /* 0x00000010371a7825 */ /* 0x000fca00078e022a */
[----:B------:R-:W2:Y:S01]  /*0df0*/  LD.E.128 R12, desc[UR8][R26.64] ;  /* 0x000000081a0c7980 */ /* 0x000ea2000c101d00 */
[----:B------:R-:W0:Y:S02]  /*0e00*/  LDC R53, c[0x0][0x370] ;  /* 0x0000dc00ff357b82 */ /* 0x000e240000000800 */
[----:B0-----:R-:W-:-:S04]  /*0e10*/  IMAD R53, R53, UR4, RZ ;  /* 0x0000000435357c24 */ /* 0x001fc8000f8e02ff */
[----:B------:R-:W-:-:S04]  /*0e20*/  IMAD.WIDE R16, R53, 0x10, R26 ;  /* 0x0000001035107825 */ /* 0x000fc800078e021a */
[----:B-1----:R-:W-:-:S04]  /*0e30*/  IMAD.WIDE R58, R55, 0x10, R58 ;  /* 0x00000010373a7825 */ /* 0x002fc800078e023a */
[C---:B------:R-:W-:Y:S02]  /*0e40*/  IMAD.WIDE R20, R53.reuse, 0x10, R16 ;  /* 0x0000001035147825 */ /* 0x040fe400078e0210 */
[----:B------:R-:W3:Y:S02]  /*0e50*/  LD.E.128 R16, desc[UR8][R16.64] ;  /* 0x0000000810107980 */ /* 0x000ee4000c101d00 */
[----:B------:R-:W-:Y:S02]  /*0e60*/  IMAD.WIDE R24, R53, 0x10, R20 ;  /* 0x0000001035187825 */ /* 0x000fe400078e0214 */
[----:B------:R-:W4:Y:S04]  /*0e70*/  LD.E.128 R20, desc[UR8][R20.64] ;  /* 0x0000000814147980 */ /* 0x000f28000c101d00 */
[----:B------:R-:W5:Y:S04]  /*0e80*/  LD.E.128 R24, desc[UR8][R24.64] ;  /* 0x0000000818187980 */ /* 0x000f68000c101d00 */
        /* <DEDUP_REMOVED lines=179> */
[----:B------:R-:W-:-:S05]  /*19c0*/  IMAD R54, R53, 0x4, R54 ;  /* 0x0000000435367824 */ /* 0x000fca00078e0236 */
[----:B------:R-:W-:Y:S01]  /*19d0*/  ISETP.GE.AND P0, PT, R54, R30, PT ;  /* 0x0000001e3600720c */ /* 0x000fe20003f06270 */
[----:B0-----:R-:W-:-:S05]  /*19e0*/  IMAD.WIDE R18, R55, 0x10, R18 ;  /* 0x0000001037127825 */ /* 0x001fca00078e0212 */
[----:B------:R1:W-:Y:S07]  /*19f0*/  ST.E.128 desc[UR8][R18.64], R24 ;  /* 0x0000001812007985 */ /* 0x0003ee000c101d08 */
[----:B------:R-:W-:Y:S05]  /*1a00*/  @!P0 BRA `(.L_x_582) ;  /* 0xfffffff000e88947 */ /* 0x000fea000383ffff */
.L_x_581:
[----:B------:R-:W-:Y:S05]  /*1a10*/  BSYNC.RECONVERGENT B0 ;  /* 0x0000000000007941 */ /* 0x000fea0003800200 */
.L_x_580:
[----:B------:R-:W-:Y:S04]  /*1a20*/  BSSY.RECONVERGENT B0, `(.L_x_583) ;  /* 0x000004e000007945 */ /* 0x000fe80003800200 */
[----:B------:R-:W-:Y:S05]  /*1a30*/  @P6 BRA `(.L_x_584) ;  /* 0x0000000400306947 */ /* 0x000fea0003800000 */
[----:B------:R-:W2:Y:S04]  /*1a40*/  LDL.64 R20, [R1] ;  /* 0x0000000001147983 */ /* 0x000ea80000100a00 */
[----:B0-----:R-:W3:Y:S04]  /*1a50*/  LDL.64 R4, [R1+0x8] ;  /* 0x0000080001047983 */ /* 0x001ee80000100a00 */
[----:B------:R-:W4:Y:S04]  /*1a60*/  LDL.64 R6, [R1+0x10] ;  /* 0x0000100001067983 */ /* 0x000f280000100a00 */
[----:B------:R-:W5:Y:S04]  /*1a70*/  LDL.64 R10, [R1+0x18] ;  /* 0x00001800010a7983 */ /* 0x000f680000100a00 */
[----:B------:R-:W5:Y:S04]  /*1a80*/  LDL.64 R16, [R1+0x20] ;  /* 0x0000200001107983 */ /* 0x000f680000100a00 */
[----:B------:R-:W5:Y:S04]  /*1a90*/  LDL.64 R12, [R1+0x28] ;  /* 0x00002800010c7983 */ /* 0x000f680000100a00 */
[----:B------:R-:W5:Y:S04]  /*1aa0*/  LDL.64 R14, [R1+0x30] ;  /* 0x00003000010e7983 */ /* 0x000f680000100a00 */
[----:B-1----:R-:W5:Y:S01]  /*1ab0*/  LDL R18, [R1+0x38] ;  /* 0x0000380001127983 */ /* 0x002f620000100800 */
        /* <DEDUP_REMOVED lines=15> */
.L_x_585:
[----:B------:R-:W-:Y:S01]  /*1bb0*/  IADD3 R23, PT, PT, R30, UR10, RZ ;  /* 0x0000000a1e177c10 */ /* 0x000fe2000fffe0ff */
[----:B------:R-:W0:Y:S04]  /*1bc0*/  LDS.64 R24, [R0] ;  /* 0x0000000000187984 */ /* 0x000e280000000a00 */
[----:B--2---:R-:W-:-:S06]  /*1bd0*/  IMAD.WIDE R12, R23, 0x10, R42 ;  /* 0x00000010170c7825 */ /* 0x004fcc00078e022a */
[----:B------:R-:W2:Y:S01]  /*1be0*/  LD.E.128 R12, desc[UR8][R12.64] ;  /* 0x000000080c0c7980 */ /* 0x000ea2000c101d00 */
[----:B------:R-:W1:Y:S01]  /*1bf0*/  LDCU UR4, c[0x0][0x360] ;  /* 0x00006c00ff0477ac */ /* 0x000e620008000800 */
        /* <DEDUP_REMOVED lines=31> */
[----:B------:R0:W-:Y:S04]  /*1df0*/  ST.E.128 desc[UR8][R24.64], R12 ;  /* 0x0000000c18007985 */ /* 0x0001e8000c101d08 */
[----:B------:R-:W2:Y:S01]  /*1e00*/  LDS.64 R26, [R20] ;  /* 0x00000000141a7984 */ /* 0x000ea20000000a00 */
[----:B0-----:R-:W1:Y:S02]  /*1e10*/  LDC R25, c[0x0][0x370] ;  /* 0x0000dc00ff197b82 */ /* 0x001e640000000800 */
[----:B-1----:R-:W-:Y:S02]  /*1e20*/  IMAD R30, R25, UR4, R30 ;  /* 0x00000004191e7c24 */ /* 0x002fe4000f8e021e */
[----:B--2---:R-:W-:-:S03]  /*1e30*/  IMAD.WIDE R26, R23, 0x10, R26 ;  /* 0x00000010171a7825 */ /* 0x004fc600078e021a */
[----:B------:R-:W-:Y:S02]  /*1e40*/  ISETP.GE.AND P0, PT, R30, R29, PT ;  /* 0x0000001d1e00720c */ /* 0x000fe40003f06270 */
        /* <DEDUP_REMOVED lines=11> */
.L_x_584:
[----:B------:R-:W-:Y:S05]  /*1f00*/  BSYNC.RECONVERGENT B0 ;  /* 0x0000000000007941 */ /* 0x000fea0003800200 */
.L_x_583:
[----:B------:R-:W-:Y:S06]  /*1f10*/  BAR.SYNC.DEFER_BLOCKING 0x0 ;  /* 0x0000000000007b1d */ /* 0x000fec0000010000 */
[----:B------:R-:W-:Y:S04]  /*1f20*/  BSSY.RECONVERGENT B0, `(.L_x_586) ;  /* 0x000000b000007945 */ /* 0x000fe80003800200 */
        /* <DEDUP_REMOVED lines=10> */
.L_x_587:
[----:B------:R-:W-:Y:S05]  /*1fd0*/  BSYNC.RECONVERGENT B0 ;  /* 0x0000000000007941 */ /* 0x000fea0003800200 */
.L_x_586:
[----:B------:R-:W-:Y:S06]  /*1fe0*/  BAR.SYNC.DEFER_BLOCKING 0x0 ;  /* 0x0000000000007b1d */ /* 0x000fec0000010000 */
[----:B------:R-:W-:Y:S04]  /*1ff0*/  BSSY.RECONVERGENT B0, `(.L_x_588) ;  /* 0x000000d000007945 */ /* 0x000fe80003800200 */
[----:B------:R-:W-:Y:S05]  /*2000*/  @P1 BRA `(.L_x_589) ;  /* 0x00000000002c1947 */ /* 0x000fea0003800000 */
[----:B0-----:R-:W0:Y:S01]  /*2010*/  LDC R0, c[0x0][0x370] ;  /* 0x0000dc00ff007b82 */ /* 0x001e220000000800 */
[----:B------:R-:W-:Y:S02]  /*2020*/  ISETP.NE.AND P0, PT, R8, RZ, PT ;  /* 0x000000ff0800720c */ /* 0x000fe40003f05270 */
[----:B0-----:R-:W-:-:S04]  /*2030*/  IADD3 R0, PT, PT, -R0, 0x21, RZ ;  /* 0x0000002100007810 */ /* 0x001fc80007ffe1ff */
        /* <DEDUP_REMOVED lines=8> */
.L_x_589:
[----:B------:R-:W-:Y:S05]  /*20c0*/  BSYNC.RECONVERGENT B0 ;  /* 0x0000000000007941 */ /* 0x000fea0003800200 */
.L_x_588:
[----:B------:R-:W-:Y:S06]  /*20d0*/  BAR.SYNC.DEFER_BLOCKING 0x0 ;  /* 0x0000000000007b1d */ /* 0x000fec0000010000 */
[----:B0--3--:R-:W0:Y:S02]  /*20e0*/  LDS R0, [UR5+0x80] ;  /* 0x00008005ff007984 */ /* 0x009e240008000800 */
[----:B0-----:R-:W-:-:S04]  /*20f0*/  ISETP.NE.AND P0, PT, R0, RZ, PT ;  /* 0x000000ff0000720c */ /* 0x001fc80003f05270 */
[----:B------:R-:W-:-:S13]  /*2100*/  ISETP.GT.U32.OR P0, PT, R9, 0xf, !P0 ;  /* 0x0000000f0900780c */ /* 0x000fda0004704470 */
[----:B------:R-:W-:Y:S05]  /*2110*/  @P0 EXIT ;  /* 0x000000000000094d */ /* 0x000fea0003800000 */
[C---:B------:R-:W-:Y:S01]  /*2120*/  LEA R4, P0, R34.reuse, R40, 0x2 ;  /* 0x0000002822047211 */ /* 0x040fe200078010ff */
[----:B------:R-:W-:Y:S01]  /*2130*/  @!P1 ST.E desc[UR8][R38.64+-0x80], R2 ;  /* 0xffff800226009985 */ /* 0x000fe2000c101908 */
[----:B------:R-:W0:Y:S02]  /*2140*/  LDC R6, c[0x0][0x2f8] ;  /* 0x0000be00ff067b82 */ /* 0x000e240000000800 */
[----:B------:R-:W-:Y:S02]  /*2150*/  LEA.HI.X R5, R34, R41, R35, 0x2, P0 ;  /* 0x0000002922057211 */ /* 0x000fe400000f1423 */
[----:B-1----:R-:W-:-:S03]  /*2160*/  LEA R18, P0, R36, R38, 0x2 ;  /* 0x0000002624127211 */ /* 0x002fc600078010ff */
[----:B------:R1:W-:Y:S01]  /*2170*/  ST.E.STRONG.SYS desc[UR8][R4.64], R2 ;  /* 0x0000000204007985 */ /* 0x0003e2000c115908 */
[----:B------:R-:W-:Y:S02]  /*2180*/  LEA.HI.X R19, R36, R39, R37, 0x2, P0 ;  /* 0x0000002724137211 */ /* 0x000fe400000f1425 */
[----:B-1----:R-:W-:Y:S01]  /*2190*/  CS2R R4, SR_CLOCKLO ;  /* 0x0000000000047805 */ /* 0x002fe20000015000 */
[----:B------:R-:W1:Y:S06]  /*21a0*/  LDCU.64 UR4, c[0x0][0x3b0] ;  /* 0x00007600ff0477ac */ /* 0x000e6c0008000a00 */
.L_x_590:
[----:B------:R-:W3:Y:S02]  /*21b0*/  LD.E.STRONG.SYS R3, desc[UR8][R18.64] ;  /* 0x0000000812037980 */ /* 0x000ee4000c115900 */
[----:B---3--:R-:W-:-:S04]  /*21c0*/  IADD3 R3, PT, PT, -R2, R3, RZ ;  /* 0x0000000302037210 */ /* 0x008fc80007ffe1ff */
[----:B------:R-:W-:-:S13]  /*21d0*/  ISETP.GT.AND P0, PT, R3, -0x1, PT ;  /* 0xffffffff0300780c */ /* 0x000fda0003f04270 */
[----:B-1----:R-:W-:Y:S05]  /*21e0*/  @P0 EXIT ;  /* 0x000000000000094d */ /* 0x002fea0003800000 */
[----:B------:R-:W-:-:S06]  /*21f0*/  CS2R R10, SR_CLOCKLO ;  /* 0x00000000000a7805 */ /* 0x000fcc0000015000 */
[----:B------:R-:W-:-:S05]  /*2200*/  IADD3 R0, P0, PT, -R4, R10, RZ ;  /* 0x0000000a04007210 */ /* 0x000fca0007f1e1ff */
[----:B------:R-:W-:Y:S01]  /*2210*/  IMAD.X R10, R11, 0x1, ~R5, P0 ;  /* 0x000000010b0a7824 */ /* 0x000fe200000e0e05 */
[----:B------:R-:W-:-:S04]  /*2220*/  ISETP.GT.U32.AND P0, PT, R0, UR4, PT ;  /* 0x0000000400007c0c */ /* 0x000fc8000bf04070 */
[----:B------:R-:W-:-:S13]  /*2230*/  ISETP.GT.U32.AND.EX P0, PT, R10, UR5, PT, P0 ;  /* 0x000000050a007c0c */ /* 0x000fda000bf04100 */
[----:B------:R-:W-:Y:S05]  /*2240*/  @!P0 BRA `(.L_x_590) ;  /* 0xfffffffc00d88947 */ /* 0x000fea000383ffff */
[----:B------:R-:W3:Y:S01]  /*2250*/  LD.E.STRONG.SYS R3, desc[UR8][R18.64] ;  /* 0x0000000812037980 */ /* 0x000ee2000c115900 */
[----:B------:R-:W1:Y:S01]  /*2260*/  LDCU.64 UR4, c[0x4][0x260] ;  /* 0x01004c00ff0477ac */ /* 0x000e620008000a00 */
[----:B------:R-:W4:Y:S01]  /*2270*/  LDC R17, c[0x0][0x38c] ;  /* 0x0000e300ff117b82 */ /* 0x000f220000000800 */
[----:B------:R-:W-:Y:S01]  /*2280*/  MOV R16, 0x548 ;  /* 0x0000054800107802 */ /* 0x000fe20000000f00 */
[----:B------:R1:W-:Y:S01]  /*2290*/  STL.64 [R1+0x58], R8 ;  /* 0x0000580801007387 */ /* 0x0003e20000100a00 */
[----:B------:R-:W-:Y:S02]  /*22a0*/  MOV R0, 0x2a8 ;  /* 0x000002a800007802 */ /* 0x000fe40000000f00 */
[----:B0-----:R-:W-:-:S03]  /*22b0*/  IADD3 R6, P0, P1, R1, 0x40, R6 ;  /* 0x0000004001067810 */ /* 0x001fc6000791e006 */
[----:B--2---:R-:W0:Y:S01]  /*22c0*/  LDC.64 R14, c[0x4][0x100] ;  /* 0x01004000ff0e7b82 */ /* 0x004e220000000a00 */
[----:B------:R-:W-:-:S07]  /*22d0*/  IADD3.X R7, PT, PT, RZ, UR7, RZ, P0, P1 ;  /* 0x00000007ff077c10 */ /* 0x000fce00087e24ff */
[----:B------:R2:W2:Y:S01]  /*22e0*/  LDC.64 R10, c[0x4][R0] ;  /* 0x01000000000a7b82 */ /* 0x0004a20000000a00 */
[----:B-1----:R-:W-:-:S04]  /*22f0*/  UIADD3 UR4, UP0, UPT, UR4, 0x4c, URZ ;  /* 0x0000004c04047890 */ /* 0x002fc8000ff1e0ff */
[----:B------:R-:W-:Y:S02]  /*2300*/  UIADD3.X UR5, UPT, UPT, URZ, UR5, URZ, UP0, !UPT ;  /* 0x00000005ff057290 */ /* 0x000fe400087fe4ff */
[----:B------:R-:W-:Y:S01]  /*2310*/  MOV R12, UR4 ;  /* 0x00000004000c7c02 */ /* 0x000fe20008000f00 */
[----:B----4-:R1:W-:Y:S03]  /*2320*/  STL.64 [R1+0x50], R16 ;  /* 0x0000501001007387 */ /* 0x0103e60000100a00 */
[----:B------:R-:W-:-:S05]  /*2330*/  IMAD.U32 R13, RZ, RZ, UR5 ;  /* 0x00000005ff0d7e24 */ /* 0x000fca000f8e00ff */
[----:B------:R1:W-:Y:S01]  /*2340*/  STL.64 [R1+0x40], R12 ;  /* 0x0000400c01007387 */ /* 0x0003e20000100a00 */
[----:B------:R-:W4:Y:S03]  /*2350*/  LDCU.64 UR4, c[0x4][0x268] ;  /* 0x01004d00ff0477ac */ /* 0x000f260008000a00 */
[----:B0-----:R1:W-:Y:S01]  /*2360*/  STL.64 [R1+0x48], R14 ;  /* 0x0000480e01007387 */ /* 0x0013e20000100a00 */
[----:B----4-:R-:W-:Y:S01]  /*2370*/  IMAD.U32 R4, RZ, RZ, UR4 ;  /* 0x00000004ff047e24 */ /* 0x010fe2000f8e00ff */
[----:B------:R-:W-:Y:S02]  /*2380*/  MOV R5, UR5 ;  /* 0x0000000500057c02 */ /* 0x000fe40008000f00 */
[----:B--23--:R1:W-:Y:S05]  /*2390*/  STL.64 [R1+0x60], R2 ;  /* 0x0000600201007387 */ /* 0x00c3ea0000100a00 */
[----:B------:R-:W-:-:S07]  /*23a0*/  LEPC R20, `(.L_x_591) ;  /* 0x000000001014794e */ /* 0x000fce0000000000 */
[----:B-1----:R-:W-:Y:S05]  /*23b0*/  CALL.ABS.NOINC R10 ;  /* 0x000000000a007343 */ /* 0x002fea0003c00000 */
.L_x_591:
[----:B------:R-:W-:Y:S05]  /*23c0*/  EXIT ;  /* 0x000000000000794d */ /* 0x000fea0003800000 */
.L_x_592:
        /* <DEDUP_REMOVED lines=11> */
.L_x_986:


//--------------------- .text._Z38userbuffers_fp16_sum_inplace_gpu_rr_agILi16EEviiiiiiiPPvim --------------------------
	.section	.text._Z38userbuffers_fp16_sum_inplace_gpu_rr_agILi16EEviiiiiiiPPvim,"ax",@progbits
	.align	128
        .global         _Z38userbuffers_fp16_sum_inplace_gpu_rr_agILi16EEviiiiiiiPPvim
        .type           _Z38userbuffers_fp16_sum_inplace_gpu_rr_agILi16EEviiiiiiiPPvim,@function
        .size           _Z38userbuffers_fp16_sum_inplace_gpu_rr_agILi16EEviiiiiiiPPvim,(.L_x_987 - _Z38userbuffers_fp16_sum_inplace_gpu_rr_agILi16EEviiiiiiiPPvim)
        .other          _Z38userbuffers_fp16_sum_inplace_gpu_rr_agILi16EEviiiiiiiPPvim,@"STO_CUDA_ENTRY STV_DEFAULT"
_Z38userbuffers_fp16_sum_inplace_gpu_rr_agILi16EEviiiiiiiPPvim:
.text._Z38userbuffers_fp16_sum_inplace_gpu_rr_agILi16EEviiiiiiiPPvim:
[----:B------:R-:W0:Y:S01]  /*0000*/  LDC R1, c[0x0][0x37c] ;  /* 0x0000df00ff017b82 */ /* 0x000e220000000800 */
[----:B------:R-:W1:Y:S07]  /*0010*/  S2R R21, SR_TID.X ;  /* 0x0000000000157919 */ /* 0x000e6e0000002100 */
[----:B------:R-:W2:Y:S01]  /*0020*/  LDC R3, c[0x0][0x38c] ;  /* 0x0000e300ff037b82 */ /* 0x000ea20000000800 */
[----:B0-----:R-:W-:Y:S01]  /*0030*/  VIADD R1, R1, 0xfffffd20 ;  /* 0xfffffd2001017836 */ /* 0x001fe20000000000 */
[----:B------:R-:W0:Y:S01]  /*0040*/  LDCU.64 UR6, c[0x0][0x358] ;  /* 0x00006b00ff0677ac */ /* 0x000e220008000a00 */
[----:B------:R-:W3:Y:S01]  /*0050*/  S2R R25, SR_CTAID.X ;  /* 0x0000000000197919 */ /* 0x000ee20000002500 */
[----:B------:R-:W-:Y:S01]  /*0060*/  IMAD.MOV.U32 R2, RZ, RZ, 0x1 ;  /* 0x00000001ff027424 */ /* 0x000fe200078e00ff */
[----:B------:R-:W-:Y:S01]  /*0070*/  BSSY.RECONVERGENT B0, `(.L_x_593) ;  /* 0x000003d000007945 */ /* 0x000fe20003800200 */
[----:B------:R-:W-:Y:S01]  /*0080*/  CS2R RZ, SRZ ;  /* 0x0000000000ff7805 */ /* 0x000fe2000001ff00 */
[----:B------:R4:W-:Y:S01]  /*0090*/  STL.64 [R1+0x160], RZ ;  /* 0x000160ff01007387 */ /* 0x0009e20000100a00 */
[----:B------:R-:W-:-:S03]  /*00a0*/  CS2R RZ, SRZ ;  /* 0x0000000000ff7805 */ /* 0x000fc6000001ff00 */
[----:B------:R4:W-:Y:S01]  /*00b0*/  STL.64 [R1+0x158], RZ ;  /* 0x000158ff01007387 */ /* 0x0009e20000100a00 */
[C---:B-1----:R-:W-:Y:S02]  /*00c0*/  ISETP.GT.U32.AND P5, PT, R21.reuse, 0xf, PT ;  /* 0x0000000f1500780c */ /* 0x042fe40003fa4070 */
[----:B---3--:R-:W-:-:S05]  /*00d0*/  LEA.HI R4, R21, R25, RZ, 0x1b ;  /* 0x0000001915047211 */ /* 0x008fca00078fd8ff */
[----:B--2---:R-:W-:-:S04]  /*00e0*/  IMAD.IADD R4, R4, 0x1, R3 ;  /* 0x0000000104047824 */ /* 0x004fc800078e0203 */
[C---:B------:R-:W-:Y:S01]  /*00f0*/  VIADD R6, R4.reuse, 0x2 ;  /* 0x0000000204067836 */ /* 0x040fe20000000000 */
[C---:B------:R-:W-:Y:S01]  /*0100*/  LOP3.LUT R0, R4.reuse, 0xf, RZ, 0xc0, !PT ;  /* 0x0000000f04007812 */ /* 0x040fe200078ec0ff */
[C---:B------:R-:W-:Y:S01]  /*0110*/  VIADD R8, R4.reuse, 0x4 ;  /* 0x0000000404087836 */ /* 0x040fe20000000000 */
[C---:B------:R-:W-:Y:S01]  /*0120*/  IADD3 R5, PT, PT, R4.reuse, 0x1, RZ ;  /* 0x0000000104057810 */ /* 0x040fe20007ffe0ff */
[----:B------:R-:W-:Y:S01]  /*0130*/  VIADD R11, R4, 0x5 ;  /* 0x00000005040b7836 */ /* 0x000fe20000000000 */
[-C--:B------:R-:W-:Y:S01]  /*0140*/  ISETP.NE.AND P0, PT, R0, R3.reuse, PT ;  /* 0x000000030000720c */ /* 0x080fe20003f05270 */
[C---:B------:R-:W-:Y:S01]  /*0150*/  VIADD R9, R4.reuse, 0x6 ;  /* 0x0000000604097836 */ /* 0x040fe20000000000 */
[----:B------:R-:W-:Y:S01]  /*0160*/  LOP3.LUT R5, R5, 0xf, RZ, 0xc0, !PT ;  /* 0x0000000f05057812 */ /* 0x000fe200078ec0ff */
[C---:B------:R-:W-:Y:S01]  /*0170*/  VIADD R10, R4.reuse, 0x7 ;  /* 0x00000007040a7836 */ /* 0x040fe20000000000 */
[----:B------:R-:W-:Y:S02]  /*0180*/  IADD3 R7, PT, PT, R4, 0x3, RZ ;  /* 0x0000000304077810 */ /* 0x000fe40007ffe0ff */
[----:B------:R-:W-:-:S02]  /*0190*/  ISETP.NE.AND P1, PT, R5, R3, PT ;  /* 0x000000030500720c */ /* 0x000fc40003f25270 */
[----:B------:R-:W-:Y:S02]  /*01a0*/  LOP3.LUT R6, R6, 0xf, RZ, 0xc0, !PT ;  /* 0x0000000f06067812 */ /* 0x000fe400078ec0ff */
[----:B------:R-:W-:Y:S02]  /*01b0*/  LOP3.LUT R7, R7, 0xf, RZ, 0xc0, !PT ;  /* 0x0000000f07077812 */ /* 0x000fe400078ec0ff */
[----:B------:R-:W-:Y:S02]  /*01c0*/  LOP3.LUT R8, R8, 0xf, RZ, 0xc0, !PT ;  /* 0x0000000f08087812 */ /* 0x000fe400078ec0ff */
[----:B------:R-:W-:Y:S02]  /*01d0*/  @P0 MOV R2, RZ ;  /* 0x000000ff00020202 */ /* 0x000fe40000000f00 */
[-C--:B------:R-:W-:Y:S02]  /*01e0*/  ISETP.NE.AND P2, PT, R6, R3.reuse, PT ;  /* 0x000000030600720c */ /* 0x080fe40003f45270 */
[----:B------:R-:W-:-:S02]  /*01f0*/  ISETP.NE.AND P3, PT, R7, R3, PT ;  /* 0x000000030700720c */ /* 0x000fc40003f65270 */
[C---:B------:R-:W-:Y:S01]  /*0200*/  @P1 SHF.L.U32 R18, R2.reuse, 0x2, RZ ;  /* 0x0000000202121819 */ /* 0x040fe200000006ff */
[----:B------:R-:W-:Y:S01]  /*0210*/  @!P1 VIADD R2, R2, 0x1 ;  /* 0x0000000102029836 */ /* 0x000fe20000000000 */
[----:B------:R-:W-:Y:S02]  /*0220*/  ISETP.NE.AND P4, PT, R8, R3, PT ;  /* 0x000000030800720c */ /* 0x000fe40003f85270 */
[----:B------:R-:W-:Y:S01]  /*0230*/  LOP3.LUT R11, R11, 0xf, RZ, 0xc0, !PT ;  /* 0x0000000f0b0b7812 */ /* 0x000fe200078ec0ff */
[----:B0---4-:R-:W-:Y:S10]  /*0240*/  @P5 BRA `(.L_x_594) ;  /* 0x00000000007c5947 */ /* 0x011ff40003800000 */
        /* <DEDUP_REMOVED lines=15> */
[----:B------:R-:W4:Y:S01]  /*0340*/  LD.E R14, desc[UR6][R28.64+-0x80] ;  /* 0xffff80061c0e7980 */ /* 0x000f22000c101900 */
[----:B------:R-:W-:Y:S02]  /*0350*/  UMOV UR4, 0x400 ;  /* 0x0000040000047882 */ /* 0x000fe40000000000 */
[----:B-1----:R-:W-:-:S06]  /*0360*/  ULEA UR4, UR5, UR4, 0x18 ;  /* 0x0000000405047291 */ /* 0x002fcc000f8ec0ff */
[----:B------:R-:W-:Y:S01]  /*0370*/  LEA R15, R21, UR4, 0x3 ;  /* 0x00000004150f7c11 */ /* 0x000fe2000f8e18ff */
[----:B--2---:R-:W-:Y:S01]  /*0380*/  IMAD.WIDE R22, R22, 0x4, R12 ;  /* 0x0000000416167825 */ /* 0x004fe200078e020c */
[----:B------:R-:W-:Y:S02]  /*0390*/  SHF.R.S32.HI R27, RZ, 0x1f, R19 ;  /* 0x0000001fff1b7819 */ /* 0x000fe40000011413 */
[----:B------:R-:W-:Y:S01]  /*03a0*/  MOV R26, R19 ;  /* 0x00000013001a7202 */ /* 0x000fe20000000f00 */
[----:B---3--:R0:W-:Y:S04]  /*03b0*/  STS.64 [R15], R16 ;  /* 0x000000100f007388 */ /* 0x0081e80000000a00 */
[----:B------:R1:W-:Y:S01]  /*03c0*/  STL.64 [R1+0x168], R28 ;  /* 0x0001681c01007387 */ /* 0x0003e20000100a00 */
[--C-:B0-----:R-:W-:Y:S01]  /*03d0*/  SHF.R.S32.HI R17, RZ, 0x1f, R20.reuse ;  /* 0x0000001fff117819 */ /* 0x101fe20000011414 */
[----:B------:R-:W-:-:S02]  /*03e0*/  IMAD.MOV.U32 R16, RZ, RZ, R20 ;  /* 0x000000ffff107224 */ /* 0x000fc400078e0014 */
[----:B------:R1:W-:Y:S04]  /*03f0*/  STL.64 [R1+0x170], R22 ;  /* 0x0001701601007387 */ /* 0x0003e80000100a00 */
[----:B------:R1:W-:Y:S04]  /*0400*/  STL.64 [R1+0x158], R16 ;  /* 0x0001581001007387 */ /* 0x0003e80000100a00 */
[----:B------:R1:W-:Y:S01]  /*0410*/  STL.64 [R1+0x160], R26 ;  /* 0x0001601a01007387 */ /* 0x0003e20000100a00 */
[----:B----4-:R-:W-:-:S05]  /*0420*/  VIADD R12, R14, 0x1 ;  /* 0x000000010e0c7836 */ /* 0x010fca0000000000 */
[----:B------:R1:W-:Y:S02]  /*0430*/  STL [R1+0x118], R12 ;  /* 0x0001180c01007387 */ /* 0x0003e40000100800 */
.L_x_594:
[----:B------:R-:W-:Y:S05]  /*0440*/  BSYNC.RECONVERGENT B0 ;  /* 0x0000000000007941 */ /* 0x000fea0003800200 */
.L_x_593:
[C---:B------:R-:W-:Y:S01]  /*0450*/  @P2 IADD3 R14, PT, PT, -R2.reuse, 0x2, RZ ;  /* 0x00000002020e2810 */ /* 0x040fe20007ffe1ff */
[----:B------:R-:W-:Y:S01]  /*0460*/  @!P2 VIADD R2, R2, 0x1 ;  /* 0x000000010202a836 */ /* 0x000fe20000000000 */
[-C--:B------:R-:W-:Y:S01]  /*0470*/  ISETP.NE.AND P5, PT, R11, R3.reuse, PT ;  /* 0x000000030b00720c */ /* 0x080fe20003fa5270 */
[----:B------:R0:W-:Y:S01]  /*0480*/  @P0 STL [R1], R0 ;  /* 0x0000000001000387 */ /* 0x0001e20000100800 */
[----:B-1----:R-:W-:Y:S01]  /*0490*/  LOP3.LUT R16, R9, 0xf, RZ, 0xc0, !PT ;  /* 0x0000000f09107812 */ /* 0x002fe200078ec0ff */
[--C-:B------:R-:W-:Y:S01]  /*04a0*/  @P2 IMAD R9, R14, 0x4, R1.reuse ;  /* 0x000000040e092824 */ /* 0x100fe200078e0201 */
[C---:B------:R-:W-:Y:S01]  /*04b0*/  @P3 IADD3 R22, PT, PT, -R2.reuse, 0x3, RZ ;  /* 0x0000000302163810 */ /* 0x040fe20007ffe1ff */
[----:B------:R-:W1:Y:S01]  /*04c0*/  LDCU UR8, c[0x0][0x2fc] ;  /* 0x00005f80ff0877ac */ /* 0x000e620008000800 */
[----:B------:R-:W-:Y:S01]  /*04d0*/  @!P3 IADD3 R2, PT, PT, R2, 0x1, RZ ;  /* 0x000000010202b810 */ /* 0x000fe20007ffe0ff */
[----:B------:R-:W-:Y:S01]  /*04e0*/  BSSY.RECONVERGENT B0, `(.L_x_595) ;  /* 0x00001e8000007945 */ /* 0x000fe20003800200 */
[----:B------:R-:W-:Y:S01]  /*04f0*/  ISETP.NE.AND P6, PT, R16, R3, PT ;  /* 0x000000031000720c */ /* 0x000fe20003fc5270 */
[----:B------:R-:W-:Y:S01]  /*0500*/  @P3 IMAD R14, R22, 0x4, R1 ;  /* 0x00000004160e3824 */ /* 0x000fe200078e0201 */
[----:B------:R-:W-:Y:S01]  /*0510*/  LOP3.LUT R20, R10, 0xf, RZ, 0xc0, !PT ;  /* 0x0000000f0a147812 */ /* 0x000fe200078ec0ff */
[----:B------:R-:W2:Y:S01]  /*0520*/  LDCU UR4, c[0x0][0x360] ;  /* 0x00006c00ff0477ac */ /* 0x000ea20008000800 */
[----:B------:R-:W-:-:S02]  /*0530*/  @P1 LOP3.LUT R18, R18, 0x4, RZ, 0x3c, !PT ;  /* 0x0000000412121812 */ /* 0x000fc400078e3cff */
[C---:B------:R-:W-:Y:S01]  /*0540*/  @P4 IADD3 R10, PT, PT, -R2.reuse, 0x4, RZ ;  /* 0x00000004020a4810 */ /* 0x040fe20007ffe1ff */
[----:B------:R-:W-:Y:S01]  /*0550*/  @!P4 VIADD R2, R2, 0x1 ;  /* 0x000000010202c836 */ /* 0x000fe20000000000 */
[-C--:B------:R-:W-:Y:S01]  /*0560*/  ISETP.NE.AND P0, PT, R20, R3.reuse, PT ;  /* 0x000000031400720c */ /* 0x080fe20003f05270 */
[----:B------:R-:W-:Y:S01]  /*0570*/  @P1 IMAD.IADD R18, R1, 0x1, R18 ;  /* 0x0000000101121824 */ /* 0x000fe200078e0212 */
[----:B0-----:R-:W-:Y:S01]  /*0580*/  LOP3.LUT R0, R0, 0x8, RZ, 0x3c, !PT ;  /* 0x0000000800007812 */ /* 0x001fe200078e3cff */
[--C-:B------:R-:W-:Y:S01]  /*0590*/  @P4 IMAD R13, R10, 0x4, R1.reuse ;  /* 0x000000040a0d4824 */ /* 0x100fe200078e0201 */
[C---:B------:R-:W-:Y:S01]  /*05a0*/  @P5 IADD3 R12, PT, PT, -R2.reuse, 0x5, RZ ;  /* 0x00000005020c5810 */ /* 0x040fe20007ffe1ff */
[----:B------:R-:W0:Y:S01]  /*05b0*/  LDCU UR9, c[0x0][0x398] ;  /* 0x00007300ff0977ac */ /* 0x000e220008000800 */
[----:B------:R-:W-:Y:S01]  /*05c0*/  @!P5 IADD3 R2, PT, PT, R2, 0x1, RZ ;  /* 0x000000010202d810 */ /* 0x000fe20007ffe0ff */
[----:B------:R-:W-:Y:S02]  /*05d0*/  @P1 STL [R18], R5 ;  /* 0x0000000512001387 */ /* 0x000fe40000100800 */
[----:B------:R-:W-:Y:S01]  /*05e0*/  @P5 IMAD R12, R12, 0x4, R1 ;  /* 0x000000040c0c5824 */ /* 0x000fe200078e0201 */
[C---:B------:R-:W-:Y:S01]  /*05f0*/  @P6 IADD3 R22, PT, PT, -R2.reuse, 0x6, RZ ;  /* 0x0000000602166810 */ /* 0x040fe20007ffe1ff */
[----:B------:R3:W-:Y:S01]  /*0600*/  @P2 STL [R9], R6 ;  /* 0x0000000609002387 */ /* 0x0007e20000100800 */
[----:B------:R-:W-:Y:S01]  /*0610*/  @!P6 IADD3 R2, PT, PT, R2, 0x1, RZ ;  /* 0x000000010202e810 */ /* 0x000fe20007ffe0ff */
[----:B--2---:R-:W-:Y:S01]  /*0620*/  IMAD R21, R25, UR4, R21 ;  /* 0x0000000419157c24 */ /* 0x004fe2000f8e0215 */
[----:B------:R-:W-:Y:S01]  /*0630*/  BAR.SYNC.DEFER_BLOCKING 0x0 ;  /* 0x0000000000007b1d */ /* 0x000fe20000010000 */
[----:B------:R-:W-:-:S02]  /*0640*/  ISETP.NE.AND P2, PT, R0, R3, PT ;  /* 0x000000030000720c */ /* 0x000fc40003f45270 */
[C---:B------:R-:W-:Y:S01]  /*0650*/  @P0 IADD3 R10, PT, PT, -R2.reuse, 0x7, RZ ;  /* 0x00000007020a0810 */ /* 0x040fe20007ffe1ff */
[----:B------:R-:W-:Y:S01]  /*0660*/  @!P0 VIADD R2, R2, 0x1 ;  /* 0x0000000102028836 */ /* 0x000fe20000000000 */
[----:B------:R-:W-:Y:S01]  /*0670*/  @P6 LEA R15, R22, R1, 0x2 ;  /* 0x00000001160f6211 */ /* 0x000fe200078e10ff */
[----:B---3--:R-:W-:Y:S01]  /*0680*/  VIADD R6, R4, 0x9 ;  /* 0x0000000904067836 */ /* 0x008fe20000000000 */
[----:B------:R-:W2:Y:S01]  /*0690*/  LDCU UR10, c[0x0][0x394] ;  /* 0x00007280ff0a77ac */ /* 0x000ea20008000800 */
[----:B------:R3:W-:Y:S01]  /*06a0*/  @P3 STL [R14], R7 ;  /* 0x000000070e003387 */ /* 0x0007e20000100800 */
[----:B------:R-:W-:Y:S02]  /*06b0*/  @P0 IMAD R5, R10, 0x4, R1 ;  /* 0x000000040a050824 */ /* 0x000fe400078e0201 */
[----:B------:R-:W-:Y:S01]  /*06c0*/  LOP3.LUT R6, R6, 0xf, RZ, 0xc0, !PT ;  /* 0x0000000f06067812 */ /* 0x000fe200078ec0ff */
[----:B------:R4:W-:Y:S01]  /*06d0*/  @P4 STL [R13], R8 ;  /* 0x000000080d004387 */ /* 0x0009e20000100800 */
[----:B------:R-:W-:-:S02]  /*06e0*/  VIADD R10, R4, 0xb ;  /* 0x0000000b040a7836 */ /* 0x000fc40000000000 */
[----:B------:R-:W-:Y:S01]  /*06f0*/  ISETP.NE.AND P1, PT, R6, R3, PT ;  /* 0x000000030600720c */ /* 0x000fe20003f25270 */
[----:B------:R5:W-:Y:S01]  /*0700*/  @P5 STL [R12], R11 ;  /* 0x0000000b0c005387 */ /* 0x000be20000100800 */
[----:B---3--:R-:W-:-:S03]  /*0710*/  IADD3 R7, PT, PT, R4, 0xa, RZ ;  /* 0x0000000a04077810 */ /* 0x008fc60007ffe0ff */
[----:B------:R3:W-:Y:S01]  /*0720*/  @P6 STL [R15], R16 ;  /* 0x000000100f006387 */ /* 0x0007e20000100800 */
[----:B------:R-:W-:Y:S02]  /*0730*/  LOP3.LUT R10, R10, 0xf, RZ, 0xc0, !PT ;  /* 0x0000000f0a0a7812 */ /* 0x000fe400078ec0ff */
[----:B----4-:R-:W-:Y:S01]  /*0740*/  LOP3.LUT R8, R7, 0xf, RZ, 0xc0, !PT ;  /* 0x0000000f07087812 */ /* 0x010fe200078ec0ff */
[----:B------:R4:W-:Y:S01]  /*0750*/  @P0 STL [R5], R20 ;  /* 0x0000001405000387 */ /* 0x0009e20000100800 */
[-C--:B------:R-:W-:Y:S01]  /*0760*/  ISETP.NE.AND P0, PT, R10, R3.reuse, PT ;  /* 0x000000030a00720c */ /* 0x080fe20003f05270 */
[----:B-----5:R-:W-:Y:S01]  /*0770*/  VIADD R12, R4, 0xc ;  /* 0x0000000c040c7836 */ /* 0x020fe20000000000 */
[----:B------:R-:W-:Y:S01]  /*0780*/  ISETP.NE.AND P6, PT, R8, R3, PT ;  /* 0x000000030800720c */ /* 0x000fe20003fc5270 */
[C---:B------:R-:W-:Y:S01]  /*0790*/  VIADD R7, R4.reuse, 0xffffffff ;  /* 0xffffffff04077836 */ /* 0x040fe20000000000 */
[----:B------:R-:W-:Y:S02]  /*07a0*/  IADD3 R14, PT, PT, R4, 0xd, RZ ;  /* 0x0000000d040e7810 */ /* 0x000fe40007ffe0ff */
[----:B---3--:R-:W-:-:S02]  /*07b0*/  @P2 IADD3 R16, PT, PT, -R2, 0x8, RZ ;  /* 0x0000000802102810 */ /* 0x008fc40007ffe1ff */
[----:B------:R-:W-:Y:S01]  /*07c0*/  @!P2 IADD3 R2, PT, PT, R2, 0x1, RZ ;  /* 0x000000010202a810 */ /* 0x000fe20007ffe0ff */
[----:B----4-:R-:W-:Y:S01]  /*07d0*/  VIADD R5, R4, 0xe ;  /* 0x0000000e04057836 */ /* 0x010fe20000000000 */
[----:B------:R-:W-:Y:S02]  /*07e0*/  LOP3.LUT R12, R12, 0xf, RZ, 0xc0, !PT ;  /* 0x0000000f0c0c7812 */ /* 0x000fe400078ec0ff */
[C---:B------:R-:W-:Y:S01]  /*07f0*/  @P1 IADD3 R22, PT, PT, -R2.reuse, 0x9, RZ ;  /* 0x0000000902161810 */ /* 0x040fe20007ffe1ff */
[----:B------:R-:W-:Y:S01]  /*0800*/  @!P1 VIADD R2, R2, 0x1 ;  /* 0x0000000102029836 */ /* 0x000fe20000000000 */
[----:B------:R-:W-:Y:S02]  /*0810*/  ISETP.NE.AND P5, PT, R12, R3, PT ;  /* 0x000000030c00720c */ /* 0x000fe40003fa5270 */
[----:B------:R-:W-:Y:S02]  /*0820*/  LOP3.LUT R14, R14, 0xf, RZ, 0xc0, !PT ;  /* 0x0000000f0e0e7812 */ /* 0x000fe400078ec0ff */
[----:B------:R-:W-:-:S02]  /*0830*/  @P6 IADD3 R24, PT, PT, -R2, 0xa, RZ ;  /* 0x0000000a02186810 */ /* 0x000fc40007ffe1ff */
[----:B------:R-:W-:Y:S02]  /*0840*/  @!P6 IADD3 R2, PT, PT, R2, 0x1, RZ ;  /* 0x000000010202e810 */ /* 0x000fe40007ffe0ff */
[-C--:B------:R-:W-:Y:S01]  /*0850*/  ISETP.NE.AND P4, PT, R14, R3.reuse, PT ;  /* 0x000000030e00720c */ /* 0x080fe20003f85270 */
[--C-:B------:R-:W-:Y:S01]  /*0860*/  @P6 IMAD R9, R24, 0x4, R1.reuse ;  /* 0x0000000418096824 */ /* 0x100fe200078e0201 */
[----:B------:R-:W-:Y:S01]  /*0870*/  LOP3.LUT R4, R5, 0xf, RZ, 0xc0, !PT ;  /* 0x0000000f05047812 */ /* 0x000fe200078ec0ff */
[--C-:B------:R-:W-:Y:S01]  /*0880*/  @P2 IMAD R5, R16, 0x4, R1.reuse ;  /* 0x0000000410052824 */ /* 0x100fe200078e0201 */
[C---:B------:R-:W-:Y:S01]  /*0890*/  @P0 IADD3 R18, PT, PT, -R2.reuse, 0xb, RZ ;  /* 0x0000000b02120810 */ /* 0x040fe20007ffe1ff */
[----:B------:R-:W-:Y:S01]  /*08a0*/  @!P0 VIADD R2, R2, 0x1 ;  /* 0x0000000102028836 */ /* 0x000fe20000000000 */
[----:B------:R-:W-:Y:S02]  /*08b0*/  ISETP.NE.AND P3, PT, R4, R3, PT ;  /* 0x000000030400720c */ /* 0x000fe40003f65270 */
[----:B------:R-:W-:Y:S01]  /*08c0*/  LOP3.LUT R16, R7, 0xf, RZ, 0xc0, !PT ;  /* 0x0000000f07107812 */ /* 0x000fe200078ec0ff */
[----:B------:R3:W-:Y:S01]  /*08d0*/  @P2 STL [R5], R0 ;  /* 0x0000000005002387 */ /* 0x0007e20000100800 */
[----:B------:R-:W-:Y:S01]  /*08e0*/  @P5 IADD3 R20, PT, PT, -R2, 0xc, RZ ;  /* 0x0000000c02145810 */ /* 0x000fe20007ffe1ff */
[----:B------:R-:W-:Y:S01]  /*08f0*/  @P1 IMAD R7, R22, 0x4, R1 ;  /* 0x0000000416071824 */ /* 0x000fe200078e0201 */
[----:B------:R-:W-:-:S02]  /*0900*/  @!P5 IADD3 R2, PT, PT, R2, 0x1, RZ ;  /* 0x000000010202d810 */ /* 0x000fc40007ffe0ff */
[----:B------:R-:W-:Y:S02]  /*0910*/  ISETP.NE.AND P2, PT, R16, R3, PT ;  /* 0x000000031000720c */ /* 0x000fe40003f45270 */
[C---:B------:R-:W-:Y:S01]  /*0920*/  @P4 IADD3 R22, PT, PT, -R2.reuse, 0xd, RZ ;  /* 0x0000000d02164810 */ /* 0x040fe20007ffe1ff */
[----:B------:R4:W-:Y:S01]  /*0930*/  @P1 STL [R7], R6 ;  /* 0x0000000607001387 */ /* 0x0009e20000100800 */
[----:B------:R-:W-:Y:S01]  /*0940*/  @!P4 IADD3 R2, PT, PT, R2, 0x1, RZ ;  /* 0x000000010202c810 */ /* 0x000fe20007ffe0ff */
[--C-:B---3--:R-:W-:Y:S01]  /*0950*/  @P0 IMAD R5, R18, 0x4, R1.reuse ;  /* 0x0000000412050824 */ /* 0x108fe200078e0201 */
[----:B------:R-:W-:Y:S01]  /*0960*/  @P5 LEA R11, R20, R1, 0x2 ;  /* 0x00000001140b5211 */ /* 0x000fe200078e10ff */
[----:B------:R-:W-:Y:S01]  /*0970*/  @P4 IMAD R13, R22, 0x4, R1 ;  /* 0x00000004160d4824 */ /* 0x000fe200078e0201 */
[C---:B------:R-:W-:Y:S01]  /*0980*/  @P3 IADD3 R0, PT, PT, -R2.reuse, 0xe, RZ ;  /* 0x0000000e02003810 */ /* 0x040fe20007ffe1ff */
[----:B------:R-:W-:Y:S01]  /*0990*/  @!P3 VIADD R2, R2, 0x1 ;  /* 0x000000010202b836 */ /* 0x000fe20000000000 */
[----:B------:R3:W-:Y:S01]  /*09a0*/  @P6 STL [R9], R8 ;  /* 0x0000000809006387 */ /* 0x0007e20000100800 */
[----:B0-----:R-:W-:-:S02]  /*09b0*/  ISETP.GE.AND P1, PT, R21, UR9, PT ;  /* 0x0000000915007c0c */ /* 0x001fc4000bf26270 */
[----:B------:R-:W-:Y:S01]  /*09c0*/  @P3 IMAD R15, R0, 0x4, R1 ;  /* 0x00000004000f3824 */ /* 0x000fe200078e0201 */
[----:B------:R-:W-:Y:S01]  /*09d0*/  @P2 IADD3 R2, PT, PT, -R2, 0xf, RZ ;  /* 0x0000000f02022810 */ /* 0x000fe20007ffe1ff */
[----:B------:R3:W-:Y:S03]  /*09e0*/  @P0 STL [R5], R10 ;  /* 0x0000000a05000387 */ /* 0x0007e60000100800 */
[----:B----4-:R-:W-:Y:S01]  /*09f0*/  @P2 LEA R7, R2, R1, 0x2 ;  /* 0x0000000102072211 */ /* 0x010fe200078e10ff */
[----:B------:R3:W-:Y:S04]  /*0a00*/  @P5 STL [R11], R12 ;  /* 0x0000000c0b005387 */ /* 0x0007e80000100800 */
[----:B------:R3:W-:Y:S04]  /*0a10*/  @P4 STL [R13], R14 ;  /* 0x0000000e0d004387 */ /* 0x0007e80000100800 */
[----:B------:R3:W-:Y:S04]  /*0a20*/  @P3 STL [R15], R4 ;  /* 0x000000040f003387 */ /* 0x0007e80000100800 */
[----:B------:R3:W-:Y:S01]  /*0a30*/  @P2 STL [R7], R16 ;  /* 0x0000001007002387 */ /* 0x0007e20000100800 */
[----:B-12---:R-:W-:Y:S05]  /*0a40*/  @P1 BRA `(.L_x_596) ;  /* 0x0000001800441947 */ /* 0x006fea0003800000 */
[----:B---3--:R-:W2:Y:S04]  /*0a50*/  LDL.128 R4, [R1] ;  /* 0x0000000001047983 */ /* 0x008ea80000100c00 */
[----:B------:R-:W3:Y:S04]  /*0a60*/  LDL.128 R24, [R1+0x20] ;  /* 0x0000200001187983 */ /* 0x000ee80000100c00 */
[----:B------:R-:W4:Y:S04]  /*0a70*/  LDL.64 R18, [R1+0x30] ;  /* 0x0000300001127983 */ /* 0x000f280000100a00 */
[----:B------:R-:W5:Y:S01]  /*0a80*/  LDL R2, [R1+0x38] ;  /* 0x0000380001027983 */ /* 0x000f620000100800 */
[----:B------:R-:W0:Y:S01]  /*0a90*/  S2UR UR5, SR_CgaCtaId ;  /* 0x00000000000579c3 */ /* 0x000e220000008800 */
[----:B--2---:R-:W-:Y:S01]  /*0aa0*/  IMAD.MOV.U32 R17, RZ, RZ, R4 ;  /* 0x000000ffff117224 */ /* 0x004fe200078e0004 */
[----:B------:R-:W-:Y:S01]  /*0ab0*/  MOV R15, R6 ;  /* 0x00000006000f7202 */ /* 0x000fe20000000f00 */
[----:B------:R-:W-:Y:S01]  /*0ac0*/  IMAD.MOV.U32 R16, RZ, RZ, R5 ;  /* 0x000000ffff107224 */ /* 0x000fe200078e0005 */
[----:B------:R1:W-:Y:S01]  /*0ad0*/  STL.128 [R1+0xc0], R4 ;  /* 0x0000c00401007387 */ /* 0x0003e20000100c00 */
[----:B------:R-:W-:-:S03]  /*0ae0*/  IMAD.MOV.U32 R14, RZ, RZ, R7 ;  /* 0x000000ffff0e7224 */ /* 0x000fc600078e0007 */
[----:B-1----:R-:W2:Y:S01]  /*0af0*/  LDL.128 R4, [R1+0x10] ;  /* 0x0000100001047983 */ /* 0x002ea20000100c00 */
[----:B------:R-:W-:Y:S02]  /*0b00*/  UMOV UR4, 0x400 ;  /* 0x0000040000047882 */ /* 0x000fe40000000000 */
[----:B0-----:R-:W-:-:S06]  /*0b10*/  ULEA UR4, UR5, UR4, 0x18 ;  /* 0x0000000405047291 */ /* 0x001fcc000f8ec0ff */
[----:B------:R-:W-:Y:S02]  /*0b20*/  LEA R0, R3, UR4, 0x3 ;  /* 0x0000000403007c11 */ /* 0x000fe4000f8e18ff */
[----:B------:R-:W-:-:S05]  /*0b30*/  LEA R3, R16, UR4, 0x3 ;  /* 0x0000000410037c11 */ /* 0x000fca000f8e18ff */
[----:B------:R-:W-:Y:S01]  /*0b40*/  STL [R1+0x150], R3 ;  /* 0x0001500301007387 */ /* 0x000fe20000100800 */
[----:B---3--:R-:W-:Y:S01]  /*0b50*/  IMAD.MOV.U32 R8, RZ, RZ, R25 ;  /* 0x000000ffff087224 */ /* 0x008fe200078e0019 */
[----:B------:R-:W-:Y:S02]  /*0b60*/  MOV R9, R24 ;  /* 0x0000001800097202 */ /* 0x000fe40000000f00 */
[----:B-----5:R0:W-:Y:S01]  /*0b70*/  STL [R1+0x114], R2 ;  /* 0x0001140201007387 */ /* 0x0201e20000100800 */
[----:B------:R-:W-:Y:S02]  /*0b80*/  LEA R17, R17, UR4, 0x3 ;  /* 0x0000000411117c11 */ /* 0x000fe4000f8e18ff */
[----:B------:R-:W-:Y:S02]  /*0b90*/  LEA R15, R15, UR4, 0x3 ;  /* 0x000000040f0f7c11 */ /* 0x000fe4000f8e18ff */
[----:B------:R-:W-:Y:S02]  /*0ba0*/  LEA R14, R14, UR4, 0x3 ;  /* 0x000000040e0e7c11 */ /* 0x000fe4000f8e18ff */
[----:B------:R-:W-:-:S02]  /*0bb0*/  LEA R9, R9, UR4, 0x3 ;  /* 0x0000000409097c11 */ /* 0x000fc4000f8e18ff */
[----:B------:R-:W-:Y:S02]  /*0bc0*/  LEA R8, R8, UR4, 0x3 ;  /* 0x0000000408087c11 */ /* 0x000fe4000f8e18ff */
[----:B0-----:R-:W-:Y:S01]  /*0bd0*/  LEA R2, R2, UR4, 0x3 ;  /* 0x0000000402027c11 */ /* 0x001fe2000f8e18ff */
[----:B------:R-:W-:Y:S04]  /*0be0*/  STL.128 [R1+0xa0], R24 ;  /* 0x0000a01801007387 */ /* 0x000fe80000100c00 */
[----:B----4-:R-:W-:Y:S04]  /*0bf0*/  STL.64 [R1+0xd8], R18 ;  /* 0x0000d81201007387 */ /* 0x010fe80000100a00 */
[----:B------:R-:W-:Y:S04]  /*0c00*/  STL [R1+0xd0], R21 ;  /* 0x0000d01501007387 */ /* 0x000fe80000100800 */
[----:B------:R-:W-:Y:S04]  /*0c10*/  STL [R1+0x154], R17 ;  /* 0x0001541101007387 */ /* 0x000fe80000100800 */
[----:B------:R-:W-:Y:S04]  /*0c20*/  STL [R1+0x14c], R15 ;  /* 0x00014c0f01007387 */ /* 0x000fe80000100800 */
[----:B------:R-:W-:Y:S04]  /*0c30*/  STL [R1+0x148], R14 ;  /* 0x0001480e01007387 */ /* 0x000fe80000100800 */
[----:B------:R-:W-:Y:S04]  /*0c40*/  STL [R1+0x134], R9 ;  /* 0x0001340901007387 */ /* 0x000fe80000100800 */
[----:B------:R-:W-:Y:S04]  /*0c50*/  STL [R1+0x130], R8 ;  /* 0x0001300801007387 */ /* 0x000fe80000100800 */
[----:B------:R-:W-:Y:S01]  /*0c60*/  STL [R1+0x11c], R2 ;  /* 0x00011c0201007387 */ /* 0x000fe20000100800 */
[----:B--2---:R-:W-:-:S03]  /*0c70*/  IMAD.MOV.U32 R13, RZ, RZ, R4 ;  /* 0x000000ffff0d7224 */ /* 0x004fc600078e0004 */
[----:B------:R0:W-:Y:S01]  /*0c80*/  STL.128 [R1+0xb0], R4 ;  /* 0x0000b00401007387 */ /* 0x0001e20000100c00 */
[----:B------:R-:W-:Y:S01]  /*0c90*/  IMAD.MOV.U32 R10, RZ, RZ, R7 ;  /* 0x000000ffff0a7224 */ /* 0x000fe200078e0007 */
[----:B------:R-:W-:Y:S01]  /*0ca0*/  MOV R12, R5 ;  /* 0x00000005000c7202 */ /* 0x000fe20000000f00 */
[----:B------:R-:W-:Y:S01]  /*0cb0*/  IMAD.MOV.U32 R11, RZ, RZ, R6 ;  /* 0x000000ffff0b7224 */ /* 0x000fe200078e0006 */
[----:B------:R-:W-:-:S05]  /*0cc0*/  LEA R3, R13, UR4, 0x3 ;  /* 0x000000040d037c11 */ /* 0x000fca000f8e18ff */
[----:B------:R1:W-:Y:S01]  /*0cd0*/  STL [R1+0x144], R3 ;  /* 0x0001440301007387 */ /* 0x0003e20000100800 */
[----:B0-----:R-:W-:Y:S01]  /*0ce0*/  IMAD.MOV.U32 R7, RZ, RZ, R26 ;  /* 0x000000ffff077224 */ /* 0x001fe200078e001a */
[----:B-1----:R-:W-:Y:S01]  /*0cf0*/  LEA R3, R10, UR4, 0x3 ;  /* 0x000000040a037c11 */ /* 0x002fe2000f8e18ff */
[----:B------:R-:W-:Y:S01]  /*0d00*/  IMAD.MOV.U32 R5, RZ, RZ, R18 ;  /* 0x000000ffff057224 */ /* 0x000fe200078e0012 */
[----:B------:R-:W-:Y:S01]  /*0d10*/  MOV R6, R27 ;  /* 0x0000001b00067202 */ /* 0x000fe20000000f00 */
[----:B------:R-:W-:Y:S02]  /*0d20*/  IMAD.MOV.U32 R4, RZ, RZ, R19 ;  /* 0x000000ffff047224 */ /* 0x000fe400078e0013 */
[----:B------:R0:W-:Y:S01]  /*0d30*/  STL [R1+0x138], R3 ;  /* 0x0001380301007387 */ /* 0x0001e20000100800 */
[----:B------:R-:W-:Y:S02]  /*0d40*/  LEA R12, R12, UR4, 0x3 ;  /* 0x000000040c0c7c11 */ /* 0x000fe4000f8e18ff */
[----:B------:R-:W-:-:S02]  /*0d50*/  LEA R11, R11, UR4, 0x3 ;  /* 0x000000040b0b7c11 */ /* 0x000fc4000f8e18ff */
[----:B0-----:R-:W-:Y:S02]  /*0d60*/  LEA R3, R7, UR4, 0x3 ;  /* 0x0000000407037c11 */ /* 0x001fe4000f8e18ff */
[----:B------:R-:W-:Y:S02]  /*0d70*/  LEA R6, R6, UR4, 0x3 ;  /* 0x0000000406067c11 */ /* 0x000fe4000f8e18ff */
[----:B------:R-:W-:Y:S01]  /*0d80*/  LEA R5, R5, UR4, 0x3 ;  /* 0x0000000405057c11 */ /* 0x000fe2000f8e18ff */
[----:B------:R0:W-:Y:S04]  /*0d90*/  STL [R1+0x12c], R3 ;  /* 0x00012c0301007387 */ /* 0x0001e80000100800 */
[----:B------:R1:W-:Y:S01]  /*0da0*/  STL [R1+0x140], R12 ;  /* 0x0001400c01007387 */ /* 0x0003e20000100800 */
[----:B0-----:R-:W-:-:S03]  /*0db0*/  LEA R3, R4, UR4, 0x3 ;  /* 0x0000000404037c11 */ /* 0x001fc6000f8e18ff */
[----:B------:R1:W-:Y:S04]  /*0dc0*/  STL [R1+0x13c], R11 ;  /* 0x00013c0b01007387 */ /* 0x0003e80000100800 */
[----:B------:R1:W-:Y:S04]  /*0dd0*/  STL [R1+0x128], R6 ;  /* 0x0001280601007387 */ /* 0x0003e80000100800 */
[----:B------:R1:W-:Y:S04]  /*0de0*/  STL [R1+0x124], R5 ;  /* 0x0001240501007387 */ /* 0x0003e80000100800 */
[----:B------:R1:W-:Y:S02]  /*0df0*/  STL [R1+0x120], R3 ;  /* 0x0001200301007387 */ /* 0x0003e40000100800 */
.L_x_597:
[----:B--2---:R-:W2:Y:S04]  /*0e00*/  LDL R2, [R1+0x154] ;  /* 0x0001540001027983 */ /* 0x004ea80000100800 */
[----:B-1----:R-:W3:Y:S04]  /*0e10*/  LDL R6, [R1+0xd0] ;  /* 0x0000d00001067983 */ /* 0x002ee80000100800 */
[----:B------:R-:W4:Y:S04]  /*0e20*/  LDL R7, [R1+0xc0] ;  /* 0x0000c00001077983 */ /* 0x000f280000100800 */
[----:B------:R-:W5:Y:S04]  /*0e30*/  LDL R9, [R1+0x150] ;  /* 0x0001500001097983 */ /* 0x000f680000100800 */
[----:B------:R-:W5:Y:S04]  /*0e40*/  LDL R5, [R1+0xc4] ;  /* 0x0000c40001057983 */ /* 0x000f680000100800 */
[----:B------:R-:W5:Y:S04]  /*0e50*/  LDL R8, [R1+0x14c] ;  /* 0x00014c0001087983 */ /* 0x000f680000100800 */
[----:B------:R-:W5:Y:S04]  /*0e60*/  LDL R4, [R1+0xc8] ;  /* 0x0000c80001047983 */ /* 0x000f680000100800 */
[----:B------:R-:W5:Y:S04]  /*0e70*/  LDL R11, [R1+0xcc] ;  /* 0x0000cc00010b7983 */ /* 0x000f680000100800 */
[----:B------:R-:W5:Y:S04]  /*0e80*/  LDL R10, [R1+0x144] ;  /* 0x00014400010a7983 */ /* 0x000f680000100800 */
[----:B------:R-:W5:Y:S04]  /*0e90*/  LDL R29, [R1+0xb8] ;  /* 0x0000b800011d7983 */ /* 0x000f680000100800 */
[----:B------:R-:W5:Y:S04]  /*0ea0*/  LDL R20, [R1+0x124] ;  /* 0x0001240001147983 */ /* 0x000f680000100800 */
[----:B--2---:R-:W0:Y:S01]  /*0eb0*/  LDS.64 R2, [R2] ;  /* 0x0000000002027984 */ /* 0x004e220000000a00 */
[----:B---3--:R-:W-:-:S05]  /*0ec0*/  IADD3 R6, PT, PT, R6, UR10, RZ ;  /* 0x0000000a06067c10 */ /* 0x008fca000fffe0ff */
[----:B----4-:R-:W-:-:S04]  /*0ed0*/  IMAD R28, R7, UR9, R6 ;  /* 0x00000009071c7c24 */ /* 0x010fc8000f8e0206 */
[----:B0-----:R-:W-:Y:S01]  /*0ee0*/  IMAD.WIDE R2, R28, 0x10, R2 ;  /* 0x000000101c027825 */ /* 0x001fe200078e0202 */
[----:B------:R-:W-:Y:S04]  /*0ef0*/  STL [R1+0x278], R0 ;  /* 0x0002780001007387 */ /* 0x000fe80000100800 */
[----:B------:R0:W2:Y:S04]  /*0f00*/  LD.E.128 R12, desc[UR6][R2.64] ;  /* 0x00000006020c7980 */ /* 0x0000a8000c101d00 */
[----:B-----5:R-:W-:Y:S04]  /*0f10*/  LDS.64 R22, [R20] ;  /* 0x0000000014167984 */ /* 0x020fe80000000a00 */
[----:B0-----:R0:W1:Y:S01]  /*0f20*/  LDS.64 R2, [R9] ;  /* 0x0000000009027984 */ /* 0x0010620000000a00 */
[----:B------:R-:W-:-:S02]  /*0f30*/  IMAD R5, R5, UR9, R6 ;  /* 0x0000000905057c24 */ /* 0x000fc4000f8e0206 */
[--C-:B------:R-:W-:Y:S02]  /*0f40*/  IMAD R4, R4, UR9, R6.reuse ;  /* 0x0000000904047c24 */ /* 0x100fe4000f8e0206 */
[----:B------:R-:W-:Y:S01]  /*0f50*/  IMAD R11, R11, UR9, R6 ;  /* 0x000000090b0b7c24 */ /* 0x000fe2000f8e0206 */
[----:B0-----:R-:W3:Y:S01]  /*0f60*/  LDL R9, [R1+0xb0] ;  /* 0x0000b00001097983 */ /* 0x001ee20000100800 */
[----:B-1----:R-:W-:-:S05]  /*0f70*/  IMAD.WIDE R2, R5, 0x10, R2 ;  /* 0x0000001005027825 */ /* 0x002fca00078e0202 */
[----:B------:R0:W4:Y:S04]  /*0f80*/  LD.E.128 R16, desc[UR6][R2.64] ;  /* 0x0000000602107980 */ /* 0x000128000c101d00 */
[----:B0-----:R0:W1:Y:S04]  /*0f90*/  LDS.64 R2, [R8] ;  /* 0x0000000008027984 */ /* 0x0010680000000a00 */
[----:B--2---:R2:W-:Y:S01]  /*0fa0*/  STL [R1+0x9c], R12 ;  /* 0x00009c0c01007387 */ /* 0x0045e20000100800 */
[----:B------:R-:W-:Y:S01]  /*0fb0*/  IMAD.MOV.U32 R7, RZ, RZ, R13 ;  /* 0x000000ffff077224 */ /* 0x000fe200078e000d */
[----:B------:R-:W-:Y:S01]  /*0fc0*/  MOV R26, R15 ;  /* 0x0000000f001a7202 */ /* 0x000fe20000000f00 */
[----:B------:R-:W-:Y:S01]  /*0fd0*/  IMAD.MOV.U32 R27, RZ, RZ, R14 ;  /* 0x000000ffff1b7224 */ /* 0x000fe200078e000e */
[----:B------:R5:W-:Y:S04]  /*0fe0*/  STL [R1+0xf4], R5 ;  /* 0x0000f40501007387 */ /* 0x000be80000100800 */
[----:B0-----:R-:W3:Y:S04]  /*0ff0*/  LDL R8, [R1+0x140] ;  /* 0x0001400001087983 */ /* 0x001ee80000100800 */
[----:B--2---:R-:W2:Y:S01]  /*1000*/  LDL R12, [R1+0x148] ;  /* 0x00014800010c7983 */ /* 0x004ea20000100800 */
[----:B-1----:R-:W-:-:S03]  /*1010*/  IMAD.WIDE R2, R4, 0x10, R2 ;  /* 0x0000001004027825 */ /* 0x002fc600078e0202 */
[----:B----4-:R-:W-:Y:S01]  /*1020*/  STL.64 [R1+0x90], R16 ;  /* 0x0000901001007387 */ /* 0x010fe20000100a00 */
[----:B-----5:R-:W-:-:S03]  /*1030*/  IMAD.MOV.U32 R5, RZ, RZ, R19 ;  /* 0x000000ffff057224 */ /* 0x020fc600078e0013 */
[----:B------:R0:W-:Y:S04]  /*1040*/  STL [R1+0x98], R18 ;  /* 0x0000981201007387 */ /* 0x0001e80000100800 */
[----:B0-----:R2:W4:Y:S04]  /*1050*/  LD.E.128 R16, desc[UR6][R2.64] ;  /* 0x0000000602107980 */ /* 0x001528000c101d00 */
[----:B--2---:R-:W0:Y:S02]  /*1060*/  LDS.64 R2, [R12] ;  /* 0x000000000c027984 */ /* 0x004e240000000a00 */
[----:B0-----:R-:W-:-:S05]  /*1070*/  IMAD.WIDE R2, R11, 0x10, R2 ;  /* 0x000000100b027825 */ /* 0x001fca00078e0202 */
[----:B------:R0:W2:Y:S04]  /*1080*/  LD.E.128 R12, desc[UR6][R2.64] ;  /* 0x00000006020c7980 */ /* 0x0000a8000c101d00 */
[----:B0-----:R0:W1:Y:S04]  /*1090*/  LDS.64 R2, [R10] ;  /* 0x000000000a027984 */ /* 0x0010680000000a00 */
[----:B------:R5:W-:Y:S01]  /*10a0*/  STL [R1+0xf0], R4 ;  /* 0x0000f00401007387 */ /* 0x000be20000100800 */
[----:B---3--:R-:W-:-:S03]  /*10b0*/  IMAD R9, R9, UR9, R6 ;  /* 0x0000000909097c24 */ /* 0x008fc6000f8e0206 */
[----:B------:R3:W-:Y:S04]  /*10c0*/  STL [R1+0x264], R26 ;  /* 0x0002641a01007387 */ /* 0x0007e80000100800 */
[----:B0-----:R-:W4:Y:S04]  /*10d0*/  LDL R10, [R1+0x134] ;  /* 0x00013400010a7983 */ /* 0x001f280000100800 */
[----:B-----5:R-:W5:Y:S01]  /*10e0*/  LDL R4, [R1+0xb4] ;  /* 0x0000b40001047983 */ /* 0x020f620000100800 */
[----:B-1----:R-:W-:-:S03]  /*10f0*/  IMAD.WIDE R2, R9, 0x10, R2 ;  /* 0x0000001009027825 */ /* 0x002fc600078e0202 */
[----:B--2---:R-:W-:Y:S01]  /*1100*/  STL.64 [R1+0x80], R12 ;  /* 0x0000800c01007387 */ /* 0x004fe20000100a00 */
[----:B---3--:R-:W-:-:S03]  /*1110*/  IMAD.MOV.U32 R26, RZ, RZ, R15 ;  /* 0x000000ffff1a7224 */ /* 0x008fc600078e000f */
[----:B------:R0:W-:Y:S04]  /*1120*/  STL [R1+0x88], R14 ;  /* 0x0000880e01007387 */ /* 0x0001e80000100800 */
[----:B0-----:R0:W2:Y:S04]  /*1130*/  LD.E.128 R12, desc[UR6][R2.64] ;  /* 0x00000006020c7980 */ /* 0x0010a8000c101d00 */
[----:B0-----:R5:W0:Y:S02]  /*1140*/  LDS.64 R2, [R8] ;  /* 0x0000000008027984 */ /* 0x001a240000000a00 */
[----:B-----5:R-:W-:-:S02]  /*1150*/  IMAD R8, R4, UR9, R6 ;  /* 0x0000000904087c24 */ /* 0x020fc4000f8e0206 */
[----:B------:R-:W3:Y:S04]  /*1160*/  LDL R4, [R1+0x13c] ;  /* 0x00013c0001047983 */ /* 0x000ee80000100800 */
[----:B------:R-:W-:Y:S04]  /*1170*/  STL [R1+0xe4], R8 ;  /* 0x0000e40801007387 */ /* 0x000fe80000100800 */
[----:B------:R4:W-:Y:S04]  /*1180*/  STL [R1+0x260], R27 ;  /* 0x0002601b01007387 */ /* 0x0009e80000100800 */
[----:B------:R-:W-:Y:S01]  /*1190*/  STL [R1+0x26c], R26 ;  /* 0x00026c1a01007387 */ /* 0x000fe20000100800 */
[----:B----4-:R-:W-:-:S03]  /*11a0*/  IMAD.MOV.U32 R27, RZ, RZ, R16 ;  /* 0x000000ffff1b7224 */ /* 0x010fc600078e0010 */
[----:B------:R-:W-:Y:S01]  /*11b0*/  STL [R1+0xec], R11 ;  /* 0x0000ec0b01007387 */ /* 0x000fe20000100800 */
[----:B0-----:R-:W-:-:S03]  /*11c0*/  IMAD.WIDE R2, R8, 0x10, R2 ;  /* 0x0000001008027825 */ /* 0x001fc600078e0202 */
[----:B------:R-:W-:Y:S04]  /*11d0*/  STL [R1+0x268], R27 ;  /* 0x0002681b01007387 */ /* 0x000fe80000100800 */
[----:B------:R-:W4:Y:S04]  /*11e0*/  LDL R8, [R1+0x138] ;  /* 0x0001380001087983 */ /* 0x000f280000100800 */
[----:B------:R-:W-:Y:S04]  /*11f0*/  STL [R1+0xe8], R9 ;  /* 0x0000e80901007387 */ /* 0x000fe80000100800 */
[----:B------:R-:W-:Y:S01]  /*1200*/  LDS.64 R10, [R10] ;  /* 0x000000000a0a7984 */ /* 0x000fe20000000a00 */
[----:B------:R-:W-:Y:S01]  /*1210*/  MOV R24, R17 ;  /* 0x0000001100187202 */ /* 0x000fe20000000f00 */
[----:B------:R-:W-:-:S02]  /*1220*/  IMAD.MOV.U32 R25, RZ, RZ, R19 ;  /* 0x000000ffff197224 */ /* 0x000fc400078e0013 */
[----:B------:R0:W-:Y:S04]  /*1230*/  STL [R1+0x8c], R18 ;  /* 0x00008c1201007387 */ /* 0x0001e80000100800 */
[----:B------:R-:W5:Y:S04]  /*1240*/  LDL R19, [R1+0x120] ;  /* 0x0001200001137983 */ /* 0x000f680000100800 */
[----:B------:R-:W5:Y:S04]  /*1250*/  LDL R16, [R1+0x128] ;  /* 0x0001280001107983 */ /* 0x000f680000100800 */
[----:B0-----:R-:W5:Y:S01]  /*1260*/  LDL R18, [R1+0x11c] ;  /* 0x00011c0001127983 */ /* 0x001f620000100800 */
[----:B--2---:R-:W-:-:S03]  /*1270*/  MOV R26, R14 ;  /* 0x0000000e001a7202 */ /* 0x004fc60000000f00 */
[----:B------:R0:W-:Y:S01]  /*1280*/  STL.64 [R1+0x78], R12 ;  /* 0x0000780c01007387 */ /* 0x0001e20000100a00 */
[----:B------:R-:W-:-:S03]  /*1290*/  IMAD.MOV.U32 R27, RZ, RZ, R15 ;  /* 0x000000ffff1b7224 */ /* 0x000fc600078e000f */
[----:B0-----:R3:W2:Y:S04]  /*12a0*/  LD.E.128 R12, desc[UR6][R2.64] ;  /* 0x00000006020c7980 */ /* 0x0016a8000c101d00 */
[----:B---3--:R-:W-:Y:S04]  /*12b0*/  LDS.64 R2, [R4] ;  /* 0x0000000004027984 */ /* 0x008fe80000000a00 */
[----:B------:R-:W-:Y:S04]  /*12c0*/  STL [R1+0x274], R26 ;  /* 0x0002741a01007387 */ /* 0x000fe80000100800 */
[----:B------:R-:W-:Y:S04]  /*12d0*/  STL [R1+0x270], R27 ;  /* 0x0002701b01007387 */ /* 0x000fe80000100800 */
[----:B----4-:R-:W0:Y:S04]  /*12e0*/  LDS.64 R8, [R8] ;  /* 0x0000000008087984 */ /* 0x010e280000000a00 */
[----:B-----5:R-:W-:Y:S04]  /*12f0*/  LDS.64 R20, [R19] ;  /* 0x0000000013147984 */ /* 0x020fe80000000a00 */
[----:B------:R-:W-:Y:S04]  /*1300*/  LDS.64 R16, [R16] ;  /* 0x0000000010107984 */ /* 0x000fe80000000a00 */
[----:B------:R-:W-:Y:S04]  /*1310*/  LDS.64 R18, [R18] ;  /* 0x0000000012127984 */ /* 0x000fe80000000a00 */
[----:B0-----:R-:W-:Y:S01]  /*1320*/  STL.128 [R1+0x2d0], R8 ;  /* 0x0002d00801007387 */ /* 0x001fe20000100c00 */
[----:B--2---:R-:W-:-:S03]  /*1330*/  IMAD.MOV.U32 R26, RZ, RZ, R12 ;  /* 0x000000ffff1a7224 */ /* 0x004fc600078e000c */
[----:B------:R-:W2:Y:S01]  /*1340*/  LDL R12, [R1+0x130] ;  /* 0x00013000010c7983 */ /* 0x000ea20000100800 */
[----:B------:R-:W-:-:S05]  /*1350*/  MOV R27, R13 ;  /* 0x0000000d001b7202 */ /* 0x000fca0000000f00 */
[----:B------:R0:W-:Y:S02]  /*1360*/  STL [R1+0x27c], R27 ;  /* 0x00027c1b01007387 */ /* 0x0001e40000100800 */
[----:B0-----:R-:W-:Y:S02]  /*1370*/  IMAD.MOV.U32 R27, RZ, RZ, R5 ;  /* 0x000000ffff1b7224 */ /* 0x001fe400078e0005 */
[----:B------:R0:W1:Y:S02]  /*1380*/  LDS.64 R4, [R0] ;  /* 0x0000000000047984 */ /* 0x0000640000000a00 */
[----:B0-----:R-:W-:-:S04]  /*1390*/  IMAD R0, R29, UR9, R6 ;  /* 0x000000091d007c24 */ /* 0x001fc8000f8e0206 */
[----:B------:R-:W-:-:S05]  /*13a0*/  IMAD.WIDE R2, R0, 0x10, R2 ;  /* 0x0000001000027825 */ /* 0x000fca00078e0202 */
[----:B------:R0:W3:Y:S04]  /*13b0*/  LD.E.128 R8, desc[UR6][R2.64] ;  /* 0x0000000602087980 */ /* 0x0000e8000c101d00 */
[----:B------:R4:W-:Y:S04]  /*13c0*/  STL [R1+0x280], R26 ;  /* 0x0002801a01007387 */ /* 0x0009e80000100800 */
[----:B------:R-:W-:Y:S01]  /*13d0*/  STL [R1+0xe0], R0 ;  /* 0x0000e00001007387 */ /* 0x000fe20000100800 */
[----:B-1----:R-:W-:-:S03]  /*13e0*/  IMAD.WIDE R28, R28, 0x10, R4 ;  /* 0x000000101c1c7825 */ /* 0x002fc600078e0204 */
[----:B----4-:R-:W4:Y:S04]  /*13f0*/  LDL R26, [R1+0xbc] ;  /* 0x0000bc00011a7983 */ /* 0x010f280000100800 */
[----:B------:R1:W-:Y:S01]  /*1400*/  STL [R1+0x288], R28 ;  /* 0x0002881c01007387 */ /* 0x0003e20000100800 */
[----:B------:R-:W-:Y:S01]  /*1410*/  MOV R5, R25 ;  /* 0x0000001900057202 */ /* 0x000fe20000000f00 */
[----:B0-----:R-:W-:Y:S02]  /*1420*/  IMAD.MOV.U32 R3, RZ, RZ, R7 ;  /* 0x000000ffff037224 */ /* 0x001fe400078e0007 */
[----:B------:R-:W5:Y:S04]  /*1430*/  LDL R25, [R1+0xd8] ;  /* 0x0000d80001197983 */ /* 0x000f680000100800 */
[----:B------:R-:W-:Y:S01]  /*1440*/  STL [R1+0x284], R29 ;  /* 0x0002841d01007387 */ /* 0x000fe20000100800 */
[----:B-1----:R-:W-:-:S03]  /*1450*/  IMAD.MOV.U32 R28, RZ, RZ, R27 ;  /* 0x000000ffff1c7224 */ /* 0x002fc600078e001b */
[----:B------:R-:W5:Y:S04]  /*1460*/  LDL R4, [R1+0xa0] ;  /* 0x0000a00001047983 */ /* 0x000f680000100800 */
[----:B------:R0:W-:Y:S04]  /*1470*/  STL [R1+0x2c0], R28 ;  /* 0x0002c01c01007387 */ /* 0x0001e80000100800 */
[----:B------:R-:W5:Y:S04]  /*1480*/  LDL R7, [R1+0xa4] ;  /* 0x0000a40001077983 */ /* 0x000f680000100800 */
[----:B------:R-:W5:Y:S04]  /*1490*/  LDL R2, [R1+0x114] ;  /* 0x0001140001027983 */ /* 0x000f680000100800 */
[----:B0-----:R-:W5:Y:S04]  /*14a0*/  LDL R28, [R1+0xac] ;  /* 0x0000ac00011c7983 */ /* 0x001f680000100800 */
[----:B--2---:R-:W0:Y:S01]  /*14b0*/  LDS.64 R12, [R12] ;  /* 0x000000000c0c7984 */ /* 0x004e220000000a00 */
[----:B---3--:R-:W-:Y:S01]  /*14c0*/  IMAD.MOV.U32 R0, RZ, RZ, R11 ;  /* 0x000000ffff007224 */ /* 0x008fe200078e000b */
[----:B------:R-:W-:-:S04]  /*14d0*/  MOV R27, R10 ;  /* 0x0000000a001b7202 */ /* 0x000fc80000000f00 */
[----:B------:R1:W-:Y:S04]  /*14e0*/  STL [R1+0x298], R0 ;  /* 0x0002980001007387 */ /* 0x0003e80000100800 */
[----:B------:R2:W-:Y:S01]  /*14f0*/  STL [R1+0x294], R27 ;  /* 0x0002941b01007387 */ /* 0x0005e20000100800 */
[----:B-1----:R-:W-:-:S03]  /*1500*/  MOV R0, R24 ;  /* 0x0000001800007202 */ /* 0x002fc60000000f00 */
[----:B0-----:R-:W-:Y:S04]  /*1510*/  STL [R1+0x2cc], R13 ;  /* 0x0002cc0d01007387 */ /* 0x001fe80000100800 */
[----:B------:R0:W-:Y:S04]  /*1520*/  STL [R1+0x2c4], R0 ;  /* 0x0002c40001007387 */ /* 0x0001e80000100800 */
[----:B--2---:R-:W2:Y:S01]  /*1530*/  LDL.LU R27, [R1+0x98] ;  /* 0x00009800011b7983 */ /* 0x004ea20000300800 */
[----:B------:R-:W-:-:S03]  /*1540*/  IMAD.MOV.U32 R29, RZ, RZ, R8 ;  /* 0x000000ffff1d7224 */ /* 0x000fc600078e0008 */
[----:B------:R-:W3:Y:S04]  /*1550*/  LDL R24, [R1+0xdc] ;  /* 0x0000dc0001187983 */ /* 0x000ee80000100800 */
[----:B0-----:R-:W3:Y:S01]  /*1560*/  LDL R0, [R1+0xa8] ;  /* 0x0000a80001007983 */ /* 0x001ee20000100800 */
[--C-:B----4-:R-:W-:Y:S02]  /*1570*/  IMAD R13, R26, UR9, R6.reuse ;  /* 0x000000091a0d7c24 */ /* 0x110fe4000f8e0206 */
[----:B------:R-:W-:Y:S02]  /*1580*/  IMAD.MOV.U32 R26, RZ, RZ, R9 ;  /* 0x000000ffff1a7224 */ /* 0x000fe400078e0009 */
[----:B------:R-:W4:Y:S04]  /*1590*/  LDL.LU.128 R8, [R1+0x2d0] ;  /* 0x0002d00001087983 */ /* 0x000f280000300c00 */
[----:B------:R0:W-:Y:S04]  /*15a0*/  STL.64 [R1+0x70], R14 ;  /* 0x0000700e01007387 */ /* 0x0001e80000100a00 */
[----:B0-----:R-:W4:Y:S01]  /*15b0*/  LDL R14, [R1+0x12c] ;  /* 0x00012c00010e7983 */ /* 0x001f220000100800 */
[----:B-----5:R-:W-:-:S02]  /*15c0*/  IMAD R4, R4, UR9, R6 ;  /* 0x0000000904047c24 */ /* 0x020fc4000f8e0206 */
[--C-:B------:R-:W-:Y:S01]  /*15d0*/  IMAD R7, R7, UR9, R6.reuse ;  /* 0x0000000907077c24 */ /* 0x100fe2000f8e0206 */
[----:B------:R-:W-:Y:S04]  /*15e0*/  STL [R1+0xd4], R13 ;  /* 0x0000d40d01007387 */ /* 0x000fe80000100800 */
[----:B--2---:R3:W-:Y:S02]  /*15f0*/  STL [R1+0x2c8], R27 ;  /* 0x0002c81b01007387 */ /* 0x0047e40000100800 */
[--C-:B---3--:R-:W-:Y:S02]  /*1600*/  IMAD R27, R0, UR9, R6.reuse ;  /* 0x00000009001b7c24 */ /* 0x108fe4000f8e0206 */
[--C-:B------:R-:W-:Y:S02]  /*1610*/  IMAD R0, R28, UR9, R6.reuse ;  /* 0x000000091c007c24 */ /* 0x100fe4000f8e0206 */
[----:B------:R-:W-:-:S02]  /*1620*/  IMAD R28, R25, UR9, R6 ;  /* 0x00000009191c7c24 */ /* 0x000fc4000f8e0206 */
[--C-:B------:R-:W-:Y:S02]  /*1630*/  IMAD R25, R24, UR9, R6.reuse ;  /* 0x0000000918197c24 */ /* 0x100fe4000f8e0206 */
[----:B------:R-:W-:Y:S02]  /*1640*/  IMAD R24, R2, UR9, R6 ;  /* 0x0000000902187c24 */ /* 0x000fe4000f8e0206 */
[----:B------:R-:W-:Y:S02]  /*1650*/  IMAD.MOV.U32 R6, RZ, RZ, R3 ;  /* 0x000000ffff067224 */ /* 0x000fe400078e0003 */
[----:B----4-:R-:W-:Y:S02]  /*1660*/  IMAD.WIDE R2, R13, 0x10, R8 ;  /* 0x000000100d027825 */ /* 0x010fe400078e0208 */
[----:B------:R-:W2:Y:S04]  /*1670*/  LDL.LU R13, [R1+0x2cc] ;  /* 0x0002cc00010d7983 */ /* 0x000ea80000300800 */
[----:B------:R-:W3:Y:S04]  /*1680*/  LDL.LU R8, [R1+0x8c] ;  /* 0x00008c0001087983 */ /* 0x000ee80000300800 */
[----:B------:R-:W0:Y:S01]  /*1690*/  LDS.64 R14, [R14] ;  /* 0x000000000e0e7984 */ /* 0x000e220000000a00 */
[----:B------:R-:W-:-:S03]  /*16a0*/  IMAD.MOV.U32 R9, RZ, RZ, R5 ;  /* 0x000000ffff097224 */ /* 0x000fc600078e0005 */
[----:B------:R1:W-:Y:S04]  /*16b0*/  STL [R1+0xf8], R4 ;  /* 0x0000f80401007387 */ /* 0x0003e80000100800 */
[----:B------:R-:W-:Y:S01]  /*16c0*/  STL [R1+0xfc], R7 ;  /* 0x0000fc0701007387 */ /* 0x000fe20000100800 */
[----:B-1----:R-:W-:Y:S01]  /*16d0*/  IMAD.WIDE R4, R4, 0x10, R10 ;  /* 0x0000001004047825 */ /* 0x002fe200078e020a */
[----:B------:R-:W-:Y:S02]  /*16e0*/  MOV R11, R6 ;  /* 0x00000006000b7202 */ /* 0x000fe40000000f00 */
[----:B------:R-:W-:Y:S01]  /*16f0*/  STL [R1+0x10c], R25 ;  /* 0x00010c1901007387 */ /* 0x000fe20000100800 */
[----:B------:R-:W-:-:S03]  /*1700*/  IMAD.WIDE R20, R25, 0x10, R20 ;  /* 0x0000001019147825 */ /* 0x000fc600078e0214 */
[----:B------:R1:W-:Y:S04]  /*1710*/  STL [R1+0x110], R24 ;  /* 0x0001101801007387 */ /* 0x0003e80000100800 */
[----:B------:R4:W-:Y:S04]  /*1720*/  STL [R1+0x290], R26 ;  /* 0x0002901a01007387 */ /* 0x0009e80000100800 */
[----:B------:R5:W-:Y:S01]  /*1730*/  STL [R1+0x28c], R29 ;  /* 0x00028c1d01007387 */ /* 0x000be20000100800 */
[----:B-1----:R-:W-:-:S03]  /*1740*/  IMAD.WIDE R24, R24, 0x10, R18 ;  /* 0x0000001018187825 */ /* 0x002fc600078e0212 */
[----:B------:R-:W-:Y:S04]  /*1750*/  STL [R1+0x108], R28 ;  /* 0x0001081c01007387 */ /* 0x000fe80000100800 */
[----:B----4-:R-:W4:Y:S04]  /*1760*/  LDL.LU R26, [R1+0x94] ;  /* 0x00009400011a7983 */ /* 0x010f280000300800 */
[----:B-----5:R-:W5:Y:S04]  /*1770*/  LDL.LU R29, [R1+0x90] ;  /* 0x00009000011d7983 */ /* 0x020f680000300800 */
[----:B------:R1:W-:Y:S04]  /*1780*/  STL [R1+0x100], R27 ;  /* 0x0001001b01007387 */ /* 0x0003e80000100800 */
[----:B------:R1:W-:Y:S04]  /*1790*/  STL [R1+0x104], R0 ;  /* 0x0001040001007387 */ /* 0x0003e80000100800 */
[----:B------:R-:W5:Y:S01]  /*17a0*/  LDL.LU R10, [R1+0x9c] ;  /* 0x00009c00010a7983 */ /* 0x000f620000300800 */
[----:B--2---:R-:W-:-:S04]  /*17b0*/  IMAD.WIDE R6, R7, 0x10, R12 ;  /* 0x0000001007067825 */ /* 0x004fc800078e020c */
[----:B---3--:R-:W-:Y:S02]  /*17c0*/  IMAD.MOV.U32 R12, RZ, RZ, R8 ;  /* 0x000000ffff0c7224 */ /* 0x008fe400078e0008 */
[----:B------:R-:W-:Y:S02]  /*17d0*/  IMAD.MOV.U32 R13, RZ, RZ, R9 ;  /* 0x000000ffff0d7224 */ /* 0x000fe400078e0009 */
[----:B0-----:R-:W-:Y:S01]  /*17e0*/  IMAD.WIDE R8, R27, 0x10, R14 ;  /* 0x000000101b087825 */ /* 0x001fe200078e020e */
[----:B------:R-:W-:Y:S01]  /*17f0*/  MOV R14, R12 ;  /* 0x0000000c000e7202 */ /* 0x000fe20000000f00 */
[----:B-1----:R-:W2:Y:S02]  /*1800*/  LDL.LU R27, [R1+0x2c8] ;  /* 0x0002c800011b7983 */ /* 0x002ea40000300800 */
[----:B------:R-:W-:Y:S02]  /*1810*/  IMAD.MOV.U32 R15, RZ, RZ, R13 ;  /* 0x000000ffff0f7224 */ /* 0x000fe400078e000d */
[----:B------:R-:W-:Y:S01]  /*1820*/  IMAD.WIDE R12, R0, 0x10, R16 ;  /* 0x00000010000c7825 */ /* 0x000fe200078e0210 */
[----:B------:R-:W-:Y:S02]  /*1830*/  STL [R1+0x2a0], R8 ;  /* 0x0002a00801007387 */ /* 0x000fe40000100800 */
[----:B------:R-:W-:Y:S01]  /*1840*/  MOV R19, R15 ;  /* 0x0000000f00137202 */ /* 0x000fe20000000f00 */
[----:B------:R-:W-:Y:S01]  /*1850*/  IMAD.WIDE R16, R28, 0x10, R22 ;  /* 0x000000101c107825 */ /* 0x000fe200078e0216 */
[----:B------:R-:W3:Y:S03]  /*1860*/  LDL.LU R0, [R1+0x2c4] ;  /* 0x0002c40001007983 */ /* 0x000ee60000300800 */
[----:B------:R-:W-:Y:S01]  /*1870*/  IMAD.MOV.U32 R18, RZ, RZ, R14 ;  /* 0x000000ffff127224 */ /* 0x000fe200078e000e */
[----:B------:R-:W2:Y:S04]  /*1880*/  LDL.LU R28, [R1+0x2c0] ;  /* 0x0002c000011c7983 */ /* 0x000ea80000300800 */
[----:B------:R0:W-:Y:S04]  /*1890*/  STL.128 [R1+0x2b0], R16 ;  /* 0x0002b01001007387 */ /* 0x0001e80000100c00 */
[----:B0-----:R-:W3:Y:S01]  /*18a0*/  LD.E.128 R16, desc[UR6][R2.64] ;  /* 0x0000000602107980 */ /* 0x001ee2000c101d00 */
[----:B----4-:R-:W-:-:S02]  /*18b0*/  IMAD.MOV.U32 R23, RZ, RZ, R26 ;  /* 0x000000ffff177224 */ /* 0x010fc400078e001a */
[----:B-----5:R-:W-:Y:S02]  /*18c0*/  IMAD.MOV.U32 R22, RZ, RZ, R29 ;  /* 0x000000ffff167224 */ /* 0x020fe400078e001d */
[----:B--2---:R-:W-:Y:S02]  /*18d0*/  IMAD.MOV.U32 R15, RZ, RZ, R28 ;  /* 0x000000ffff0f7224 */ /* 0x004fe400078e001c */
[----:B---3--:R-:W-:Y:S01]  /*18e0*/  IMAD.MOV.U32 R26, RZ, RZ, R17 ;  /* 0x000000ffff1a7224 */ /* 0x008fe200078e0011 */
[----:B------:R-:W-:Y:S01]  /*18f0*/  MOV R29, R18 ;  /* 0x00000012001d7202 */ /* 0x000fe20000000f00 */
[----:B------:R-:W-:Y:S02]  /*1900*/  IMAD.MOV.U32 R28, RZ, RZ, R16 ;  /* 0x000000ffff1c7224 */ /* 0x000fe400078e0010 */
[----:B------:R-:W-:Y:S02]  /*1910*/  IMAD.MOV.U32 R2, RZ, RZ, R19 ;  /* 0x000000ffff027224 */ /* 0x000fe400078e0013 */
[----:B------:R-:W2:Y:S04]  /*1920*/  LD.E.128 R16, desc[UR6][R4.64] ;  /* 0x0000000604107980 */ /* 0x000ea8000c101d00 */
[----:B------:R-:W3:Y:S04]  /*1930*/  LD.E.128 R4, desc[UR6][R6.64] ;  /* 0x0000000606047980 */ /* 0x000ee8000c101d00 */
[----:B---3--:R0:W-:Y:S04]  /*1940*/  STL [R1+0x178], R7 ;  /* 0x0001780701007387 */ /* 0x0081e80000100800 */
[----:B0-----:R-:W3:Y:S01]  /*1950*/  LDL.LU R7, [R1+0xfc] ;  /* 0x0000fc0001077983 */ /* 0x001ee20000300800 */
[----:B--2---:R-:W-:Y:S01]  /*1960*/  IMAD.MOV.U32 R8, RZ, RZ, R16 ;  /* 0x000000ffff087224 */ /* 0x004fe200078e0010 */
[----:B------:R-:W-:-:S02]  /*1970*/  MOV R14, R27 ;  /* 0x0000001b000e7202 */ /* 0x000fc40000000f00 */
[----:B---3--:R0:W-:Y:S02]  /*1980*/  STL.128 [R1+0x180], R4 ;  /* 0x0001800401007387 */ /* 0x0081e40000100c00 */
[----:B0-----:R-:W-:Y:S02]  /*1990*/  MOV R4, R8 ;  /* 0x0000000800047202 */ /* 0x001fe40000000f00 */
[----:B------:R-:W-:Y:S04]  /*19a0*/  STL [R1+0x29c], R9 ;  /* 0x00029c0901007387 */ /* 0x000fe80000100800 */
[----:B------:R0:W-:Y:S01]  /*19b0*/  STL [R1+0x190], R4 ;  /* 0x0001900401007387 */ /* 0x0001e20000100800 */
[----:B------:R-:W-:Y:S01]  /*19c0*/  MOV R3, R0 ;  /* 0x0000000000037202 */ /* 0x000fe20000000f00 */
[----:B------:R-:W-:-:S02]  /*19d0*/  IMAD.MOV.U32 R27, RZ, RZ, R19 ;  /* 0x000000ffff1b7224 */ /* 0x000fc400078e0013 */
[----:B------:R-:W2:Y:S04]  /*19e0*/  LDL.LU R8, [R1+0x2a0] ;  /* 0x0002a00001087983 */ /* 0x000ea80000300800 */
[----:B0-----:R-:W3:Y:S01]  /*19f0*/  LDL.LU R4, [R1+0xf8] ;  /* 0x0000f80001047983 */ /* 0x001ee20000300800 */
[----:B------:R-:W-:Y:S01]  /*1a00*/  IMAD.MOV.U32 R9, RZ, RZ, R17 ;  /* 0x000000ffff097224 */ /* 0x000fe200078e0011 */
[----:B------:R-:W-:Y:S01]  /*1a10*/  MOV R0, R18 ;  /* 0x0000001200007202 */ /* 0x000fe20000000f00 */
[----:B------:R-:W-:Y:S01]  /*1a20*/  IMAD.MOV.U32 R7, RZ, RZ, R27 ;  /* 0x000000ffff077224 */ /* 0x000fe200078e001b */
[----:B------:R-:W4:Y:S01]  /*1a30*/  LDL.LU.128 R16, [R1+0x2b0] ;  /* 0x0002b00001107983 */ /* 0x000f220000300c00 */
[----:B------:R-:W-:Y:S01]  /*1a40*/  IMAD.MOV.U32 R5, RZ, RZ, R9 ;  /* 0x000000ffff057224 */ /* 0x000fe200078e0009 */
[----:B------:R-:W-:-:S02]  /*1a50*/  MOV R6, R0 ;  /* 0x0000000000067202 */ /* 0x000fc40000000f00 */
[----:B------:R-:W5:Y:S04]  /*1a60*/  LDL.LU R0, [R1+0x298] ;  /* 0x0002980001007983 */ /* 0x000f680000300800 */
[----:B------:R-:W2:Y:S04]  /*1a70*/  LDL.LU R27, [R1+0x294] ;  /* 0x00029400011b7983 */ /* 0x000ea80000300800 */
[----:B------:R-:W4:Y:S04]  /*1a80*/  LDL.LU R9, [R1+0x29c] ;  /* 0x00029c0001097983 */ /* 0x000f280000300800 */
[----:B---3--:R0:W-:Y:S02]  /*1a90*/  STL.128 [R1+0x1a0], R4 ;  /* 0x0001a00401007387 */ /* 0x0081e40000100c00 */
[----:B0-----:R-:W-:Y:S01]  /*1aa0*/  MOV R4, R28 ;  /* 0x0000001c00047202 */ /* 0x001fe20000000f00 */
[----:B------:R-:W-:Y:S01]  /*1ab0*/  IMAD.MOV.U32 R7, RZ, RZ, R29 ;  /* 0x000000ffff077224 */ /* 0x000fe200078e001d */
[----:B------:R-:W-:Y:S01]  /*1ac0*/  MOV R6, R26 ;  /* 0x0000001a00067202 */ /* 0x000fe20000000f00 */
[----:B------:R-:W3:Y:S04]  /*1ad0*/  LDL.LU R29, [R1+0x28c] ;  /* 0x00028c00011d7983 */ /* 0x000ee80000300800 */
[----:B------:R0:W-:Y:S04]  /*1ae0*/  STL [R1+0x1b0], R4 ;  /* 0x0001b00401007387 */ /* 0x0001e80000100800 */
[----:B------:R-:W5:Y:S04]  /*1af0*/  LDL.LU R26, [R1+0x290] ;  /* 0x00029000011a7983 */ /* 0x000f680000300800 */
[----:B------:R-:W4:Y:S04]  /*1b00*/  LDL.LU R28, [R1+0x288] ;  /* 0x00028800011c7983 */ /* 0x000f280000300800 */
[----:B0-----:R-:W2:Y:S01]  /*1b10*/  LDL.LU R4, [R1+0xd4] ;  /* 0x0000d40001047983 */ /* 0x001ea20000300800 */
[----:B------:R-:W-:Y:S01]  /*1b20*/  IMAD.MOV.U32 R5, RZ, RZ, R6 ;  /* 0x000000ffff057224 */ /* 0x000fe200078e0006 */
[----:B------:R-:W-:Y:S01]  /*1b30*/  MOV R6, R7 ;  /* 0x0000000700067202 */ /* 0x000fe20000000f00 */
[----:B------:R-:W-:-:S05]  /*1b40*/  IMAD.MOV.U32 R7, RZ, RZ, R2 ;  /* 0x000000ffff077224 */ /* 0x000fca00078e0002 */
[----:B--2---:R3:W-:Y:S02]  /*1b50*/  STL.128 [R1+0x1c0], R4 ;  /* 0x0001c00401007387 */ /* 0x0047e40000100c00 */
[----:B---3--:R-:W-:Y:S01]  /*1b60*/  MOV R4, R29 ;  /* 0x0000001d00047202 */ /* 0x008fe20000000f00 */
[----:B-----5:R-:W-:Y:S01]  /*1b70*/  IMAD.MOV.U32 R5, RZ, RZ, R26 ;  /* 0x000000ffff057224 */ /* 0x020fe200078e001a */
[----:B------:R-:W-:Y:S01]  /*1b80*/  MOV R6, R27 ;  /* 0x0000001b00067202 */ /* 0x000fe20000000f00 */
[----:B------:R-:W-:Y:S01]  /*1b90*/  IMAD.MOV.U32 R7, RZ, RZ, R0 ;  /* 0x000000ffff077224 */ /* 0x000fe200078e0000 */
[----:B------:R-:W2:Y:S04]  /*1ba0*/  LDL.LU R26, [R1+0x280] ;  /* 0x00028000011a7983 */ /* 0x000ea80000300800 */
[----:B------:R0:W-:Y:S04]  /*1bb0*/  STL [R1+0x1d0], R4 ;  /* 0x0001d00401007387 */ /* 0x0001e80000100800 */
[----:B------:R-:W3:Y:S04]  /*1bc0*/  LDL.LU R27, [R1+0x27c] ;  /* 0x00027c00011b7983 */ /* 0x000ee80000300800 */
[----:B------:R-:W5:Y:S04]  /*1bd0*/  LDL.LU R29, [R1+0x284] ;  /* 0x00028400011d7983 */ /* 0x000f680000300800 */
[----:B0-----:R-:W4:Y:S04]  /*1be0*/  LDL.LU R4, [R1+0xe0] ;  /* 0x0000e00001047983 */ /* 0x001f280000300800 */
[----:B------:R-:W5:Y:S04]  /*1bf0*/  LDL.LU R0, [R1+0x278] ;  /* 0x0002780001007983 */ /* 0x000f680000300800 */
[----:B----4-:R0:W-:Y:S04]  /*1c00*/  STL.128 [R1+0x1e0], R4 ;  /* 0x0001e00401007387 */ /* 0x0101e80000100c00 */
[----:B0-----:R-:W4:Y:S04]  /*1c10*/  LDL.LU R6, [R1+0x70] ;  /* 0x0000700001067983 */ /* 0x001f280000300800 */
[----:B------:R-:W4:Y:S01]  /*1c20*/  LDL.LU R7, [R1+0x74] ;  /* 0x0000740001077983 */ /* 0x000f220000300800 */
[----:B--2---:R-:W-:Y:S01]  /*1c30*/  MOV R4, R26 ;  /* 0x0000001a00047202 */ /* 0x004fe20000000f00 */
[----:B---3--:R-:W-:-:S02]  /*1c40*/  IMAD.MOV.U32 R5, RZ, RZ, R27 ;  /* 0x000000ffff057224 */ /* 0x008fc400078e001b */
[----:B------:R-:W2:Y:S04]  /*1c50*/  LDL.LU R26, [R1+0x274] ;  /* 0x00027400011a7983 */ /* 0x000ea80000300800 */
[----:B------:R-:W3:Y:S04]  /*1c60*/  LDL.LU R27, [R1+0x270] ;  /* 0x00027000011b7983 */ /* 0x000ee80000300800 */
        /* <DEDUP_REMOVED lines=9> */
[----:B------:R-:W5:Y:S04]  /*1d00*/  LDL.LU R5, [R1+0x84] ;  /* 0x0000840001057983 */ /* 0x000f680000300800 */
[----:B------:R-:W5:Y:S04]  /*1d10*/  LDL.LU R6, [R1+0x88] ;  /* 0x0000880001067983 */ /* 0x000f680000300800 */
[----:B----4-:R0:W-:Y:S04]  /*1d20*/  STL [R1+0x210], R4 ;  /* 0x0002100401007387 */ /* 0x0101e80000100800 */
[----:B0-----:R-:W5:Y:S01]  /*1d30*/  LDL.LU R4, [R1+0xec] ;  /* 0x0000ec0001047983 */ /* 0x001f620000300800 */
[----:B--2---:R-:W-:-:S03]  /*1d40*/  MOV R7, R26 ;  /* 0x0000001a00077202 */ /* 0x004fc60000000f00 */
[----:B------:R-:W2:Y:S04]  /*1d50*/  LDL.LU R26, [R1+0x264] ;  /* 0x00026400011a7983 */ /* 0x000ea80000300800 */
[----:B-----5:R3:W-:Y:S02]  /*1d60*/  STL.128 [R1+0x220], R4 ;  /* 0x0002200401007387 */ /* 0x0207e40000100c00 */
[----:B---3--:R-:W-:Y:S02]  /*1d70*/  IMAD.MOV.U32 R4, RZ, RZ, R27 ;  /* 0x000000ffff047224 */ /* 0x008fe400078e001b */
[----:B------:R-:W3:Y:S04]  /*1d80*/  LDL.LU R27, [R1+0x260] ;  /* 0x00026000011b7983 */ /* 0x000ee80000300800 */
[----:B------:R0:W-:Y:S04]  /*1d90*/  STL [R1+0x230], R4 ;  /* 0x0002300401007387 */ /* 0x0001e80000100800 */
[----:B0-----:R-:W4:Y:S01]  /*1da0*/  LDL.LU R4, [R1+0xf0] ;  /* 0x0000f00001047983 */ /* 0x001f220000300800 */
[----:B------:R-:W-:Y:S01]  /*1db0*/  MOV R5, R3 ;  /* 0x0000000300057202 */ /* 0x000fe20000000f00 */
[----:B------:R-:W-:Y:S01]  /*1dc0*/  IMAD.MOV.U32 R6, RZ, RZ, R18 ;  /* 0x000000ffff067224 */ /* 0x000fe200078e0012 */
[----:B------:R-:W-:-:S02]  /*1dd0*/  MOV R7, R19 ;  /* 0x0000001300077202 */ /* 0x000fc40000000f00 */
[----:B------:R-:W5:Y:S04]  /*1de0*/  LD.E.128 R16, desc[UR6][R16.64] ;  /* 0x0000000610107980 */ /* 0x000f68000c101d00 */
[----:B----4-:R0:W-:Y:S02]  /*1df0*/  STL.128 [R1+0x240], R4 ;  /* 0x0002400401007387 */ /* 0x0101e40000100c00 */
[----:B0-----:R-:W-:Y:S01]  /*1e00*/  IMAD.MOV.U32 R4, RZ, RZ, R22 ;  /* 0x000000ffff047224 */ /* 0x001fe200078e0016 */
[----:B------:R-:W-:Y:S01]  /*1e10*/  MOV R5, R23 ;  /* 0x0000001700057202 */ /* 0x000fe20000000f00 */
[----:B------:R-:W-:Y:S01]  /*1e20*/  IMAD.MOV.U32 R6, RZ, RZ, R14 ;  /* 0x000000ffff067224 */ /* 0x000fe200078e000e */
[----:B------:R-:W-:Y:S01]  /*1e30*/  MOV R7, R15 ;  /* 0x0000000f00077202 */ /* 0x000fe20000000f00 */
[----:B------:R-:W4:Y:S04]  /*1e40*/  LD.E.128 R20, desc[UR6][R20.64] ;  /* 0x0000000614147980 */ /* 0x000f28000c101d00 */
[----:B------:R0:W-:Y:S04]  /*1e50*/  STL.128 [R1+0x250], R4 ;  /* 0x0002500401007387 */ /* 0x0001e80000100c00 */
[----:B------:R-:W5:Y:S01]  /*1e60*/  LD.E.128 R12, desc[UR6][R12.64] ;  /* 0x000000060c0c7980 */ /* 0x000f62000c101d00 */
[----:B0-----:R-:W-:Y:S01]  /*1e70*/  IMAD.MOV.U32 R4, RZ, RZ, R10 ;  /* 0x000000ffff047224 */ /* 0x001fe200078e000a */
[----:B------:R-:W-:Y:S01]  /*1e80*/  MOV R5, R11 ;  /* 0x0000000b00057202 */ /* 0x000fe20000000f00 */
[----:B---3--:R-:W-:Y:S01]  /*1e90*/  IMAD.MOV.U32 R6, RZ, RZ, R27 ;  /* 0x000000ffff067224 */ /* 0x008fe200078e001b */
[----:B--2---:R-:W-:Y:S01]  /*1ea0*/  MOV R7, R26 ;  /* 0x0000001a00077202 */ /* 0x004fe20000000f00 */
[----:B------:R-:W2:Y:S04]  /*1eb0*/  LD.E.128 R8, desc[UR6][R8.64] ;  /* 0x0000000608087980 */ /* 0x000ea8000c101d00 */
[----:B------:R-:W3:Y:S04]  /*1ec0*/  LD.E.128 R24, desc[UR6][R24.64] ;  /* 0x0000000618187980 */ /* 0x000ee8000c101d00 */
[----:B------:R0:W-:Y:S04]  /*1ed0*/  ST.E.128 desc[UR6][R28.64], R4 ;  /* 0x000000041c007985 */ /* 0x0001e8000c101d06 */
[----:B------:R-:W1:Y:S04]  /*1ee0*/  LDS.64 R2, [R0] ;  /* 0x0000000000027984 */ /* 0x000e680000000a00 */
[----:B0-----:R-:W1:Y:S04]  /*1ef0*/  LDL.LU R29, [R1+0xf4] ;  /* 0x0000f400011d7983 */ /* 0x001e680000300800 */
[----:B------:R-:W4:Y:S01]  /*1f00*/  LDL.LU.128 R4, [R1+0x250] ;  /* 0x0002500001047983 */ /* 0x000f220000300c00 */
[----:B-1----:R-:W-:-:S05]  /*1f10*/  IMAD.WIDE R28, R29, 0x10, R2 ;  /* 0x000000101d1c7825 */ /* 0x002fca00078e0202 */
[----:B----4-:R0:W-:Y:S04]  /*1f20*/  ST.E.128 desc[UR6][R28.64], R4 ;  /* 0x000000041c007985 */ /* 0x0101e8000c101d06 */
[----:B------:R-:W1:Y:S04]  /*1f30*/  LDS.64 R2, [R0] ;  /* 0x0000000000027984 */ /* 0x000e680000000a00 */
[----:B0-----:R-:W1:Y:S04]  /*1f40*/  LDL.LU.128 R4, [R1+0x240] ;  /* 0x0002400001047983 */ /* 0x001e680000300c00 */
[----:B------:R-:W4:Y:S04]  /*1f50*/  LDL.LU R28, [R1+0xe8] ;  /* 0x0000e800011c7983 */ /* 0x000f280000300800 */
[----:B------:R-:W5:Y:S01]  /*1f60*/  LDL.LU R29, [R1+0xe4] ;  /* 0x0000e400011d7983 */ /* 0x000f620000300800 */
[----:B-1----:R-:W-:-:S03]  /*1f70*/  IMAD.WIDE R2, R4, 0x10, R2 ;  /* 0x0000001004027825 */ /* 0x002fc600078e0202 */
[----:B------:R-:W2:Y:S04]  /*1f80*/  LDL.LU R4, [R1+0x230] ;  /* 0x0002300001047983 */ /* 0x000ea80000300800 */
[----:B--2---:R0:W-:Y:S04]  /*1f90*/  ST.E.128 desc[UR6][R2.64], R4 ;  /* 0x0000000402007985 */ /* 0x0041e8000c101d06 */
[----:B------:R-:W1:Y:S04]  /*1fa0*/  LDS.64 R2, [R0] ;  /* 0x0000000000027984 */ /* 0x000e680000000a00 */
[----:B0-----:R-:W1:Y:S02]  /*1fb0*/  LDL.LU.128 R4, [R1+0x220] ;  /* 0x0002200001047983 */ /* 0x001e640000300c00 */
[----:B-1----:R-:W-:-:S02]  /*1fc0*/  IMAD.WIDE R2, R4, 0x10, R2 ;  /* 0x0000001004027825 */ /* 0x002fc400078e0202 */
[----:B------:R-:W2:Y:S04]  /*1fd0*/  LDL.LU R4, [R1+0x210] ;  /* 0x0002100001047983 */ /* 0x000ea80000300800 */
[----:B--2---:R0:W-:Y:S04]  /*1fe0*/  ST.E.128 desc[UR6][R2.64], R4 ;  /* 0x0000000402007985 */ /* 0x0041e8000c101d06 */
[----:B------:R-:W4:Y:S04]  /*1ff0*/  LDS.64 R2, [R0] ;  /* 0x0000000000027984 */ /* 0x000f280000000a00 */
[----:B0-----:R-:W2:Y:S01]  /*2000*/  LDL.LU.128 R4, [R1+0x200] ;  /* 0x0002000001047983 */ /* 0x001ea20000300c00 */
[----:B----4-:R-:W-:-:S03]  /*2010*/  IMAD.WIDE R2, R28, 0x10, R2 ;  /* 0x000000101c027825 */ /* 0x010fc600078e0202 */
[----:B------:R-:W4:Y:S04]  /*2020*/  LDL.LU R28, [R1+0x110] ;  /* 0x00011000011c7983 */ /* 0x000f280000300800 */
[----:B--2---:R0:W-:Y:S04]  /*2030*/  ST.E.128 desc[UR6][R2.64], R4 ;  /* 0x0000000402007985 */ /* 0x0041e8000c101d06 */
[----:B------:R-:W5:Y:S04]  /*2040*/  LDS.64 R2, [R0] ;  /* 0x0000000000027984 */ /* 0x000f680000000a00 */
[----:B0-----:R-:W2:Y:S01]  /*2050*/  LDL.LU.128 R4, [R1+0x1f0] ;  /* 0x0001f00001047983 */ /* 0x001ea20000300c00 */
[----:B-----5:R-:W-:-:S03]  /*2060*/  IMAD.WIDE R2, R29, 0x10, R2 ;  /* 0x000000101d027825 */ /* 0x020fc600078e0202 */
[----:B------:R-:W5:Y:S04]  /*2070*/  LDL.LU R29, [R1+0xd0] ;  /* 0x0000d000011d7983 */ /* 0x000f680000300800 */
[----:B--2---:R0:W-:Y:S04]  /*2080*/  ST.E.128 desc[UR6][R2.64], R4 ;  /* 0x0000000402007985 */ /* 0x0041e8000c101d06 */
[----:B------:R-:W1:Y:S04]  /*2090*/  LDS.64 R2, [R0] ;  /* 0x0000000000027984 */ /* 0x000e680000000a00 */
[----:B0-----:R-:W1:Y:S02]  /*20a0*/  LDL.LU.128 R4, [R1+0x1e0] ;  /* 0x0001e00001047983 */ /* 0x001e640000300c00 */
[----:B-1----:R-:W-:-:S02]  /*20b0*/  IMAD.WIDE R2, R4, 0x10, R2 ;  /* 0x0000001004027825 */ /* 0x002fc400078e0202 */
[----:B------:R-:W2:Y:S04]  /*20c0*/  LDL.LU R4, [R1+0x1d0] ;  /* 0x0001d00001047983 */ /* 0x000ea80000300800 */
        /* <DEDUP_REMOVED lines=17> */
[----:B0-----:R-:W1:Y:S04]  /*21e0*/  LDL.LU R4, [R1+0x100] ;  /* 0x0001000001047983 */ /* 0x001e680000300800 */
[----:B------:R-:W2:Y:S04]  /*21f0*/  LDL.LU R5, [R1+0x104] ;  /* 0x0001040001057983 */ /* 0x000ea80000300800 */
[----:B------:R-:W3:Y:S04]  /*2200*/  LDL.LU R6, [R1+0x108] ;  /* 0x0001080001067983 */ /* 0x000ee80000300800 */
[----:B------:R-:W4:Y:S01]  /*2210*/  LDL.LU R7, [R1+0x10c] ;  /* 0x00010c0001077983 */ /* 0x000f220000300800 */
[----:B------:R-:W5:Y:S01]  /*2220*/  LDCU UR4, c[0x0][0x360] ;  /* 0x00006c00ff0477ac */ /* 0x000f620008000800 */
[----:B-1----:R-:W-:-:S05]  /*2230*/  IMAD.WIDE R2, R4, 0x10, R2 ;  /* 0x0000001004027825 */ /* 0x002fca00078e0202 */
[----:B------:R-:W-:Y:S04]  /*2240*/  ST.E.128 desc[UR6][R2.64], R8 ;  /* 0x0000000802007985 */ /* 0x000fe8000c101d06 */
[----:B------:R-:W2:Y:S02]  /*2250*/  LDS.64 R2, [R0] ;  /* 0x0000000000027984 */ /* 0x000ea40000000a00 */
[----:B--2---:R-:W-:-:S05]  /*2260*/  IMAD.WIDE R2, R5, 0x10, R2 ;  /* 0x0000001005027825 */ /* 0x004fca00078e0202 */
[----:B------:R-:W-:Y:S04]  /*2270*/  ST.E.128 desc[UR6][R2.64], R12 ;  /* 0x0000000c02007985 */ /* 0x000fe8000c101d06 */
[----:B------:R-:W3:Y:S02]  /*2280*/  LDS.64 R2, [R0] ;  /* 0x0000000000027984 */ /* 0x000ee40000000a00 */
[----:B---3--:R-:W-:-:S05]  /*2290*/  IMAD.WIDE R2, R6, 0x10, R2 ;  /* 0x0000001006027825 */ /* 0x008fca00078e0202 */
[----:B------:R-:W-:Y:S04]  /*22a0*/  ST.E.128 desc[UR6][R2.64], R16 ;  /* 0x0000001002007985 */ /* 0x000fe8000c101d06 */
[----:B------:R-:W4:Y:S01]  /*22b0*/  LDS.64 R2, [R0] ;  /* 0x0000000000027984 */ /* 0x000f220000000a00 */
[----:B------:R-:W5:Y:S01]  /*22c0*/  LDC R4, c[0x0][0x370] ;  /* 0x0000dc00ff047b82 */ /* 0x000f620000000800 */
[----:B----4-:R-:W-:-:S05]  /*22d0*/  IMAD.WIDE R2, R7, 0x10, R2 ;  /* 0x0000001007027825 */ /* 0x010fca00078e0202 */
[----:B------:R-:W-:Y:S04]  /*22e0*/  ST.E.128 desc[UR6][R2.64], R20 ;  /* 0x0000001402007985 */ /* 0x000fe8000c101d06 */
[----:B------:R-:W0:Y:S01]  /*22f0*/  LDS.64 R2, [R0] ;  /* 0x0000000000027984 */ /* 0x000e220000000a00 */
[----:B-----5:R-:W-:-:S05]  /*2300*/  IMAD R29, R4, UR4, R29 ;  /* 0x00000004041d7c24 */ /* 0x020fca000f8e021d */
[----:B------:R2:W-:Y:S01]  /*2310*/  STL [R1+0xd0], R29 ;  /* 0x0000d01d01007387 */ /* 0x0005e20000100800 */
[----:B------:R-:W-:Y:S01]  /*2320*/  ISETP.GE.AND P0, PT, R29, UR9, PT ;  /* 0x000000091d007c0c */ /* 0x000fe2000bf06270 */
[----:B0-----:R-:W-:-:S05]  /*2330*/  IMAD.WIDE R2, R28, 0x10, R2 ;  /* 0x000000101c027825 */ /* 0x001fca00078e0202 */
[----:B------:R2:W-:Y:S07]  /*2340*/  ST.E.128 desc[UR6][R2.64], R24 ;  /* 0x0000001802007985 */ /* 0x0005ee000c101d06 */
[----:B------:R-:W-:Y:S05]  /*2350*/  @!P0 BRA `(.L_x_597) ;  /* 0xffffffe800a88947 */ /* 0x000fea000383ffff */
.L_x_596:
[----:B------:R-:W-:Y:S05]  /*2360*/  BSYNC.RECONVERGENT B0 ;  /* 0x0000000000007941 */ /* 0x000fea0003800200 */
.L_x_595:
[----:B---3--:R0:W5:Y:S04]  /*2370*/  LDL R8, [R1+0x118] ;  /* 0x0001180001087983 */ /* 0x0081680000100800 */
[----:B------:R0:W5:Y:S01]  /*2380*/  LDL.64 R6, [R1+0x168] ;  /* 0x0001680001067983 */ /* 0x0001620000100a00 */
[----:B------:R-:W-:Y:S01]  /*2390*/  BSSY.RECONVERGENT B0, `(.L_x_598) ;  /* 0x0000013000007945 */ /* 0x000fe20003800200 */
[----:B------:R-:W1:Y:S02]  /*23a0*/  S2R R4, SR_TID.X ;  /* 0x0000000000047919 */ /* 0x000e640000002100 */
[----:B-1----:R-:W-:-:S13]  /*23b0*/  ISETP.NE.AND P1, PT, R4, RZ, PT ;  /* 0x000000ff0400720c */ /* 0x002fda0003f25270 */
[----:B0-----:R-:W-:Y:S05]  /*23c0*/  @P1 BRA `(.L_x_599) ;  /* 0x00000000003c1947 */ /* 0x001fea0003800000 */
[----:B--2---:R-:W0:Y:S01]  /*23d0*/  S2R R2, SR_CTAID.X ;  /* 0x0000000000027919 */ /* 0x004e220000002500 */
        /* <DEDUP_REMOVED lines=9> */
[----:B--2---:R-:W-:-:S04]  /*2470*/  IADD3 R3, PT, PT, R0, R3, RZ ;  /* 0x0000000300037210 */ /* 0x004fc80007ffe0ff */
[----:B------:R-:W-:-:S13]  /*2480*/  ISETP.NE.AND P0, PT, R3, R2, PT ;  /* 0x000000020300720c */ /* 0x000fda0003f05270 */
[----:B------:R-:W-:-:S05]  /*2490*/  @!P0 IMAD.MOV.U32 R2, RZ, RZ, 0x1 ;  /* 0x00000001ff028424 */ /* 0x000fca00078e00ff */
[----:B------:R0:W-:Y:S04]  /*24a0*/  @!P0 STS [UR4+0x80], R2 ;  /* 0x00008002ff008988 */ /* 0x0001e80008000804 */
[----:B------:R-:W-:Y:S01]  /*24b0*/  @P0 STS [UR4+0x80], RZ ;  /* 0x000080ffff000988 */ /* 0x000fe20008000804 */
.L_x_599:
[----:B------:R-:W-:Y:S05]  /*24c0*/  BSYNC.RECONVERGENT B0 ;  /* 0x0000000000007941 */ /* 0x000fea0003800200 */
.L_x_598:
[----:B------:R-:W1:Y:S08]  /*24d0*/  S2UR UR5, SR_CgaCtaId ;  /* 0x00000000000579c3 */ /* 0x000e700000008800 */
[----:B------:R-:W-:Y:S06]  /*24e0*/  BAR.SYNC.DEFER_BLOCKING 0x0 ;  /* 0x0000000000007b1d */ /* 0x000fec0000010000 */
[----:B------:R-:W-:-:S02]  /*24f0*/  UMOV UR4, 0x400 ;  /* 0x0000040000047882 */ /* 0x000fc40000000000 */
[----:B-1----:R-:W-:-:S09]  /*2500*/  ULEA UR4, UR5, UR4, 0x18 ;  /* 0x0000000405047291 */ /* 0x002fd2000f8ec0ff */
[----:B------:R-:W1:Y:S02]  /*2510*/  LDS R0, [UR4+0x80] ;  /* 0x00008004ff007984 */ /* 0x000e640008000800 */
[----:B-1----:R-:W-:-:S04]  /*2520*/  ISETP.NE.AND P0, PT, R0, RZ, PT ;  /* 0x000000ff0000720c */ /* 0x002fc80003f05270 */
[----:B------:R-:W-:-:S13]  /*2530*/  ISETP.GT.U32.OR P0, PT, R4, 0xf, !P0 ;  /* 0x0000000f0400780c */ /* 0x000fda0004704470 */
[----:B------:R-:W-:Y:S05]  /*2540*/  @P0 EXIT ;  /* 0x000000000000094d */ /* 0x000fea0003800000 */
[----:B------:R-:W0:Y:S04]  /*2550*/  LDL.LU.64 R12, [R1+0x170] ;  /* 0x00017000010c7983 */ /* 0x000e280000300a00 */
[----:B------:R-:W0:Y:S04]  /*2560*/  LDL.LU.64 R10, [R1+0x160] ;  /* 0x00016000010a7983 */ /* 0x000e280000300a00 */
[----:B------:R-:W3:Y:S04]  /*2570*/  LDL.LU.64 R4, [R1+0x158] ;  /* 0x0001580001047983 */ /* 0x000ee80000300a00 */
[----:B-----5:R-:W-:Y:S01]  /*2580*/  @!P1 ST.E desc[UR6][R6.64+-0x80], R8 ;  /* 0xffff800806009985 */ /* 0x020fe2000c101906 */
[----:B0-2---:R-:W-:-:S04]  /*2590*/  LEA R2, P0, R10, R12, 0x2 ;  /* 0x0000000c0a027211 */ /* 0x005fc800078010ff */
[----:B------:R-:W-:-:S05]  /*25a0*/  LEA.HI.X R3, R10, R13, R11, 0x2, P0 ;  /* 0x0000000d0a037211 */ /* 0x000fca00000f140b */
[----:B------:R3:W-:Y:S02]  /*25b0*/  ST.E.STRONG.SYS desc[UR6][R2.64], R8 ;  /* 0x0000000802007985 */ /* 0x0007e4000c115906 */
[----:B---3--:R-:W-:-:S04]  /*25c0*/  LEA R8, P0, R4, R6, 0x2 ;  /* 0x0000000604087211 */ /* 0x008fc800078010ff */
[----:B------:R-:W-:Y:S02]  /*25d0*/  LEA.HI.X R9, R4, R7, R5, 0x2, P0 ;  /* 0x0000000704097211 */ /* 0x000fe400000f1405 */
[----:B------:R-:W-:Y:S01]  /*25e0*/  CS2R R2, SR_CLOCKLO ;  /* 0x0000000000027805 */ /* 0x000fe20000015000 */
[----:B------:R-:W0:Y:S06]  /*25f0*/  LDCU.64 UR4, c[0x0][0x3b0] ;  /* 0x00007600ff0477ac */ /* 0x000e2c0008000a00 */
.L_x_600:
[----:B------:R-:W2:Y:S04]  /*2600*/  LDL R16, [R1+0x118] ;  /* 0x0001180001107983 */ /* 0x000ea80000100800 */
[----:B------:R-:W2:Y:S02]  /*2610*/  LD.E.STRONG.SYS R0, desc[UR6][R8.64] ;  /* 0x0000000608007980 */ /* 0x000ea4000c115900 */
[----:B--2---:R-:W-:-:S04]  /*2620*/  IADD3 R0, PT, PT, -R16, R0, RZ ;  /* 0x0000000010007210 */ /* 0x004fc80007ffe1ff */
        /* <DEDUP_REMOVED lines=14> */
[----:B------:R-:W-:Y:S01]  /*2710*/  HFMA2 R12, -RZ, RZ, 0, 7.4923038482666015625e-05 ;  /* 0x000004e9ff0c7431 */ /* 0x000fe200000001ff */
[----:B-1----:R-:W-:-:S06]  /*2720*/  UIADD3 UR4, UP0, UPT, UR4, 0x4c, URZ ;  /* 0x0000004c04047890 */ /* 0x002fcc000ff1e0ff */
[----:B------:R-:W1:Y:S01]  /*2730*/  LDC R6, c[0x0][0x2f8] ;  /* 0x0000be00ff067b82 */ /* 0x000e620000000800 */
[----:B------:R-:W-:Y:S01]  /*2740*/  UIADD3.X UR5, UPT, UPT, URZ, UR5, URZ, UP0, !UPT ;  /* 0x00000005ff057290 */ /* 0x000fe200087fe4ff */
[----:B------:R-:W-:Y:S02]  /*2750*/  MOV R0, 0x2a8 ;  /* 0x000002a800007802 */ /* 0x000fe40000000f00 */
[----:B0-----:R-:W-:-:S03]  /*2760*/  MOV R8, UR4 ;  /* 0x0000000400087c02 */ /* 0x001fc60008000f00 */
[----:B------:R-:W-:Y:S01]  /*2770*/  IMAD.U32 R9, RZ, RZ, UR5 ;  /* 0x00000005ff097e24 */ /* 0x000fe2000f8e00ff */
[----:B------:R0:W0:Y:S04]  /*2780*/  LDC.64 R2, c[0x4][R0] ;  /* 0x0100000000027b82 */ /* 0x0000280000000a00 */
[----:B---3--:R3:W-:Y:S01]  /*2790*/  STL.128 [R1+0x40], R8 ;  /* 0x0000400801007387 */ /* 0x0087e20000100c00 */
[----:B------:R-:W5:Y:S03]  /*27a0*/  LDCU.64 UR4, c[0x4][0x268] ;  /* 0x01004d00ff0477ac */ /* 0x000f660008000a00 */
[----:B----4-:R3:W-:Y:S01]  /*27b0*/  STL.128 [R1+0x50], R12 ;  /* 0x0000500c01007387 */ /* 0x0107e20000100c00 */
[----:B-1----:R-:W-:-:S04]  /*27c0*/  IADD3 R6, P0, P1, R1, 0x40, R6 ;  /* 0x0000004001067810 */ /* 0x002fc8000791e006 */
[----:B------:R-:W-:Y:S01]  /*27d0*/  IADD3.X R7, PT, PT, RZ, UR8, RZ, P0, P1 ;  /* 0x00000008ff077c10 */ /* 0x000fe200087e24ff */
[----:B-----5:R-:W-:Y:S01]  /*27e0*/  IMAD.U32 R4, RZ, RZ, UR4 ;  /* 0x00000004ff047e24 */ /* 0x020fe2000f8e00ff */
[----:B------:R-:W-:Y:S01]  /*27f0*/  MOV R5, UR5 ;  /* 0x0000000500057c02 */ /* 0x000fe20008000f00 */
[----:B0-2---:R3:W-:Y:S06]  /*2800*/  STL.64 [R1+0x60], R16 ;  /* 0x0000601001007387 */ /* 0x0057ec0000100a00 */
[----:B------:R-:W-:-:S07]  /*2810*/  LEPC R20, `(.L_x_601) ;  /* 0x000000001014794e */ /* 0x000fce0000000000 */
[----:B---3--:R-:W-:Y:S05]  /*2820*/  CALL.ABS.NOINC R2 ;  /* 0x0000000002007343 */ /* 0x008fea0003c00000 */
.L_x_601:
[----:B------:R-:W-:Y:S05]  /*2830*/  EXIT ;  /* 0x000000000000794d */ /* 0x000fea0003800000 */
.L_x_602:
        /* <DEDUP_REMOVED lines=12> */
.L_x_987:


//--------------------- .text._Z38userbuffers_fp16_sum_inplace_gpu_rw_agILi8EEviiiiiiiPPvim --------------------------
	.section	.text._Z38userbuffers_fp16_sum_inplace_gpu_rw_agILi8EEviiiiiiiPPvim,"ax",@progbits
	.align	128
        .global         _Z38userbuffers_fp16_sum_inplace_gpu_rw_agILi8EEviiiiiiiPPvim
        .type           _Z38userbuffers_fp16_sum_inplace_gpu_rw_agILi8EEviiiiiiiPPvim,@function
        .size           _Z38userbuffers_fp16_sum_inplace_gpu_rw_agILi8EEviiiiiiiPPvim,(.L_x_988 - _Z38userbuffers_fp16_sum_inplace_gpu_rw_agILi8EEviiiiiiiPPvim)
        .other          _Z38userbuffers_fp16_sum_inplace_gpu_rw_agILi8EEviiiiiiiPPvim,@"STO_CUDA_ENTRY STV_DEFAULT"
_Z38userbuffers_fp16_sum_inplace_gpu_rw_agILi8EEviiiiiiiPPvim:
.text._Z38userbuffers_fp16_sum_inplace_gpu_rw_agILi8EEviiiiiiiPPvim:
        /* <DEDUP_REMOVED lines=34> */
.L_x_604:
[----:B0-----:R-:W-:Y:S05]  /*0220*/  BSYNC.RECONVERGENT B0 ;  /* 0x0000000000007941 */ /* 0x001fea0003800200 */
.L_x_603:
        /* <DEDUP_REMOVED lines=14> */
[----:B---3--:R-:W-:Y:S01]  /*0310*/  VIMNMX R29, PT, PT, R42, UR5, !PT ;  /* 0x000000052a1d7c48 */ /* 0x008fe2000ffe0100 */
[----:B--2---:R-:W-:Y:S01]  /*0320*/  VIADD R7, R0, UR9 ;  /* 0x0000000900077c36 */ /* 0x004fe20008000000 */
[----:B------:R-:W1:Y:S02]  /*0330*/  S2UR UR5, SR_CgaCtaId ;  /* 0x00000000000579c3 */ /* 0x000e640000008800 */
[----:B------:R-:W-:-:S02]  /*0340*/  IADD3 R10, PT, PT, -R42, R29, RZ ;  /* 0x0000001d2a0a7210 */ /* 0x000fc40007ffe1ff */
[----:B------:R-:W-:Y:S02]  /*0350*/  LOP3.LUT R0, R7, 0x7, RZ, 0xc0, !PT ;  /* 0x0000000707007812 */ /* 0x000fe400078ec0ff */
[----:B------:R-:W-:Y:S02]  /*0360*/  IABS R43, R10 ;  /* 0x0000000a002b7213 */ /* 0x000fe40000000000 */
[----:B------:R-:W-:Y:S01]  /*0370*/  BAR.SYNC.DEFER_BLOCKING 0x0 ;  /* 0x0000000000007b1d */ /* 0x000fe20000010000 */
[----:B------:R-:W-:-:S05]  /*0380*/  ISETP.NE.AND P1, PT, R0, UR9, PT ;  /* 0x0000000900007c0c */ /* 0x000fca000bf25270 */
[----:B0-----:R-:W0:Y:S08]  /*0390*/  MUFU.RCP R3, R3 ;  /* 0x0000000300037308 */ /* 0x001e300000001000 */
[----:B------:R2:W-:Y:S01]  /*03a0*/  @P1 STL [R1], R0 ;  /* 0x0000000001001387 */ /* 0x0005e20000100800 */
[----:B-1----:R-:W-:-:S04]  /*03b0*/  ULEA UR4, UR5, UR4, 0x18 ;  /* 0x0000000405047291 */ /* 0x002fc8000f8ec0ff */
[----:B------:R-:W-:Y:S01]  /*03c0*/  ULEA UR5, UR9, UR4, 0x3 ;  /* 0x0000000409057291 */ /* 0x000fe2000f8e18ff */
[----:B0-----:R-:W-:-:S04]  /*03d0*/  VIADD R4, R3, 0xffffffe ;  /* 0x0ffffffe03047836 */ /* 0x001fc80000000000 */
[----:B------:R0:W1:Y:S04]  /*03e0*/  F2I.FTZ.U32.TRUNC.NTZ R5, R4 ;  /* 0x0000000400057305 */ /* 0x000068000021f000 */
[----:B------:R-:W3:Y:S01]  /*03f0*/  LDS.64 R30, [UR5] ;  /* 0x00000005ff1e7984 */ /* 0x000ee20008000a00 */
[----:B0-----:R-:W-:Y:S02]  /*0400*/  IMAD.MOV.U32 R4, RZ, RZ, RZ ;  /* 0x000000ffff047224 */ /* 0x001fe400078e00ff */
[----:B-1----:R-:W-:-:S04]  /*0410*/  IMAD.MOV R11, RZ, RZ, -R5 ;  /* 0x000000ffff0b7224 */ /* 0x002fc800078e0a05 */
[----:B------:R-:W-:Y:S01]  /*0420*/  IMAD R3, R11, R18, RZ ;  /* 0x000000120b037224 */ /* 0x000fe200078e02ff */
[----:B------:R-:W-:-:S03]  /*0430*/  IABS R11, R6 ;  /* 0x00000006000b7213 */ /* 0x000fc60000000000 */
[----:B------:R-:W-:Y:S01]  /*0440*/  IMAD.HI.U32 R4, R5, R3, R4 ;  /* 0x0000000305047227 */ /* 0x000fe200078e0004 */
[----:B------:R-:W-:-:S03]  /*0450*/  IADD3 R5, PT, PT, RZ, -R11, RZ ;  /* 0x8000000bff057210 */ /* 0x000fc60007ffe0ff */
[----:B------:R-:W-:Y:S02]  /*0460*/  VIADD R3, R7, 0x1 ;  /* 0x0000000107037836 */ /* 0x000fe40000000000 */
[----:B------:R-:W-:-:S03]  /*0470*/  IMAD.HI.U32 R4, R4, R43, RZ ;  /* 0x0000002b04047227 */ /* 0x000fc600078e00ff */
[----:B------:R-:W-:Y:S01]  /*0480*/  LOP3.LUT R12, R3, 0x7, RZ, 0xc0, !PT ;  /* 0x00000007030c7812 */ /* 0x000fe200078ec0ff */
[----:B------:R-:W-:Y:S02]  /*0490*/  VIADD R3, R7, 0x2 ;  /* 0x0000000207037836 */ /* 0x000fe40000000000 */
[----:B------:R-:W-:Y:S01]  /*04a0*/  IMAD.MOV.U32 R11, RZ, RZ, 0x1 ;  /* 0x00000001ff0b7424 */ /* 0x000fe200078e00ff */
[----:B------:R-:W-:Y:S01]  /*04b0*/  BAR.SYNC.DEFER_BLOCKING 0x0 ;  /* 0x0000000000007b1d */ /* 0x000fe20000010000 */
[----:B------:R-:W-:Y:S01]  /*04c0*/  ISETP.NE.AND P2, PT, R12, UR9, PT ;  /* 0x000000090c007c0c */ /* 0x000fe2000bf45270 */
[----:B------:R-:W-:Y:S01]  /*04d0*/  @P1 IMAD.MOV.U32 R11, RZ, RZ, RZ ;  /* 0x000000ffff0b1224 */ /* 0x000fe200078e00ff */
[----:B------:R-:W-:Y:S01]  /*04e0*/  LOP3.LUT R13, R3, 0x7, RZ, 0xc0, !PT ;  /* 0x00000007030d7812 */ /* 0x000fe200078ec0ff */
[----:B------:R-:W-:Y:S01]  /*04f0*/  IMAD R43, R4, R5, R43 ;  /* 0x00000005042b7224 */ /* 0x000fe200078e022b */
[C---:B------:R-:W-:Y:S01]  /*0500*/  IADD3 R3, PT, PT, R7.reuse, 0x3, RZ ;  /* 0x0000000307037810 */ /* 0x040fe20007ffe0ff */
[----:B------:R-:W-:Y:S01]  /*0510*/  VIADD R5, R7, 0x5 ;  /* 0x0000000507057836 */ /* 0x000fe20000000000 */
[----:B------:R-:W-:-:S02]  /*0520*/  ISETP.NE.AND P3, PT, R13, UR9, PT ;  /* 0x000000090d007c0c */ /* 0x000fc4000bf65270 */
[----:B------:R-:W-:Y:S02]  /*0530*/  LOP3.LUT R16, R3, 0x7, RZ, 0xc0, !PT ;  /* 0x0000000703107812 */ /* 0x000fe400078ec0ff */
[----:B------:R-:W-:Y:S02]  /*0540*/  ISETP.GT.U32.AND P4, PT, R18, R43, PT ;  /* 0x0000002b1200720c */ /* 0x000fe40003f84070 */
[----:B------:R-:W-:Y:S02]  /*0550*/  ISETP.NE.AND P0, PT, R16, UR9, PT ;  /* 0x0000000910007c0c */ /* 0x000fe4000bf05270 */
[C---:B------:R-:W-:Y:S01]  /*0560*/  @P2 SHF.L.U32 R4, R11.reuse, 0x2, RZ ;  /* 0x000000020b042819 */ /* 0x040fe200000006ff */
[----:B------:R-:W-:Y:S01]  /*0570*/  @!P2 VIADD R11, R11, 0x1 ;  /* 0x000000010b0ba836 */ /* 0x000fe20000000000 */
[----:B------:R-:W-:Y:S02]  /*0580*/  LOP3.LUT R5, R5, 0x7, RZ, 0xc0, !PT ;  /* 0x0000000705057812 */ /* 0x000fe400078ec0ff */
[----:B------:R-:W-:-:S02]  /*0590*/  @P2 LOP3.LUT R4, R4, 0x4, RZ, 0x3c, !PT ;  /* 0x0000000404042812 */ /* 0x000fc400078e3cff */
[C---:B------:R-:W-:Y:S01]  /*05a0*/  @P3 IADD3 R14, PT, PT, -R11.reuse, 0x2, RZ ;  /* 0x000000020b0e3810 */ /* 0x040fe20007ffe1ff */
[----:B------:R-:W-:Y:S01]  /*05b0*/  @!P3 VIADD R11, R11, 0x1 ;  /* 0x000000010b0bb836 */ /* 0x000fe20000000000 */
[----:B------:R-:W-:Y:S01]  /*05c0*/  ISETP.NE.AND P1, PT, R5, UR9, PT ;  /* 0x0000000905007c0c */ /* 0x000fe2000bf25270 */
[----:B------:R-:W-:Y:S01]  /*05d0*/  @P2 IMAD.IADD R15, R1, 0x1, R4 ;  /* 0x00000001010f2824 */ /* 0x000fe200078e0204 */
[----:B------:R-:W-:Y:S01]  /*05e0*/  @!P4 IADD3 R43, PT, PT, R43, -R18, RZ ;  /* 0x800000122b2bc210 */ /* 0x000fe20007ffe0ff */
[----:B------:R-:W-:Y:S01]  /*05f0*/  @P3 IMAD R14, R14, 0x4, R1 ;  /* 0x000000040e0e3824 */ /* 0x000fe200078e0201 */
[C---:B------:R-:W-:Y:S01]  /*0600*/  @P0 IADD3 R4, PT, PT, -R11.reuse, 0x3, RZ ;  /* 0x000000030b040810 */ /* 0x040fe20007ffe1ff */
[----:B------:R-:W-:Y:S01]  /*0610*/  @!P0 VIADD R11, R11, 0x1 ;  /* 0x000000010b0b8836 */ /* 0x000fe20000000000 */
[----:B------:R-:W-:Y:S01]  /*0620*/  ISETP.GT.U32.AND P4, PT, R18, R43, PT ;  /* 0x0000002b1200720c */ /* 0x000fe20003f84070 */
[----:B------:R-:W-:Y:S01]  /*0630*/  @P2 STL [R15], R12 ;  /* 0x0000000c0f002387 */ /* 0x000fe20000100800 */
[----:B------:R-:W-:-:S02]  /*0640*/  @P0 LEA R3, R4, R1, 0x2 ;  /* 0x0000000104030211 */ /* 0x000fc400078e10ff */
[----:B------:R-:W-:Y:S01]  /*0650*/  LOP3.LUT R4, R0, 0x4, RZ, 0x3c, !PT ;  /* 0x0000000400047812 */ /* 0x000fe200078e3cff */
[C---:B--2---:R-:W-:Y:S01]  /*0660*/  VIADD R0, R7.reuse, 0x6 ;  /* 0x0000000607007836 */ /* 0x044fe20000000000 */
[----:B------:R0:W-:Y:S01]  /*0670*/  @P3 STL [R14], R13 ;  /* 0x0000000d0e003387 */ /* 0x0001e20000100800 */
[----:B------:R-:W-:Y:S01]  /*0680*/  VIADD R7, R7, 0xffffffff ;  /* 0xffffffff07077836 */ /* 0x000fe20000000000 */
[----:B------:R-:W-:Y:S02]  /*0690*/  ISETP.NE.AND P2, PT, R4, UR9, PT ;  /* 0x0000000904007c0c */ /* 0x000fe4000bf45270 */
[----:B------:R1:W-:Y:S01]  /*06a0*/  @P0 STL [R3], R16 ;  /* 0x0000001003000387 */ /* 0x0003e20000100800 */
[----:B------:R-:W-:Y:S02]  /*06b0*/  ISETP.GE.AND P3, PT, R10, RZ, PT ;  /* 0x000000ff0a00720c */ /* 0x000fe40003f66270 */
[----:B------:R-:W-:Y:S02]  /*06c0*/  @!P4 IADD3 R43, PT, PT, R43, -R18, RZ ;  /* 0x800000122b2bc210 */ /* 0x000fe40007ffe0ff */
[----:B------:R-:W-:-:S02]  /*06d0*/  LOP3.LUT R7, R7, 0x7, RZ, 0xc0, !PT ;  /* 0x0000000707077812 */ /* 0x000fc400078ec0ff */
[----:B0-----:R-:W-:Y:S02]  /*06e0*/  LOP3.LUT R13, R0, 0x7, RZ, 0xc0, !PT ;  /* 0x00000007000d7812 */ /* 0x001fe400078ec0ff */
[----:B------:R-:W-:Y:S02]  /*06f0*/  ISETP.NE.AND P5, PT, R7, UR9, PT ;  /* 0x0000000907007c0c */ /* 0x000fe4000bfa5270 */
[----:B------:R-:W-:Y:S01]  /*0700*/  ISETP.NE.AND P4, PT, R13, UR9, PT ;  /* 0x000000090d007c0c */ /* 0x000fe2000bf85270 */
[----:B------:R-:W0:Y:S01]  /*0710*/  LDCU UR9, c[0x0][0x394] ;  /* 0x00007280ff0977ac */ /* 0x000e220008000800 */
[C---:B------:R-:W-:Y:S01]  /*0720*/  @P2 IADD3 R0, PT, PT, -R11.reuse, 0x4, RZ ;  /* 0x000000040b002810 */ /* 0x040fe20007ffe1ff */
[----:B------:R-:W-:Y:S01]  /*0730*/  @!P3 IMAD.MOV R43, RZ, RZ, -R43 ;  /* 0x000000ffff2bb224 */ /* 0x000fe200078e0a2b */
[----:B------:R-:W-:Y:S02]  /*0740*/  @!P2 IADD3 R11, PT, PT, R11, 0x1, RZ ;  /* 0x000000010b0ba810 */ /* 0x000fe40007ffe0ff */
[----:B------:R-:W-:Y:S01]  /*0750*/  ISETP.NE.AND P0, PT, R6, RZ, PT ;  /* 0x000000ff0600720c */ /* 0x000fe20003f05270 */
[----:B-1----:R-:W-:Y:S01]  /*0760*/  @P2 IMAD R3, R0, 0x4, R1 ;  /* 0x0000000400032824 */ /* 0x002fe200078e0201 */
[C---:B------:R-:W-:Y:S01]  /*0770*/  @P1 IADD3 R12, PT, PT, -R11.reuse, 0x5, RZ ;  /* 0x000000050b0c1810 */ /* 0x040fe20007ffe1ff */
[----:B------:R-:W-:-:S03]  /*0780*/  @!P1 VIADD R11, R11, 0x1 ;  /* 0x000000010b0b9836 */ /* 0x000fc60000000000 */
[----:B------:R1:W-:Y:S01]  /*0790*/  @P2 STL [R3], R4 ;  /* 0x0000000403002387 */ /* 0x0003e20000100800 */
[--C-:B------:R-:W-:Y:S01]  /*07a0*/  @P1 IMAD R12, R12, 0x4, R1.reuse ;  /* 0x000000040c0c1824 */ /* 0x100fe200078e0201 */
[C---:B------:R-:W-:Y:S02]  /*07b0*/  @P4 IADD3 R14, PT, PT, -R11.reuse, 0x6, RZ ;  /* 0x000000060b0e4810 */ /* 0x040fe40007ffe1ff */
[----:B------:R-:W-:Y:S02]  /*07c0*/  @!P4 IADD3 R11, PT, PT, R11, 0x1, RZ ;  /* 0x000000010b0bc810 */ /* 0x000fe40007ffe0ff */
[----:B------:R-:W-:Y:S01]  /*07d0*/  @P4 LEA R14, R14, R1, 0x2 ;  /* 0x000000010e0e4211 */ /* 0x000fe200078e10ff */
[----:B------:R1:W-:Y:S01]  /*07e0*/  @P1 STL [R12], R5 ;  /* 0x000000050c001387 */ /* 0x0003e20000100800 */
[----:B------:R-:W-:Y:S02]  /*07f0*/  @P5 IADD3 R0, PT, PT, -R11, 0x7, RZ ;  /* 0x000000070b005810 */ /* 0x000fe40007ffe1ff */
[----:B------:R-:W-:Y:S01]  /*0800*/  @!P0 LOP3.LUT R43, RZ, R6, RZ, 0x33, !PT ;  /* 0x00000006ff2b8212 */ /* 0x000fe200078e33ff */
[----:B------:R1:W-:Y:S01]  /*0810*/  @P4 STL [R14], R13 ;  /* 0x0000000d0e004387 */ /* 0x0003e20000100800 */
[----:B------:R-:W2:Y:S01]  /*0820*/  LDC R6, c[0x0][0x2f8] ;  /* 0x0000be00ff067b82 */ /* 0x000ea20000000800 */
[----:B------:R-:W-:-:S02]  /*0830*/  @P5 IMAD R16, R0, 0x4, R1 ;  /* 0x0000000400105824 */ /* 0x000fc400078e0201 */
[----:B------:R-:W-:-:S03]  /*0840*/  IMAD.IADD R11, R10, 0x1, -R43 ;  /* 0x000000010a0b7824 */ /* 0x000fc600078e0a2b */
[----:B------:R1:W-:Y:S02]  /*0850*/  @P5 STL [R16], R7 ;  /* 0x0000000710005387 */ /* 0x0003e40000100800 */
[----:B------:R-:W-:Y:S02]  /*0860*/  ISETP.GE.AND P0, PT, R11, 0x1, PT ;  /* 0x000000010b00780c */ /* 0x000fe40003f06270 */
[----:B------:R-:W-:-:S04]  /*0870*/  IADD3 R0, PT, PT, R42, R11, RZ ;  /* 0x0000000b2a007210 */ /* 0x000fc80007ffe0ff */
[----:B------:R-:W-:-:S07]  /*0880*/  ISETP.GE.AND P1, PT, R0, R29, PT ;  /* 0x0000001d0000720c */ /* 0x000fce0003f26270 */
[----:B01-34-:R-:W-:Y:S06]  /*0890*/  @!P0 BRA `(.L_x_606) ;  /* 0x0000000400c48947 */ /* 0x01bfec0003800000 */
[----:B------:R-:W3:Y:S04]  /*08a0*/  LDL.64 R4, [R1] ;  /* 0x0000000001047983 */ /* 0x000ee80000100a00 */
[----:B------:R-:W4:Y:S04]  /*08b0*/  LDL.64 R10, [R1+0x8] ;  /* 0x00000800010a7983 */ /* 0x000f280000100a00 */
[----:B------:R-:W5:Y:S04]  /*08c0*/  LDL.64 R12, [R1+0x10] ;  /* 0x00001000010c7983 */ /* 0x000f680000100a00 */
[----:B------:R-:W2:Y:S01]  /*08d0*/  LDL R28, [R1+0x18] ;  /* 0x00001800011c7983 */ /* 0x000ea20000100800 */
[----:B---3--:R-:W-:-:S02]  /*08e0*/  LEA R3, R4, UR4, 0x3 ;  /* 0x0000000404037c11 */ /* 0x008fc4000f8e18ff */
[----:B------:R-:W-:Y:S02]  /*08f0*/  LEA R4, R5, UR4, 0x3 ;  /* 0x0000000405047c11 */ /* 0x000fe4000f8e18ff */
[----:B----4-:R-:W-:Y:S02]  /*0900*/  LEA R5, R10, UR4, 0x3 ;  /* 0x000000040a057c11 */ /* 0x010fe4000f8e18ff */
[----:B------:R-:W-:Y:S02]  /*0910*/  LEA R7, R11, UR4, 0x3 ;  /* 0x000000040b077c11 */ /* 0x000fe4000f8e18ff */
[----:B-----5:R-:W-:Y:S02]  /*0920*/  LEA R10, R12, UR4, 0x3 ;  /* 0x000000040c0a7c11 */ /* 0x020fe4000f8e18ff */
[----:B------:R-:W-:Y:S02]  /*0930*/  LEA R11, R13, UR4, 0x3 ;  /* 0x000000040d0b7c11 */ /* 0x000fe4000f8e18ff */
[----:B--2---:R-:W-:-:S07]  /*0940*/  LEA R28, R28, UR4, 0x3 ;  /* 0x000000041c1c7c11 */ /* 0x004fce000f8e18ff */
.L_x_607:
[----:B------:R-:W-:Y:S01]  /*0950*/  VIADD R44, R42, UR9 ;  /* 0x000000092a2c7c36 */ /* 0x000fe20008000000 */
[----:B0-----:R-:W0:Y:S01]  /*0960*/  LDCU UR5, c[0x0][0x360] ;  /* 0x00006c00ff0577ac */ /* 0x001e220008000800 */
[----:B------:R-:W1:Y:S02]  /*0970*/  LDS.64 R40, [R3] ;  /* 0x0000000003287984 */ /* 0x000e640000000a00 */
        /* <DEDUP_REMOVED lines=99> */
.L_x_606:
[----:B------:R-:W-:Y:S05]  /*0fb0*/  BSYNC.RECONVERGENT B0 ;  /* 0x0000000000007941 */ /* 0x000fea0003800200 */
.L_x_605:
[----:B------:R-:W-:Y:S04]  /*0fc0*/  BSSY.RECONVERGENT B0, `(.L_x_608) ;  /* 0x000008e000007945 */ /* 0x000fe80003800200 */
[----:B------:R-:W-:Y:S05]  /*0fd0*/  @P1 BRA `(.L_x_609) ;  /* 0x0000000800301947 */ /* 0x000fea0003800000 */
[----:B------:R-:W1:Y:S01]  /*0fe0*/  LDCU UR5, c[0x0][0x360] ;  /* 0x00006c00ff0577ac */ /* 0x000e620008000800 */
[----:B------:R-:W1:Y:S01]  /*0ff0*/  LDC R20, c[0x0][0x370] ;  /* 0x0000dc00ff147b82 */ /* 0x000e620000000800 */
[----:B------:R-:W-:Y:S01]  /*1000*/  BSSY.RECONVERGENT B1, `(.L_x_610) ;  /* 0x0000047000017945 */ /* 0x000fe20003800200 */
[----:B-1----:R-:W-:-:S04]  /*1010*/  IMAD R20, R20, UR5, RZ ;  /* 0x0000000514147c24 */ /* 0x002fc8000f8e02ff */
[----:B------:R-:W1:Y:S01]  /*1020*/  I2F.U32.RP R7, R20 ;  /* 0x0000001400077306 */ /* 0x000e620000209000 */
[--C-:B------:R-:W-:Y:S01]  /*1030*/  IADD3 R4, PT, PT, -R43, R29, R20.reuse ;  /* 0x0000001d2b047210 */ /* 0x100fe20007ffe114 */
[----:B------:R-:W-:Y:S01]  /*1040*/  IMAD.MOV R13, RZ, RZ, -R20 ;  /* 0x000000ffff0d7224 */ /* 0x000fe200078e0a14 */
[----:B------:R-:W-:Y:S02]  /*1050*/  ISETP.NE.U32.AND P2, PT, R20, RZ, PT ;  /* 0x000000ff1400720c */ /* 0x000fe40003f45070 */
[----:B------:R-:W-:-:S04]  /*1060*/  VIMNMX R4, PT, PT, R29, R4, !PT ;  /* 0x000000041d047248 */ /* 0x000fc80007fe0100 */
[----:B------:R-:W-:Y:S01]  /*1070*/  IADD3 R10, PT, PT, -R20, R43, R4 ;  /* 0x0000002b140a7210 */ /* 0x000fe20007ffe104 */
[----:B------:R-:W-:-:S03]  /*1080*/  IMAD.MOV.U32 R4, RZ, RZ, RZ ;  /* 0x000000ffff047224 */ /* 0x000fc600078e00ff */
[----:B------:R-:W-:Y:S01]  /*1090*/  ISETP.NE.AND P0, PT, R10, R29, PT ;  /* 0x0000001d0a00720c */ /* 0x000fe20003f05270 */
[----:B-1----:R-:W1:Y:S03]  /*10a0*/  MUFU.RCP R7, R7 ;  /* 0x0000000700077308 */ /* 0x002e660000001000 */
[----:B------:R-:W-:Y:S02]  /*10b0*/  SEL R3, RZ, 0x1, !P0 ;  /* 0x00000001ff037807 */ /* 0x000fe40004000000 */
[----:B-1----:R-:W-:-:S04]  /*10c0*/  IADD3 R11, PT, PT, R7, 0xffffffe, RZ ;  /* 0x0ffffffe070b7810 */ /* 0x002fc80007ffe0ff */
[----:B------:R-:W1:Y:S02]  /*10d0*/  F2I.FTZ.U32.TRUNC.NTZ R5, R11 ;  /* 0x0000000b00057305 */ /* 0x000e64000021f000 */
[----:B-1----:R-:W-:-:S04]  /*10e0*/  IMAD R13, R13, R5, RZ ;  /* 0x000000050d0d7224 */ /* 0x002fc800078e02ff */
        /* <DEDUP_REMOVED lines=13> */
[----:B------:R-:W-:Y:S02]  /*11c0*/  ISETP.NE.AND P1, PT, R3, RZ, PT ;  /* 0x000000ff0300720c */ /* 0x000fe40003f25270 */
[----:B------:R-:W-:-:S13]  /*11d0*/  ISETP.NE.U32.AND P0, PT, R4, 0x1, PT ;  /* 0x000000010400780c */ /* 0x000fda0003f05070 */
[----:B------:R-:W-:Y:S05]  /*11e0*/  @!P0 BRA `(.L_x_611) ;  /* 0x0000000000a08947 */ /* 0x000fea0003800000 */
[----:B------:R-:W3:Y:S01]  /*11f0*/  LDL R4, [R1] ;  /* 0x0000000001047983 */ /* 0x000ee20000100800 */
[----:B------:R-:W1:Y:S02]  /*1200*/  LDCU UR5, c[0x0][0x394] ;  /* 0x00007280ff0577ac */ /* 0x000e640008000800 */
[----:B-1----:R-:W-:-:S04]  /*1210*/  VIADD R3, R0, UR5 ;  /* 0x0000000500037c36 */ /* 0x002fc80008000000 */
[----:B------:R-:W-:-:S06]  /*1220*/  IMAD.WIDE R12, R3, 0x10, R30 ;  /* 0x00000010030c7825 */ /* 0x000fcc00078e021e */
[----:B------:R-:W4:Y:S01]  /*1230*/  LD.E.128 R12, desc[UR6][R12.64] ;  /* 0x000000060c0c7980 */ /* 0x000f22000c101d00 */
[----:B---3--:R-:W-:-:S06]  /*1240*/  LEA R4, R4, UR4, 0x3 ;  /* 0x0000000404047c11 */ /* 0x008fcc000f8e18ff */
[----:B------:R-:W1:Y:S02]  /*1250*/  LDS.64 R4, [R4] ;  /* 0x0000000004047984 */ /* 0x000e640000000a00 */
[----:B-1----:R-:W-:-:S05]  /*1260*/  IMAD.WIDE R10, R3, 0x10, R4 ;  /* 0x00000010030a7825 */ /* 0x002fca00078e0204 */
[----:B----4-:R-:W-:Y:S04]  /*1270*/  ST.E.128 desc[UR6][R10.64], R12 ;  /* 0x0000000c0a007985 */ /* 0x010fe8000c101d06 */
[----:B------:R-:W3:Y:S02]  /*1280*/  LDL R5, [R1+0x4] ;  /* 0x0000040001057983 */ /* 0x000ee40000100800 */
[----:B---3--:R-:W-:-:S05]  /*1290*/  LEA R5, R5, UR4, 0x3 ;  /* 0x0000000405057c11 */ /* 0x008fca000f8e18ff */
[----:B0-----:R-:W0:Y:S02]  /*12a0*/  LDS.64 R16, [R5] ;  /* 0x0000000005107984 */ /* 0x001e240000000a00 */
[----:B0-----:R-:W-:-:S05]  /*12b0*/  IMAD.WIDE R16, R3, 0x10, R16 ;  /* 0x0000001003107825 */ /* 0x001fca00078e0210 */
[----:B------:R-:W-:Y:S04]  /*12c0*/  ST.E.128 desc[UR6][R16.64], R12 ;  /* 0x0000000c10007985 */ /* 0x000fe8000c101d06 */
[----:B------:R-:W3:Y:S02]  /*12d0*/  LDL R7, [R1+0x8] ;  /* 0x0000080001077983 */ /* 0x000ee40000100800 */
[----:B---3--:R-:W-:-:S05]  /*12e0*/  LEA R7, R7, UR4, 0x3 ;  /* 0x0000000407077c11 */ /* 0x008fca000f8e18ff */
[----:B------:R-:W0:Y:S02]  /*12f0*/  LDS.64 R18, [R7] ;  /* 0x0000000007127984 */ /* 0x000e240000000a00 */
        /* <DEDUP_REMOVED lines=17> */
[----:B------:R-:W3:Y:S01]  /*1410*/  LDL R4, [R1+0x18] ;  /* 0x0000180001047983 */ /* 0x000ee20000100800 */
[----:B------:R-:W-:Y:S02]  /*1420*/  IADD3 R0, PT, PT, R0, R20, RZ ;  /* 0x0000001400007210 */ /* 0x000fe40007ffe0ff */
[----:B---3--:R-:W-:-:S05]  /*1430*/  LEA R4, R4, UR4, 0x3 ;  /* 0x0000000404047c11 */ /* 0x008fca000f8e18ff */
[----:B------:R-:W0:Y:S02]  /*1440*/  LDS.64 R10, [R4] ;  /* 0x00000000040a7984 */ /* 0x000e240000000a00 */
[----:B0-----:R-:W-:-:S05]  /*1450*/  IMAD.WIDE R10, R3, 0x10, R10 ;  /* 0x00000010030a7825 */ /* 0x001fca00078e020a */
[----:B------:R1:W-:Y:S02]  /*1460*/  ST.E.128 desc[UR6][R10.64], R12 ;  /* 0x0000000c0a007985 */ /* 0x0003e4000c101d06 */
.L_x_611:
[----:B------:R-:W-:Y:S05]  /*1470*/  BSYNC.RECONVERGENT B1 ;  /* 0x0000000000017941 */ /* 0x000fea0003800200 */
.L_x_610:
[----:B------:R-:W-:Y:S05]  /*1480*/  @!P1 BRA `(.L_x_609) ;  /* 0x0000000400049947 */ /* 0x000fea0003800000 */
[----:B------:R-:W3:Y:S04]  /*1490*/  LDL.64 R4, [R1] ;  /* 0x0000000001047983 */ /* 0x000ee80000100a00 */
[----:B-1----:R-:W4:Y:S04]  /*14a0*/  LDL.64 R10, [R1+0x8] ;  /* 0x00000800010a7983 */ /* 0x002f280000100a00 */
        /* <DEDUP_REMOVED lines=9> */
.L_x_612:
[----:B------:R-:W-:Y:S01]  /*1540*/  VIADD R21, R0, UR10 ;  /* 0x0000000a00157c36 */ /* 0x000fe20008000000 */
[----:B---3--:R-:W1:Y:S03]  /*1550*/  LDS.64 R18, [R3] ;  /* 0x0000000003127984 */ /* 0x008e660000000a00 */
[----:B0-----:R-:W-:-:S05]  /*1560*/  IMAD.WIDE R16, R21, 0x10, R30 ;  /* 0x0000001015107825 */ /* 0x001fca00078e021e */
[----:B------:R-:W2:Y:S01]  /*1570*/  LD.E.128 R12, desc[UR6][R16.64] ;  /* 0x00000006100c7980 */ /* 0x000ea2000c101d00 */
[----:B------:R-:W0:Y:S01]  /*1580*/  LDCU UR5, c[0x0][0x360] ;  /* 0x00006c00ff0577ac */ /* 0x000e220008000800 */
[----:B-1----:R-:W-:-:S05]  /*1590*/  IMAD.WIDE R18, R21, 0x10, R18 ;  /* 0x0000001015127825 */ /* 0x002fca00078e0212 */
[----:B--2---:R-:W-:Y:S04]  /*15a0*/  ST.E.128 desc[UR6][R18.64], R12 ;  /* 0x0000000c12007985 */ /* 0x004fe8000c101d06 */
[----:B------:R-:W1:Y:S02]  /*15b0*/  LDS.64 R22, [R4] ;  /* 0x0000000004167984 */ /* 0x000e640000000a00 */
[----:B-1----:R-:W-:-:S05]  /*15c0*/  IMAD.WIDE R22, R21, 0x10, R22 ;  /* 0x0000001015167825 */ /* 0x002fca00078e0216 */
[----:B------:R1:W-:Y:S04]  /*15d0*/  ST.E.128 desc[UR6][R22.64], R12 ;  /* 0x0000000c16007985 */ /* 0x0003e8000c101d06 */
[----:B------:R-:W2:Y:S01]  /*15e0*/  LDS.64 R24, [R5] ;  /* 0x0000000005187984 */ /* 0x000ea20000000a00 */
[----:B-1----:R-:W0:Y:S02]  /*15f0*/  LDC R23, c[0x0][0x370] ;  /* 0x0000dc00ff177b82 */ /* 0x002e240000000800 */
[----:B0-----:R-:W-:Y:S02]  /*1600*/  IMAD R23, R23, UR5, RZ ;  /* 0x0000000517177c24 */ /* 0x001fe4000f8e02ff */
[----:B--2---:R-:W-:-:S04]  /*1610*/  IMAD.WIDE R24, R21, 0x10, R24 ;  /* 0x0000001015187825 */ /* 0x004fc800078e0218 */
[----:B------:R-:W-:Y:S01]  /*1620*/  IMAD.WIDE R16, R23, 0x10, R16 ;  /* 0x0000001017107825 */ /* 0x000fe200078e0210 */
        /* <DEDUP_REMOVED lines=13> */
[----:B------:R-:W2:Y:S01]  /*1700*/  LD.E.128 R16, desc[UR6][R16.64] ;  /* 0x0000000610107980 */ /* 0x000ea2000c101d00 */
[----:B------:R-:W-:Y:S01]  /*1710*/  IMAD.IADD R21, R21, 0x1, R23 ;  /* 0x0000000115157824 */ /* 0x000fe200078e0217 */
[----:B------:R-:W-:Y:S02]  /*1720*/  LEA R0, R23, R0, 0x1 ;  /* 0x0000000017007211 */ /* 0x000fe400078e08ff */
[----:B------:R-:W0:Y:S02]  /*1730*/  LDS.64 R26, [R3] ;  /* 0x00000000031a7984 */ /* 0x000e240000000a00 */
[----:B------:R-:W-:Y:S01]  /*1740*/  ISETP.GE.AND P0, PT, R0, R29, PT ;  /* 0x0000001d0000720c */ /* 0x000fe20003f06270 */
        /* <DEDUP_REMOVED lines=21> */
.L_x_609:
[----:B------:R-:W-:Y:S05]  /*18a0*/  BSYNC.RECONVERGENT B0 ;  /* 0x0000000000007941 */ /* 0x000fea0003800200 */
.L_x_608:
[----:B------:R-:W-:Y:S01]  /*18b0*/  BAR.SYNC.DEFER_BLOCKING 0x0 ;  /* 0x0000000000007b1d */ /* 0x000fe20000010000 */
[----:B------:R-:W-:-:S05]  /*18c0*/  ISETP.NE.AND P1, PT, R9, RZ, PT ;  /* 0x000000ff0900720c */ /* 0x000fca0003f25270 */
[----:B------:R-:W-:Y:S08]  /*18d0*/  BSSY.RECONVERGENT B0, `(.L_x_613) ;  /* 0x000000b000007945 */ /* 0x000ff00003800200 */
        /* <DEDUP_REMOVED lines=10> */
.L_x_614:
[----:B------:R-:W-:Y:S05]  /*1980*/  BSYNC.RECONVERGENT B0 ;  /* 0x0000000000007941 */ /* 0x000fea0003800200 */
.L_x_613:
[----:B------:R-:W-:Y:S06]  /*1990*/  BAR.SYNC.DEFER_BLOCKING 0x0 ;  /* 0x0000000000007b1d */ /* 0x000fec0000010000 */
[----:B------:R-:W-:Y:S04]  /*19a0*/  BSSY.RECONVERGENT B0, `(.L_x_615) ;  /* 0x000000d000007945 */ /* 0x000fe80003800200 */
[----:B------:R-:W-:Y:S05]  /*19b0*/  @P1 BRA `(.L_x_616) ;  /* 0x00000000002c1947 */ /* 0x000fea0003800000 */
[----:B------:R-:W4:Y:S01]  /*19c0*/  LDC R0, c[0x0][0x370] ;  /* 0x0000dc00ff007b82 */ /* 0x000f220000000800 */
[----:B------:R-:W-:Y:S02]  /*19d0*/  ISETP.NE.AND P0, PT, R8, RZ, PT ;  /* 0x000000ff0800720c */ /* 0x000fe40003f05270 */
[----:B----4-:R-:W-:-:S04]  /*19e0*/  IADD3 R0, PT, PT, -R0, 0x21, RZ ;  /* 0x0000002100007810 */ /* 0x010fc80007ffe1ff */
[----:B------:R-:W-:-:S05]  /*19f0*/  SEL R3, R0, 0x1, !P0 ;  /* 0x0000000100037807 */ /* 0x000fca0004000000 */
[----:B------:R-:W4:Y:S01]  /*1a00*/  ATOM.E.ADD.STRONG.GPU PT, R0, desc[UR6][R34.64+0x100], R3 ;  /* 0x800100032200798a */ /* 0x000f2200081ef106 */
[----:B------:R-:W-:Y:S02]  /*1a10*/  IMAD.SHL.U32 R5, R2, 0x20, RZ ;  /* 0x0000002002057824 */ /* 0x000fe400078e00ff */
[----:B----4-:R-:W-:-:S05]  /*1a20*/  IMAD.IADD R0, R3, 0x1, R0 ;  /* 0x0000000103007824 */ /* 0x010fca00078e0200 */
[----:B------:R-:W-:-:S13]  /*1a30*/  ISETP.NE.AND P0, PT, R0, R5, PT ;  /* 0x000000050000720c */ /* 0x000fda0003f05270 */
[----:B------:R-:W-:-:S05]  /*1a40*/  @!P0 MOV R0, 0x1 ;  /* 0x0000000100008802 */ /* 0x000fca0000000f00 */
[----:B------:R4:W-:Y:S04]  /*1a50*/  @!P0 STS [UR4+0x40], R0 ;  /* 0x00004000ff008988 */ /* 0x0009e80008000804 */
[----:B------:R-:W-:Y:S01]  /*1a60*/  @P0 STS [UR4+0x40], RZ ;  /* 0x000040ffff000988 */ /* 0x000fe20008000804 */
.L_x_616:
[----:B------:R-:W-:Y:S05]  /*1a70*/  BSYNC.RECONVERGENT B0 ;  /* 0x0000000000007941 */ /* 0x000fea0003800200 */
.L_x_615:
[----:B------:R-:W-:Y:S06]  /*1a80*/  BAR.SYNC.DEFER_BLOCKING 0x0 ;  /* 0x0000000000007b1d */ /* 0x000fec0000010000 */
[----:B----4-:R-:W4:Y:S02]  /*1a90*/  LDS R0, [UR4+0x40] ;  /* 0x00004004ff007984 */ /* 0x010f240008000800 */
[----:B----4-:R-:W-:-:S04]  /*1aa0*/  ISETP.NE.AND P0, PT, R0, RZ, PT ;  /* 0x000000ff0000720c */ /* 0x010fc80003f05270 */
[----:B------:R-:W-:-:S13]  /*1ab0*/  ISETP.GT.U32.OR P0, PT, R9, 0x7, !P0 ;  /* 0x000000070900780c */ /* 0x000fda0004704470 */
[----:B------:R-:W-:Y:S05]  /*1ac0*/  @P0 EXIT ;  /* 0x000000000000094d */ /* 0x000fea0003800000 */
[C---:B------:R-:W-:Y:S01]  /*1ad0*/  LEA R4, P0, R38.reuse, R32, 0x2 ;  /* 0x0000002026047211 */ /* 0x040fe200078010ff */
[----:B------:R-:W-:Y:S03]  /*1ae0*/  @!P1 ST.E desc[UR6][R34.64+-0x80], R2 ;  /* 0xffff800222009985 */ /* 0x000fe6000c101906 */
[----:B------:R-:W-:Y:S02]  /*1af0*/  LEA.HI.X R5, R38, R33, R39, 0x2, P0 ;  /* 0x0000002126057211 */ /* 0x000fe400000f1427 */
[----:B---3--:R-:W-:-:S03]  /*1b00*/  LEA R18, P0, R36, R34, 0x2 ;  /* 0x0000002224127211 */ /* 0x008fc600078010ff */
[----:B------:R3:W-:Y:S01]  /*1b10*/  ST.E.STRONG.SYS desc[UR6][R4.64], R2 ;  /* 0x0000000204007985 */ /* 0x0007e2000c115906 */
[----:B------:R-:W-:Y:S02]  /*1b20*/  LEA.HI.X R19, R36, R35, R37, 0x2, P0 ;  /* 0x0000002324137211 */ /* 0x000fe400000f1425 */
[----:B---3--:R-:W-:Y:S01]  /*1b30*/  CS2R R4, SR_CLOCKLO ;  /* 0x0000000000047805 */ /* 0x008fe20000015000 */
[----:B------:R-:W3:Y:S06]  /*1b40*/  LDCU.64 UR4, c[0x0][0x3b0] ;  /* 0x00007600ff0477ac */ /* 0x000eec0008000a00 */
.L_x_617:
[----:B------:R-:W4:Y:S02]  /*1b50*/  LD.E.STRONG.SYS R3, desc[UR6][R18.64] ;  /* 0x0000000612037980 */ /* 0x000f24000c115900 */
[----:B----4-:R-:W-:-:S05]  /*1b60*/  IMAD.IADD R3, R3, 0x1, -R2 ;  /* 0x0000000103037824 */ /* 0x010fca00078e0a02 */
[----:B------:R-:W-:-:S13]  /*1b70*/  ISETP.GT.AND P0, PT, R3, -0x1, PT ;  /* 0xffffffff0300780c */ /* 0x000fda0003f04270 */
[----:B---3--:R-:W-:Y:S05]  /*1b80*/  @P0 EXIT ;  /* 0x000000000000094d */ /* 0x008fea0003800000 */
[----:B-1----:R-:W-:-:S06]  /*1b90*/  CS2R R10, SR_CLOCKLO ;  /* 0x00000000000a7805 */ /* 0x002fcc0000015000 */
[----:B------:R-:W-:-:S05]  /*1ba0*/  IADD3 R0, P0, PT, -R4, R10, RZ ;  /* 0x0000000a04007210 */ /* 0x000fca0007f1e1ff */
[----:B------:R-:W-:Y:S01]  /*1bb0*/  IMAD.X R10, R11, 0x1, ~R5, P0 ;  /* 0x000000010b0a7824 */ /* 0x000fe200000e0e05 */
[----:B------:R-:W-:-:S04]  /*1bc0*/  ISETP.GT.U32.AND P0, PT, R0, UR4, PT ;  /* 0x0000000400007c0c */ /* 0x000fc8000bf04070 */
[----:B------:R-:W-:-:S13]  /*1bd0*/  ISETP.GT.U32.AND.EX P0, PT, R10, UR5, PT, P0 ;  /* 0x000000050a007c0c */ /* 0x000fda000bf04100 */
[----:B------:R-:W-:Y:S05]  /*1be0*/  @!P0 BRA `(.L_x_617) ;  /* 0xfffffffc00d88947 */ /* 0x000fea000383ffff */
[----:B------:R-:W3:Y:S01]  /*1bf0*/  LD.E.STRONG.SYS R3, desc[UR6][R18.64] ;  /* 0x0000000612037980 */ /* 0x000ee2000c115900 */
[----:B------:R-:W1:Y:S01]  /*1c00*/  LDCU.64 UR4, c[0x4][0x260] ;  /* 0x01004c00ff0477ac */ /* 0x000e620008000a00 */
[----:B0-----:R-:W0:Y:S01]  /*1c10*/  LDC R17, c[0x0][0x38c] ;  /* 0x0000e300ff117b82 */ /* 0x001e220000000800 */
[----:B------:R-:W-:Y:S01]  /*1c20*/  HFMA2 R16, -RZ, RZ, 0, 8.0585479736328125e-05 ;  /* 0x00000548ff107431 */ /* 0x000fe200000001ff */
[----:B------:R-:W-:Y:S01]  /*1c30*/  MOV R0, 0x2a8 ;  /* 0x000002a800007802 */ /* 0x000fe20000000f00 */
[----:B------:R4:W-:Y:S01]  /*1c40*/  STL.64 [R1+0x38], R8 ;  /* 0x0000380801007387 */ /* 0x0009e20000100a00 */
[----:B--2---:R-:W-:-:S04]  /*1c50*/  IADD3 R6, P0, P1, R1, 0x20, R6 ;  /* 0x0000002001067810 */ /* 0x004fc8000791e006 */
[----:B------:R-:W2:Y:S01]  /*1c60*/  LDC.64 R14, c[0x4][0xf0] ;  /* 0x01003c00ff0e7b82 */ /* 0x000ea20000000a00 */
[----:B------:R-:W-:-:S07]  /*1c70*/  IADD3.X R7, PT, PT, RZ, UR8, RZ, P0, P1 ;  /* 0x00000008ff077c10 */ /* 0x000fce00087e24ff */
[----:B------:R4:W3:Y:S01]  /*1c80*/  LDC.64 R10, c[0x4][R0] ;  /* 0x01000000000a7b82 */ /* 0x0008e20000000a00 */
[----:B-1----:R-:W-:-:S04]  /*1c90*/  UIADD3 UR4, UP0, UPT, UR4, 0x4c, URZ ;  /* 0x0000004c04047890 */ /* 0x002fc8000ff1e0ff */
[----:B------:R-:W-:Y:S02]  /*1ca0*/  UIADD3.X UR5, UPT, UPT, URZ, UR5, URZ, UP0, !UPT ;  /* 0x00000005ff057290 */ /* 0x000fe400087fe4ff */
[----:B------:R-:W-:Y:S01]  /*1cb0*/  MOV R12, UR4 ;  /* 0x00000004000c7c02 */ /* 0x000fe20008000f00 */
[----:B0-----:R4:W-:Y:S03]  /*1cc0*/  STL.64 [R1+0x30], R16 ;  /* 0x0000301001007387 */ /* 0x0019e60000100a00 */
[----:B------:R-:W-:-:S05]  /*1cd0*/  IMAD.U32 R13, RZ, RZ, UR5 ;  /* 0x00000005ff0d7e24 */ /* 0x000fca000f8e00ff */
[----:B------:R4:W-:Y:S01]  /*1ce0*/  STL.64 [R1+0x20], R12 ;  /* 0x0000200c01007387 */ /* 0x0009e20000100a00 */
[----:B------:R-:W0:Y:S03]  /*1cf0*/  LDCU.64 UR4, c[0x4][0x268] ;  /* 0x01004d00ff0477ac */ /* 0x000e260008000a00 */
[----:B--2---:R4:W-:Y:S01]  /*1d00*/  STL.64 [R1+0x28], R14 ;  /* 0x0000280e01007387 */ /* 0x0049e20000100a00 */
[----:B0-----:R-:W-:Y:S01]  /*1d10*/  IMAD.U32 R4, RZ, RZ, UR4 ;  /* 0x00000004ff047e24 */ /* 0x001fe2000f8e00ff */
[----:B------:R-:W-:Y:S02]  /*1d20*/  MOV R5, UR5 ;  /* 0x0000000500057c02 */ /* 0x000fe40008000f00 */
[----:B---3--:R4:W-:Y:S05]  /*1d30*/  STL.64 [R1+0x40], R2 ;  /* 0x0000400201007387 */ /* 0x0089ea0000100a00 */
[----:B------:R-:W-:-:S07]  /*1d40*/  LEPC R20, `(.L_x_618) ;  /* 0x000000001014794e */ /* 0x000fce0000000000 */
[----:B----4-:R-:W-:Y:S05]  /*1d50*/  CALL.ABS.NOINC R10 ;  /* 0x000000000a007343 */ /* 0x010fea0003c00000 */
.L_x_618:
[----:B------:R-:W-:Y:S05]  /*1d60*/  EXIT ;  /* 0x000000000000794d */ /* 0x000fea0003800000 */
.L_x_619:
        /* <DEDUP_REMOVED lines=9> */
.L_x_988:


//--------------------- .text._Z38userbuffers_fp16_sum_inplace_gpu_rr_agILi8EEviiiiiiiPPvim --------------------------
	.section	.text._Z38userbuffers_fp16_sum_inplace_gpu_rr_agILi8EEviiiiiiiPPvim,"ax",@progbits
	.align	128
        .global         _Z38userbuffers_fp16_sum_inplace_gpu_rr_agILi8EEviiiiiiiPPvim
        .type           _Z38userbuffers_fp16_sum_inplace_gpu_rr_agILi8EEviiiiiiiPPvim,@function
        .size           _Z38userbuffers_fp16_sum_inplace_gpu_rr_agILi8EEviiiiiiiPPvim,(.L_x_989 - _Z38userbuffers_fp16_sum_inplace_gpu_rr_agILi8EEviiiiiiiPPvim)
        .other          _Z38userbuffers_fp16_sum_inplace_gpu_rr_agILi8EEviiiiiiiPPvim,@"STO_CUDA_ENTRY STV_DEFAULT"
_Z38userbuffers_fp16_sum_inplace_gpu_rr_agILi8EEviiiiiiiPPvim:
.text._Z38userbuffers_fp16_sum_inplace_gpu_rr_agILi8EEviiiiiiiPPvim:
[----:B------:R-:W0:Y:S01]  /*0000*/  LDC R1, c[0x0][0x37c] ;  /* 0x0000df00ff017b82 */ /* 0x000e220000000800 */
[----:B------:R-:W1:Y:S07]  /*0010*/  S2R R19, SR_TID.X ;  /* 0x0000000000137919 */ /* 0x000e6e0000002100 */
[----:B------:R-:W2:Y:S01]  /*0020*/  LDC R12, c[0x0][0x38c] ;  /* 0x0000e300ff0c7b82 */ /* 0x000ea20000000800 */
[----:B------:R-:W3:Y:S01]  /*0030*/  LDCU.64 UR6, c[0x0][0x358] ;  /* 0x00006b00ff0677ac */ /* 0x000ee20008000a00 */
[----:B------:R-:W-:Y:S01]  /*0040*/  BSSY.RECONVERGENT B0, `(.L_x_620) ;  /* 0x0000030000007945 */ /* 0x000fe20003800200 */
[----:B------:R-:W4:Y:S01]  /*0050*/  S2R R18, SR_CTAID.X ;  /* 0x0000000000127919 */ /* 0x000f220000002500 */
[----:B0-----:R-:W-:Y:S01]  /*0060*/  VIADD R1, R1, 0xffffffa0 ;  /* 0xffffffa001017836 */ /* 0x001fe20000000000 */
[----:B------:R-:W0:Y:S01]  /*0070*/  LDCU UR8, c[0x0][0x2fc] ;  /* 0x00005f80ff0877ac */ /* 0x000e220008000800 */
[----:B------:R-:W-:-:S02]  /*0080*/  CS2R R60, SRZ ;  /* 0x00000000003c7805 */ /* 0x000fc4000001ff00 */
[----:B------:R-:W-:Y:S01]  /*0090*/  CS2R R58, SRZ ;  /* 0x00000000003a7805 */ /* 0x000fe2000001ff00 */
[----:B------:R-:W0:Y:S01]  /*00a0*/  LDCU UR9, c[0x0][0x398] ;  /* 0x00007300ff0977ac */ /* 0x000e220008000800 */
[C---:B-1----:R-:W-:Y:S02]  /*00b0*/  ISETP.GT.U32.AND P2, PT, R19.reuse, 0x7, PT ;  /* 0x000000071300780c */ /* 0x042fe40003f44070 */
[----:B----4-:R-:W-:-:S05]  /*00c0*/  LEA.HI R3, R19, R18, RZ, 0x1b ;  /* 0x0000001213037211 */ /* 0x010fca00078fd8ff */
[----:B--2---:R-:W-:-:S04]  /*00d0*/  IMAD.IADD R13, R3, 0x1, R12 ;  /* 0x00000001030d7824 */ /* 0x004fc800078e020c */
[C---:B------:R-:W-:Y:S01]  /*00e0*/  VIADD R2, R13.reuse, 0x1 ;  /* 0x000000010d027836 */ /* 0x040fe20000000000 */
[C---:B------:R-:W-:Y:S01]  /*00f0*/  LOP3.LUT R0, R13.reuse, 0x7, RZ, 0xc0, !PT ;  /* 0x000000070d007812 */ /* 0x040fe200078ec0ff */
[C---:B------:R-:W-:Y:S02]  /*0100*/  VIADD R3, R13.reuse, 0x2 ;  /* 0x000000020d037836 */ /* 0x040fe40000000000 */
[C---:B------:R-:W-:Y:S01]  /*0110*/  VIADD R9, R13.reuse, 0x3 ;  /* 0x000000030d097836 */ /* 0x040fe20000000000 */
[----:B------:R-:W-:Y:S01]  /*0120*/  LOP3.LUT R15, R2, 0x7, RZ, 0xc0, !PT ;  /* 0x00000007020f7812 */ /* 0x000fe200078ec0ff */
[----:B------:R-:W-:Y:S01]  /*0130*/  VIADD R14, R13, 0x5 ;  /* 0x000000050d0e7836 */ /* 0x000fe20000000000 */
[----:B------:R-:W-:Y:S01]  /*0140*/  LOP3.LUT R17, R3, 0x7, RZ, 0xc0, !PT ;  /* 0x0000000703117812 */ /* 0x000fe200078ec0ff */
[----:B------:R-:W-:Y:S01]  /*0150*/  IMAD.MOV.U32 R3, RZ, RZ, 0x1 ;  /* 0x00000001ff037424 */ /* 0x000fe200078e00ff */
[-C--:B------:R-:W-:Y:S02]  /*0160*/  ISETP.NE.AND P3, PT, R0, R12.reuse, PT ;  /* 0x0000000c0000720c */ /* 0x080fe40003f65270 */
[----:B------:R-:W-:-:S02]  /*0170*/  ISETP.NE.AND P1, PT, R15, R12, PT ;  /* 0x0000000c0f00720c */ /* 0x000fc40003f25270 */
[----:B------:R-:W-:Y:S02]  /*0180*/  ISETP.NE.AND P0, PT, R17, R12, PT ;  /* 0x0000000c1100720c */ /* 0x000fe40003f05270 */
[----:B------:R-:W-:Y:S01]  /*0190*/  LOP3.LUT R9, R9, 0x7, RZ, 0xc0, !PT ;  /* 0x0000000709097812 */ /* 0x000fe200078ec0ff */
[----:B0--3--:R-:W-:Y:S10]  /*01a0*/  @P2 BRA `(.L_x_621) ;  /* 0x0000000000642947 */ /* 0x009ff40003800000 */
        /* <DEDUP_REMOVED lines=14> */
[----:B------:R-:W-:Y:S01]  /*0290*/  UMOV UR4, 0x400 ;  /* 0x0000040000047882 */ /* 0x000fe20000000000 */
[----:B0-----:R-:W-:-:S05]  /*02a0*/  IMAD.WIDE R56, R21, 0x4, R4 ;  /* 0x0000000415387825 */ /* 0x001fca00078e0204 */
[----:B------:R-:W4:Y:S01]  /*02b0*/  LD.E R2, desc[UR6][R56.64+-0x80] ;  /* 0xffff800638027980 */ /* 0x000f22000c101900 */
[----:B-1----:R-:W-:-:S06]  /*02c0*/  ULEA UR4, UR5, UR4, 0x18 ;  /* 0x0000000405047291 */ /* 0x002fcc000f8ec0ff */
[----:B------:R-:W-:-:S05]  /*02d0*/  LEA R5, R19, UR4, 0x3 ;  /* 0x0000000413057c11 */ /* 0x000fca000f8e18ff */
[----:B---3--:R2:W-:Y:S02]  /*02e0*/  STS.64 [R5], R10 ;  /* 0x0000000a05007388 */ /* 0x0085e40000000a00 */
[----:B--2---:R-:W-:-:S05]  /*02f0*/  IMAD.WIDE R4, R21, 0x4, R6 ;  /* 0x0000000415047825 */ /* 0x004fca00078e0206 */
[----:B------:R0:W-:Y:S01]  /*0300*/  STL.64 [R1+0x50], R4 ;  /* 0x0000500401007387 */ /* 0x0001e20000100a00 */
[----:B------:R-:W-:Y:S02]  /*0310*/  SHF.R.S32.HI R61, RZ, 0x1f, R60 ;  /* 0x0000001fff3d7819 */ /* 0x000fe4000001143c */
[----:B------:R-:W-:Y:S01]  /*0320*/  SHF.R.S32.HI R59, RZ, 0x1f, R58 ;  /* 0x0000001fff3b7819 */ /* 0x000fe2000001143a */
[----:B0---4-:R-:W-:-:S07]  /*0330*/  VIADD R2, R2, 0x1 ;  /* 0x0000000102027836 */ /* 0x011fce0000000000 */
.L_x_621:
[----:B------:R-:W-:Y:S05]  /*0340*/  BSYNC.RECONVERGENT B0 ;  /* 0x0000000000007941 */ /* 0x000fea0003800200 */
.L_x_620:
[----:B------:R-:W-:Y:S01]  /*0350*/  @P3 IMAD.MOV.U32 R3, RZ, RZ, RZ ;  /* 0x000000ffff033224 */ /* 0x000fe200078e00ff */
[-C--:B------:R-:W-:Y:S01]  /*0360*/  ISETP.NE.AND P6, PT, R9, R12.reuse, PT ;  /* 0x0000000c0900720c */ /* 0x080fe20003fc5270 */
[----:B------:R0:W-:Y:S01]  /*0370*/  @P3 STL [R1], R0 ;  /* 0x0000000001003387 */ /* 0x0001e20000100800 */
[----:B------:R-:W-:Y:S01]  /*0380*/  LOP3.LUT R5, R0, 0x4, RZ, 0x3c, !PT ;  /* 0x0000000400057812 */ /* 0x000fe200078e3cff */
[C---:B------:R-:W-:Y:S01]  /*0390*/  @P1 IMAD.SHL.U32 R4, R3.reuse, 0x4, RZ ;  /* 0x0000000403041824 */ /* 0x040fe200078e00ff */
[----:B------:R-:W-:Y:S01]  /*03a0*/  LOP3.LUT R7, R14, 0x7, RZ, 0xc0, !PT ;  /* 0x000000070e077812 */ /* 0x000fe200078ec0ff */
[----:B------:R-:W-:Y:S01]  /*03b0*/  @!P1 VIADD R3, R3, 0x1 ;  /* 0x0000000103039836 */ /* 0x000fe20000000000 */
[-C--:B------:R-:W-:Y:S01]  /*03c0*/  ISETP.NE.AND P5, PT, R5, R12.reuse, PT ;  /* 0x0000000c0500720c */ /* 0x080fe20003fa5270 */
[----:B------:R-:W1:Y:S01]  /*03d0*/  LDCU UR4, c[0x0][0x360] ;  /* 0x00006c00ff0477ac */ /* 0x000e620008000800 */
[C---:B------:R-:W-:Y:S01]  /*03e0*/  IADD3 R8, PT, PT, R13.reuse, 0x6, RZ ;  /* 0x000000060d087810 */ /* 0x040fe20007ffe0ff */
[----:B------:R-:W-:Y:S01]  /*03f0*/  VIADD R13, R13, 0xffffffff ;  /* 0xffffffff0d0d7836 */ /* 0x000fe20000000000 */
[C---:B------:R-:W-:Y:S01]  /*0400*/  @P0 IADD3 R6, PT, PT, -R3.reuse, 0x2, RZ ;  /* 0x0000000203060810 */ /* 0x040fe20007ffe1ff */
[----:B------:R-:W-:Y:S01]  /*0410*/  @!P0 VIADD R3, R3, 0x1 ;  /* 0x0000000103038836 */ /* 0x000fe20000000000 */
[-C--:B------:R-:W-:Y:S01]  /*0420*/  ISETP.NE.AND P4, PT, R7, R12.reuse, PT ;  /* 0x0000000c0700720c */ /* 0x080fe20003f85270 */
[----:B------:R-:W2:Y:S01]  /*0430*/  LDCU UR10, c[0x0][0x394] ;  /* 0x00007280ff0a77ac */ /* 0x000ea20008000800 */
[----:B------:R-:W-:Y:S01]  /*0440*/  LOP3.LUT R11, R8, 0x7, RZ, 0xc0, !PT ;  /* 0x00000007080b7812 */ /* 0x000fe200078ec0ff */
[----:B------:R-:W-:Y:S01]  /*0450*/  @P0 IMAD R6, R6, 0x4, R1 ;  /* 0x0000000406060824 */ /* 0x000fe200078e0201 */
[C---:B0-----:R-:W-:Y:S01]  /*0460*/  @P6 IADD3 R0, PT, PT, -R3.reuse, 0x3, RZ ;  /* 0x0000000303006810 */ /* 0x041fe20007ffe1ff */
[----:B------:R-:W-:Y:S01]  /*0470*/  @!P6 VIADD R3, R3, 0x1 ;  /* 0x000000010303e836 */ /* 0x000fe20000000000 */
[----:B------:R-:W-:Y:S01]  /*0480*/  BAR.SYNC.DEFER_BLOCKING 0x0 ;  /* 0x0000000000007b1d */ /* 0x000fe20000010000 */
[----:B------:R-:W-:-:S02]  /*0490*/  ISETP.NE.AND P3, PT, R11, R12, PT ;  /* 0x0000000c0b00720c */ /* 0x000fc40003f65270 */
[----:B------:R-:W-:Y:S01]  /*04a0*/  LOP3.LUT R13, R13, 0x7, RZ, 0xc0, !PT ;  /* 0x000000070d0d7812 */ /* 0x000fe200078ec0ff */
[----:B------:R-:W-:Y:S01]  /*04b0*/  @P6 IMAD R0, R0, 0x4, R1 ;  /* 0x0000000400006824 */ /* 0x000fe200078e0201 */
[C---:B------:R-:W-:Y:S01]  /*04c0*/  @P5 IADD3 R8, PT, PT, -R3.reuse, 0x4, RZ ;  /* 0x0000000403085810 */ /* 0x040fe20007ffe1ff */
[----:B------:R-:W-:Y:S01]  /*04d0*/  @!P5 VIADD R3, R3, 0x1 ;  /* 0x000000010303d836 */ /* 0x000fe20000000000 */
[----:B------:R-:W-:Y:S01]  /*04e0*/  @P1 LOP3.LUT R4, R4, 0x4, RZ, 0x3c, !PT ;  /* 0x0000000404041812 */ /* 0x000fe200078e3cff */
[----:B-1----:R-:W-:Y:S01]  /*04f0*/  IMAD R42, R18, UR4, R19 ;  /* 0x00000004122a7c24 */ /* 0x002fe2000f8e0213 */
[----:B------:R-:W-:Y:S01]  /*0500*/  ISETP.NE.AND P2, PT, R13, R12, PT ;  /* 0x0000000c0d00720c */ /* 0x000fe20003f45270 */
[----:B------:R-:W-:Y:S01]  /*0510*/  @P5 IMAD R8, R8, 0x4, R1 ;  /* 0x0000000408085824 */ /* 0x000fe200078e0201 */
[----:B------:R-:W-:Y:S01]  /*0520*/  @P1 IADD3 R16, PT, PT, R1, R4, RZ ;  /* 0x0000000401101210 */ /* 0x000fe20007ffe0ff */
[----:B------:R-:W-:Y:S01]  /*0530*/  BSSY.RECONVERGENT B0, `(.L_x_622) ;  /* 0x0000057000007945 */ /* 0x000fe20003800200 */
[C---:B------:R-:W-:Y:S01]  /*0540*/  @P4 IADD3 R4, PT, PT, -R3.reuse, 0x5, RZ ;  /* 0x0000000503044810 */ /* 0x040fe20007ffe1ff */
[----:B------:R-:W-:-:S02]  /*0550*/  @!P4 VIADD R3, R3, 0x1 ;  /* 0x000000010303c836 */ /* 0x000fc40000000000 */
[----:B------:R0:W-:Y:S02]  /*0560*/  @P1 STL [R16], R15 ;  /* 0x0000000f10001387 */ /* 0x0001e40000100800 */
[----:B------:R-:W-:Y:S01]  /*0570*/  @P4 IMAD R4, R4, 0x4, R1 ;  /* 0x0000000404044824 */ /* 0x000fe200078e0201 */
[C---:B------:R-:W-:Y:S01]  /*0580*/  @P3 IADD3 R10, PT, PT, -R3.reuse, 0x6, RZ ;  /* 0x00000006030a3810 */ /* 0x040fe20007ffe1ff */
[----:B------:R-:W-:Y:S01]  /*0590*/  @!P3 VIADD R3, R3, 0x1 ;  /* 0x000000010303b836 */ /* 0x000fe20000000000 */
[----:B------:R0:W-:Y:S01]  /*05a0*/  @P0 STL [R6], R17 ;  /* 0x0000001106000387 */ /* 0x0001e20000100800 */
[----:B------:R-:W-:Y:S02]  /*05b0*/  ISETP.GE.AND P0, PT, R42, UR9, PT ;  /* 0x000000092a007c0c */ /* 0x000fe4000bf06270 */
[----:B------:R-:W-:Y:S01]  /*05c0*/  @P3 LEA R10, R10, R1, 0x2 ;  /* 0x000000010a0a3211 */ /* 0x000fe200078e10ff */
[----:B------:R0:W-:Y:S01]  /*05d0*/  @P6 STL [R0], R9 ;  /* 0x0000000900006387 */ /* 0x0001e20000100800 */
[----:B------:R-:W-:-:S03]  /*05e0*/  @P2 IADD3 R14, PT, PT, -R3, 0x7, RZ ;  /* 0x00000007030e2810 */ /* 0x000fc60007ffe1ff */
[----:B------:R0:W-:Y:S02]  /*05f0*/  @P5 STL [R8], R5 ;  /* 0x0000000508005387 */ /* 0x0001e40000100800 */
[----:B------:R-:W-:Y:S02]  /*0600*/  @P2 IMAD R14, R14, 0x4, R1 ;  /* 0x000000040e0e2824 */ /* 0x000fe400078e0201 */
[----:B------:R0:W-:Y:S04]  /*0610*/  @P4 STL [R4], R7 ;  /* 0x0000000704004387 */ /* 0x0001e80000100800 */
[----:B------:R0:W-:Y:S04]  /*0620*/  @P3 STL [R10], R11 ;  /* 0x0000000b0a003387 */ /* 0x0001e80000100800 */
[----:B------:R0:W-:Y:S01]  /*0630*/  @P2 STL [R14], R13 ;  /* 0x0000000d0e002387 */ /* 0x0001e20000100800 */
[----:B--2---:R-:W-:Y:S05]  /*0640*/  @P0 BRA `(.L_x_623) ;  /* 0x0000000400140947 */ /* 0x004fea0003800000 */
[----:B0-----:R-:W2:Y:S04]  /*0650*/  LDL.128 R8, [R1] ;  /* 0x0000000001087983 */ /* 0x001ea80000100c00 */
[----:B------:R-:W3:Y:S04]  /*0660*/  LDL.64 R4, [R1+0x10] ;  /* 0x0000100001047983 */ /* 0x000ee80000100a00 */
[----:B------:R-:W4:Y:S01]  /*0670*/  LDL R0, [R1+0x18] ;  /* 0x0000180001007983 */ /* 0x000f220000100800 */
[----:B------:R-:W0:Y:S01]  /*0680*/  S2UR UR5, SR_CgaCtaId ;  /* 0x00000000000579c3 */ /* 0x000e220000008800 */
[----:B------:R-:W-:-:S02]  /*0690*/  UMOV UR4, 0x400 ;  /* 0x0000040000047882 */ /* 0x000fc40000000000 */
[----:B0-----:R-:W-:-:S06]  /*06a0*/  ULEA UR4, UR5, UR4, 0x18 ;  /* 0x0000000405047291 */ /* 0x001fcc000f8ec0ff */
[----:B------:R-:W-:Y:S02]  /*06b0*/  LEA R3, R12, UR4, 0x3 ;  /* 0x000000040c037c11 */ /* 0x000fe4000f8e18ff */
[----:B--2---:R-:W-:Y:S02]  /*06c0*/  LEA R54, R8, UR4, 0x3 ;  /* 0x0000000408367c11 */ /* 0x004fe4000f8e18ff */
[----:B------:R-:W-:Y:S02]  /*06d0*/  LEA R6, R9, UR4, 0x3 ;  /* 0x0000000409067c11 */ /* 0x000fe4000f8e18ff */
[----:B------:R-:W-:Y:S02]  /*06e0*/  LEA R7, R10, UR4, 0x3 ;  /* 0x000000040a077c11 */ /* 0x000fe4000f8e18ff */
[----:B------:R-:W-:Y:S02]  /*06f0*/  LEA R40, R11, UR4, 0x3 ;  /* 0x000000040b287c11 */ /* 0x000fe4000f8e18ff */
[----:B---3--:R-:W-:-:S02]  /*0700*/  LEA R41, R4, UR4, 0x3 ;  /* 0x0000000404297c11 */ /* 0x008fc4000f8e18ff */
[----:B------:R-:W-:Y:S02]  /*0710*/  LEA R44, R5, UR4, 0x3 ;  /* 0x00000004052c7c11 */ /* 0x000fe4000f8e18ff */
[----:B----4-:R-:W-:-:S07]  /*0720*/  LEA R43, R0, UR4, 0x3 ;  /* 0x00000004002b7c11 */ /* 0x010fce000f8e18ff */
.L_x_624:
[----:B------:R-:W0:Y:S01]  /*0730*/  LDS.64 R12, [R54] ;  /* 0x00000000360c7984 */ /* 0x000e220000000a00 */
[----:B------:R-:W-:-:S03]  /*0740*/  VIADD R51, R42, UR10 ;  /* 0x0000000a2a337c36 */ /* 0x000fc60008000000 */
[----:B-1----:R-:W1:Y:S01]  /*0750*/  LDS.64 R16, [R6] ;  /* 0x0000000006107984 */ /* 0x002e620000000a00 */
[----:B------:R-:W-:-:S03]  /*0760*/  IMAD R53, R8, UR9, R51 ;  /* 0x0000000908357c24 */ /* 0x000fc6000f8e0233 */
[----:B------:R-:W2:Y:S04]  /*0770*/  LDS.64 R20, [R7] ;  /* 0x0000000007147984 */ /* 0x000ea80000000a00 */
[----:B------:R-:W3:Y:S04]  /*0780*/  LDS.64 R24, [R40] ;  /* 0x0000000028187984 */ /* 0x000ee80000000a00 */
[----:B------:R-:W4:Y:S04]  /*0790*/  LDS.64 R28, [R41] ;  /* 0x00000000291c7984 */ /* 0x000f280000000a00 */
[----:B------:R-:W5:Y:S04]  /*07a0*/  LDS.64 R32, [R44] ;  /* 0x000000002c207984 */ /* 0x000f680000000a00 */
[----:B------:R-:W5:Y:S04]  /*07b0*/  LDS.64 R36, [R43] ;  /* 0x000000002b247984 */ /* 0x000f680000000a00 */
[----:B------:R-:W5:Y:S01]  /*07c0*/  LDS.64 R48, [R3] ;  /* 0x0000000003307984 */ /* 0x000f620000000a00 */
[----:B0-----:R-:W-:-:S06]  /*07d0*/  IMAD.WIDE R12, R53, 0x10, R12 ;  /* 0x00000010350c7825 */ /* 0x001fcc00078e020c */
[----:B------:R-:W5:Y:S01]  /*07e0*/  LD.E.128 R12, desc[UR6][R12.64] ;  /* 0x000000060c0c7980 */ /* 0x000f62000c101d00 */
[----:B------:R-:W-:-:S04]  /*07f0*/  IMAD R52, R9, UR9, R51 ;  /* 0x0000000909347c24 */ /* 0x000fc8000f8e0233 */
[----:B-1----:R-:W-:-:S06]  /*0800*/  IMAD.WIDE R16, R52, 0x10, R16 ;  /* 0x0000001034107825 */ /* 0x002fcc00078e0210 */
[----:B------:R-:W5:Y:S01]  /*0810*/  LD.E.128 R16, desc[UR6][R16.64] ;  /* 0x0000000610107980 */ /* 0x000f62000c101d00 */
[----:B------:R-:W-:-:S04]  /*0820*/  IMAD R45, R10, UR9, R51 ;  /* 0x000000090a2d7c24 */ /* 0x000fc8000f8e0233 */
[----:B--2---:R-:W-:-:S06]  /*0830*/  IMAD.WIDE R20, R45, 0x10, R20 ;  /* 0x000000102d147825 */ /* 0x004fcc00078e0214 */
[----:B------:R-:W2:Y:S01]  /*0840*/  LD.E.128 R20, desc[UR6][R20.64] ;  /* 0x0000000614147980 */ /* 0x000ea2000c101d00 */
[----:B------:R-:W-:-:S04]  /*0850*/  IMAD R46, R11, UR9, R51 ;  /* 0x000000090b2e7c24 */ /* 0x000fc8000f8e0233 */
[----:B---3--:R-:W-:-:S06]  /*0860*/  IMAD.WIDE R24, R46, 0x10, R24 ;  /* 0x000000102e187825 */ /* 0x008fcc00078e0218 */
[----:B------:R-:W3:Y:S01]  /*0870*/  LD.E.128 R24, desc[UR6][R24.64] ;  /* 0x0000000618187980 */ /* 0x000ee2000c101d00 */
[----:B------:R-:W-:-:S04]  /*0880*/  IMAD R47, R4, UR9, R51 ;  /* 0x00000009042f7c24 */ /* 0x000fc8000f8e0233 */
[----:B----4-:R-:W-:-:S06]  /*0890*/  IMAD.WIDE R28, R47, 0x10, R28 ;  /* 0x000000102f1c7825 */ /* 0x010fcc00078e021c */
[----:B------:R-:W4:Y:S01]  /*08a0*/  LD.E.128 R28, desc[UR6][R28.64] ;  /* 0x000000061c1c7980 */ /* 0x000f22000c101d00 */
[----:B------:R-:W-:-:S04]  /*08b0*/  IMAD R50, R5, UR9, R51 ;  /* 0x0000000905327c24 */ /* 0x000fc8000f8e0233 */
[----:B-----5:R-:W-:-:S06]  /*08c0*/  IMAD.WIDE R32, R50, 0x10, R32 ;  /* 0x0000001032207825 */ /* 0x020fcc00078e0220 */
[----:B------:R-:W5:Y:S01]  /*08d0*/  LD.E.128 R32, desc[UR6][R32.64] ;  /* 0x0000000620207980 */ /* 0x000f62000c101d00 */
[----:B------:R-:W-:-:S04]  /*08e0*/  IMAD R51, R0, UR9, R51 ;  /* 0x0000000900337c24 */ /* 0x000fc8000f8e0233 */
[----:B------:R-:W-:-:S06]  /*08f0*/  IMAD.WIDE R36, R51, 0x10, R36 ;  /* 0x0000001033247825 */ /* 0x000fcc00078e0224 */
[----:B------:R-:W5:Y:S01]  /*0900*/  LD.E.128 R36, desc[UR6][R36.64] ;  /* 0x0000000624247980 */ /* 0x000f62000c101d00 */
[----:B------:R-:W-:Y:S01]  /*0910*/  IMAD.WIDE R48, R53, 0x10, R48 ;  /* 0x0000001035307825 */ /* 0x000fe200078e0230 */
[----:B------:R-:W0:Y:S04]  /*0920*/  LDCU UR4, c[0x0][0x360] ;  /* 0x00006c00ff0477ac */ /* 0x000e280008000800 */
[----:B------:R-:W-:Y:S04]  /*0930*/  ST.E.128 desc[UR6][R48.64], R12 ;  /* 0x0000000c30007985 */ /* 0x000fe8000c101d06 */
[----:B------:R-:W1:Y:S02]  /*0940*/  LDS.64 R12, [R3] ;  /* 0x00000000030c7984 */ /* 0x000e640000000a00 */
[----:B-1----:R-:W-:-:S05]  /*0950*/  IMAD.WIDE R12, R52, 0x10, R12 ;  /* 0x00000010340c7825 */ /* 0x002fca00078e020c */
[----:B------:R1:W-:Y:S04]  /*0960*/  ST.E.128 desc[UR6][R12.64], R16 ;  /* 0x000000100c007985 */ /* 0x0003e8000c101d06 */
[----:B------:R-:W2:Y:S01]  /*0970*/  LDS.64 R12, [R3] ;  /* 0x00000000030c7984 */ /* 0x000ea20000000a00 */
[----:B-1----:R-:W0:Y:S02]  /*0980*/  LDC R19, c[0x0][0x370] ;  /* 0x0000dc00ff137b82 */ /* 0x002e240000000800 */
[----:B0-----:R-:W-:Y:S02]  /*0990*/  IMAD R42, R19, UR4, R42 ;  /* 0x00000004132a7c24 */ /* 0x001fe4000f8e022a */
[----:B--2---:R-:W-:-:S03]  /*09a0*/  IMAD.WIDE R12, R45, 0x10, R12 ;  /* 0x000000102d0c7825 */ /* 0x004fc600078e020c */
[----:B------:R-:W-:Y:S02]  /*09b0*/  ISETP.GE.AND P0, PT, R42, UR9, PT ;  /* 0x000000092a007c0c */ /* 0x000fe4000bf06270 */
[----:B------:R-:W-:Y:S04]  /*09c0*/  ST.E.128 desc[UR6][R12.64], R20 ;  /* 0x000000140c007985 */ /* 0x000fe8000c101d06 */
[----:B------:R-:W0:Y:S02]  /*09d0*/  LDS.64 R12, [R3] ;  /* 0x00000000030c7984 */ /* 0x000e240000000a00 */
[----:B0-----:R-:W-:-:S05]  /*09e0*/  IMAD.WIDE R12, R46, 0x10, R12 ;  /* 0x000000102e0c7825 */ /* 0x001fca00078e020c */
[----:B---3--:R-:W-:Y:S04]  /*09f0*/  ST.E.128 desc[UR6][R12.64], R24 ;  /* 0x000000180c007985 */ /* 0x008fe8000c101d06 */
[----:B------:R-:W0:Y:S02]  /*0a00*/  LDS.64 R52, [R3] ;  /* 0x0000000003347984 */ /* 0x000e240000000a00 */
[----:B0-----:R-:W-:-:S05]  /*0a10*/  IMAD.WIDE R52, R47, 0x10, R52 ;  /* 0x000000102f347825 */ /* 0x001fca00078e0234 */
[----:B----4-:R-:W-:Y:S04]  /*0a20*/  ST.E.128 desc[UR6][R52.64], R28 ;  /* 0x0000001c34007985 */ /* 0x010fe8000c101d06 */
[----:B------:R-:W0:Y:S02]  /*0a30*/  LDS.64 R14, [R3] ;  /* 0x00000000030e7984 */ /* 0x000e240000000a00 */
[----:B0-----:R-:W-:-:S05]  /*0a40*/  IMAD.WIDE R14, R50, 0x10, R14 ;  /* 0x00000010320e7825 */ /* 0x001fca00078e020e */
[----:B-----5:R-:W-:Y:S04]  /*0a50*/  ST.E.128 desc[UR6][R14.64], R32 ;  /* 0x000000200e007985 */ /* 0x020fe8000c101d06 */
[----:B------:R-:W0:Y:S02]  /*0a60*/  LDS.64 R16, [R3] ;  /* 0x0000000003107984 */ /* 0x000e240000000a00 */
[----:B0-----:R-:W-:-:S05]  /*0a70*/  IMAD.WIDE R16, R51, 0x10, R16 ;  /* 0x0000001033107825 */ /* 0x001fca00078e0210 */
[----:B------:R1:W-:Y:S01]  /*0a80*/  ST.E.128 desc[UR6][R16.64], R36 ;  /* 0x0000002410007985 */ /* 0x0003e2000c101d06 */
[----:B------:R-:W-:Y:S05]  /*0a90*/  @!P0 BRA `(.L_x_624) ;  /* 0xfffffffc00248947 */ /* 0x000fea000383ffff */
.L_x_623:
[----:B------:R-:W-:Y:S05]  /*0aa0*/  BSYNC.RECONVERGENT B0 ;  /* 0x0000000000007941 */ /* 0x000fea0003800200 */
.L_x_622:
[----:B0-----:R-:W0:Y:S01]  /*0ab0*/  S2R R4, SR_TID.X ;  /* 0x0000000000047919 */ /* 0x001e220000002100 */
[----:B------:R-:W-:Y:S01]  /*0ac0*/  BSSY.RECONVERGENT B0, `(.L_x_625) ;  /* 0x0000012000007945 */ /* 0x000fe20003800200 */
[----:B0-----:R-:W-:-:S13]  /*0ad0*/  ISETP.NE.AND P1, PT, R4, RZ, PT ;  /* 0x000000ff0400720c */ /* 0x001fda0003f25270 */
[----:B------:R-:W-:Y:S05]  /*0ae0*/  @P1 BRA `(.L_x_626) ;  /* 0x00000000003c1947 */ /* 0x000fea0003800000 */
[----:B------:R-:W0:Y:S01]  /*0af0*/  S2R R12, SR_CTAID.X ;  /* 0x00000000000c7919 */ /* 0x000e220000002500 */
[----:B------:R-:W2:Y:S02]  /*0b00*/  LDC R0, c[0x0][0x370] ;  /* 0x0000dc00ff007b82 */ /* 0x000ea40000000800 */
[----:B--2---:R-:W-:Y:S02]  /*0b10*/  IADD3 R0, PT, PT, -R0, 0x21, RZ ;  /* 0x0000002100007810 */ /* 0x004fe40007ffe1ff */
[----:B0-----:R-:W-:-:S04]  /*0b20*/  ISETP.NE.AND P0, PT, R12, RZ, PT ;  /* 0x000000ff0c00720c */ /* 0x001fc80003f05270 */
[----:B------:R-:W-:-:S05]  /*0b30*/  SEL R3, R0, 0x1, !P0 ;  /* 0x0000000100037807 */ /* 0x000fca0004000000 */
[----:B------:R-:W2:Y:S01]  /*0b40*/  ATOM.E.ADD.STRONG.GPU PT, R0, desc[UR6][R56.64+0x100], R3 ;  /* 0x800100033800798a */ /* 0x000ea200081ef106 */
[----:B------:R-:W0:Y:S01]  /*0b50*/  S2UR UR5, SR_CgaCtaId ;  /* 0x00000000000579c3 */ /* 0x000e220000008800 */
[----:B------:R-:W-:Y:S01]  /*0b60*/  IMAD.SHL.U32 R5, R2, 0x20, RZ ;  /* 0x0000002002057824 */ /* 0x000fe200078e00ff */
[----:B------:R-:W-:Y:S02]  /*0b70*/  UMOV UR4, 0x400 ;  /* 0x0000040000047882 */ /* 0x000fe40000000000 */
[----:B0-----:R-:W-:Y:S01]  /*0b80*/  ULEA UR4, UR5, UR4, 0x18 ;  /* 0x0000000405047291 */ /* 0x001fe2000f8ec0ff */
[----:B--2---:R-:W-:-:S05]  /*0b90*/  IMAD.IADD R0, R3, 0x1, R0 ;  /* 0x0000000103007824 */ /* 0x004fca00078e0200 */
[----:B------:R-:W-:-:S13]  /*0ba0*/  ISETP.NE.AND P0, PT, R0, R5, PT ;  /* 0x000000050000720c */ /* 0x000fda0003f05270 */
[----:B------:R-:W-:-:S05]  /*0bb0*/  @!P0 IMAD.MOV.U32 R0, RZ, RZ, 0x1 ;  /* 0x00000001ff008424 */ /* 0x000fca00078e00ff */
[----:B------:R0:W-:Y:S04]  /*0bc0*/  @!P0 STS [UR4+0x40], R0 ;  /* 0x00004000ff008988 */ /* 0x0001e80008000804 */
[----:B------:R-:W-:Y:S01]  /*0bd0*/  @P0 STS [UR4+0x40], RZ ;  /* 0x000040ffff000988 */ /* 0x000fe20008000804 */
.L_x_626:
[----:B------:R-:W-:Y:S05]  /*0be0*/  BSYNC.RECONVERGENT B0 ;  /* 0x0000000000007941 */ /* 0x000fea0003800200 */
.L_x_625:
[----:B------:R-:W2:Y:S08]  /*0bf0*/  S2UR UR5, SR_CgaCtaId ;  /* 0x00000000000579c3 */ /* 0x000eb00000008800 */
[----:B------:R-:W-:Y:S06]  /*0c00*/  BAR.SYNC.DEFER_BLOCKING 0x0 ;  /* 0x0000000000007b1d */ /* 0x000fec0000010000 */
[----:B------:R-:W-:-:S02]  /*0c10*/  UMOV UR4, 0x400 ;  /* 0x0000040000047882 */ /* 0x000fc40000000000 */
[----:B--2---:R-:W-:-:S09]  /*0c20*/  ULEA UR4, UR5, UR4, 0x18 ;  /* 0x0000000405047291 */ /* 0x004fd2000f8ec0ff */
[----:B0-----:R-:W0:Y:S02]  /*0c30*/  LDS R0, [UR4+0x40] ;  /* 0x00004004ff007984 */ /* 0x001e240008000800 */
[----:B0-----:R-:W-:-:S04]  /*0c40*/  ISETP.NE.AND P0, PT, R0, RZ, PT ;  /* 0x000000ff0000720c */ /* 0x001fc80003f05270 */
[----:B------:R-:W-:-:S13]  /*0c50*/  ISETP.GT.U32.OR P0, PT, R4, 0x7, !P0 ;  /* 0x000000070400780c */ /* 0x000fda0004704470 */
[----:B------:R-:W-:Y:S05]  /*0c60*/  @P0 EXIT ;  /* 0x000000000000094d */ /* 0x000fea0003800000 */
[----:B------:R-:W2:Y:S04]  /*0c70*/  LDL.LU.64 R6, [R1+0x50] ;  /* 0x0000500001067983 */ /* 0x000ea80000300a00 */
[----:B------:R-:W-:Y:S01]  /*0c80*/  @!P1 ST.E desc[UR6][R56.64+-0x80], R2 ;  /* 0xffff800238009985 */ /* 0x000fe2000c101906 */
[----:B--2---:R-:W-:-:S04]  /*0c90*/  LEA R4, P0, R60, R6, 0x2 ;  /* 0x000000063c047211 */ /* 0x004fc800078010ff */
[----:B------:R-:W-:Y:S02]  /*0ca0*/  LEA.HI.X R5, R60, R7, R61, 0x2, P0 ;  /* 0x000000073c057211 */ /* 0x000fe400000f143d */
[----:B------:R-:W-:-:S03]  /*0cb0*/  LEA R8, P0, R58, R56, 0x2 ;  /* 0x000000383a087211 */ /* 0x000fc600078010ff */
[----:B------:R0:W-:Y:S01]  /*0cc0*/  ST.E.STRONG.SYS desc[UR6][R4.64], R2 ;  /* 0x0000000204007985 */ /* 0x0001e2000c115906 */
[----:B------:R-:W-:Y:S02]  /*0cd0*/  LEA.HI.X R9, R58, R57, R59, 0x2, P0 ;  /* 0x000000393a097211 */ /* 0x000fe400000f143b */
[----:B0-----:R-:W-:Y:S01]  /*0ce0*/  CS2R R4, SR_CLOCKLO ;  /* 0x0000000000047805 */ /* 0x001fe20000015000 */
[----:B------:R-:W0:Y:S06]  /*0cf0*/  LDCU.64 UR4, c[0x0][0x3b0] ;  /* 0x00007600ff0477ac */ /* 0x000e2c0008000a00 */
.L_x_627:
[----:B------:R-:W2:Y:S02]  /*0d00*/  LD.E.STRONG.SYS R3, desc[UR6][R8.64] ;  /* 0x0000000608037980 */ /* 0x000ea4000c115900 */
        /* <DEDUP_REMOVED lines=9> */
[----:B------:R0:W2:Y:S01]  /*0da0*/  LD.E.STRONG.SYS R3, desc[UR6][R8.64] ;  /* 0x0000000608037980 */ /* 0x0000a2000c115900 */
[----:B------:R-:W3:Y:S01]  /*0db0*/  LDCU.64 UR4, c[0x4][0x260] ;  /* 0x01004c00ff0477ac */ /* 0x000ee20008000a00 */
[----:B------:R-:W4:Y:S01]  /*0dc0*/  LDC.64 R14, c[0x4][0xe8] ;  /* 0x01003a00ff0e7b82 */ /* 0x000f220000000a00 */
[----:B------:R-:W5:Y:S01]  /*0dd0*/  S2R R18, SR_CTAID.X ;  /* 0x0000000000127919 */ /* 0x000f620000002500 */
[----:B------:R-:W5:Y:S06]  /*0de0*/  S2R R19, SR_TID.X ;  /* 0x0000000000137919 */ /* 0x000f6c0000002100 */
[----:B-1----:R-:W5:Y:S01]  /*0df0*/  LDC R17, c[0x0][0x38c] ;  /* 0x0000e300ff117b82 */ /* 0x002f620000000800 */
[----:B---3--:R-:W-:-:S07]  /*0e00*/  UIADD3 UR4, UP0, UPT, UR4, 0x4c, URZ ;  /* 0x0000004c04047890 */ /* 0x008fce000ff1e0ff */
[----:B------:R-:W1:Y:S01]  /*0e10*/  LDC R6, c[0x0][0x2f8] ;  /* 0x0000be00ff067b82 */ /* 0x000e620000000800 */
[----:B------:R-:W-:Y:S01]  /*0e20*/  UIADD3.X UR5, UPT, UPT, URZ, UR5, URZ, UP0, !UPT ;  /* 0x00000005ff057290 */ /* 0x000fe200087fe4ff */
[----:B------:R-:W-:Y:S01]  /*0e30*/  IMAD.MOV.U32 R16, RZ, RZ, 0x4e9 ;  /* 0x000004e9ff107424 */ /* 0x000fe200078e00ff */
[----:B------:R-:W-:Y:S01]  /*0e40*/  MOV R0, 0x2a8 ;  /* 0x000002a800007802 */ /* 0x000fe20000000f00 */
[----:B------:R-:W-:-:S03]  /*0e50*/  IMAD.U32 R12, RZ, RZ, UR4 ;  /* 0x00000004ff0c7e24 */ /* 0x000fc6000f8e00ff */
[----:B------:R-:W-:Y:S01]  /*0e60*/  IMAD.U32 R13, RZ, RZ, UR5 ;  /* 0x00000005ff0d7e24 */ /* 0x000fe2000f8e00ff */
[----:B0-----:R0:W3:Y:S04]  /*0e70*/  LDC.64 R8, c[0x4][R0] ;  /* 0x0100000000087b82 */ /* 0x0010e80000000a00 */
[----:B----4-:R0:W-:Y:S01]  /*0e80*/  STL.128 [R1+0x20], R12 ;  /* 0x0000200c01007387 */ /* 0x0101e20000100c00 */
[----:B------:R-:W4:Y:S03]  /*0e90*/  LDCU.64 UR4, c[0x4][0x268] ;  /* 0x01004d00ff0477ac */ /* 0x000f260008000a00 */
[----:B-----5:R0:W-:Y:S01]  /*0ea0*/  STL.128 [R1+0x30], R16 ;  /* 0x0000301001007387 */ /* 0x0201e20000100c00 */
[----:B-1----:R-:W-:-:S04]  /*0eb0*/  IADD3 R6, P0, P1, R1, 0x20, R6 ;  /* 0x0000002001067810 */ /* 0x002fc8000791e006 */
[----:B------:R-:W-:Y:S01]  /*0ec0*/  IADD3.X R7, PT, PT, RZ, UR8, RZ, P0, P1 ;  /* 0x00000008ff077c10 */ /* 0x000fe200087e24ff */
[----:B----4-:R-:W-:Y:S02]  /*0ed0*/  IMAD.U32 R4, RZ, RZ, UR4 ;  /* 0x00000004ff047e24 */ /* 0x010fe4000f8e00ff */
[----:B------:R-:W-:Y:S01]  /*0ee0*/  IMAD.U32 R5, RZ, RZ, UR5 ;  /* 0x00000005ff057e24 */ /* 0x000fe2000f8e00ff */
[----:B--23--:R0:W-:Y:S06]  /*0ef0*/  STL.64 [R1+0x40], R2 ;  /* 0x0000400201007387 */ /* 0x00c1ec0000100a00 */
[----:B------:R-:W-:-:S07]  /*0f00*/  LEPC R20, `(.L_x_628) ;  /* 0x000000001014794e */ /* 0x000fce0000000000 */
[----:B0-----:R-:W-:Y:S05]  /*0f10*/  CALL.ABS.NOINC R8 ;  /* 0x0000000008007343 */ /* 0x001fea0003c00000 */
.L_x_628:
[----:B------:R-:W-:Y:S05]  /*0f20*/  EXIT ;  /* 0x000000000000794d */ /* 0x000fea0003800000 */
.L_x_629:
        /* <DEDUP_REMOVED lines=13> */
.L_x_989:


//--------------------- .text._Z38userbuffers_fp16_sum_inplace_gpu_rw_agILi4EEviiiiiiiPPvim --------------------------
	.section	.text._Z38userbuffers_fp16_sum_inplace_gpu_rw_agILi4EEviiiiiiiPPvim,"ax",@progbits
	.align	128
        .global         _Z38userbuffers_fp16_sum_inplace_gpu_rw_agILi4EEviiiiiiiPPvim
        .type           _Z38userbuffers_fp16_sum_inplace_gpu_rw_agILi4EEviiiiiiiPPvim,@function
        .size           _Z38userbuffers_fp16_sum_inplace_gpu_rw_agILi4EEviiiiiiiPPvim,(.L_x_990 - _Z38userbuffers_fp16_sum_inplace_gpu_rw_agILi4EEviiiiiiiPPvim)
        .other          _Z38userbuffers_fp16_sum_inplace_gpu_rw_agILi4EEviiiiiiiPPvim,@"STO_CUDA_ENTRY STV_DEFAULT"
_Z38userbuffers_fp16_sum_inplace_gpu_rw_agILi4EEviiiiiiiPPvim:
.text._Z38userbuffers_fp16_sum_inplace_gpu_rw_agILi4EEviiiiiiiPPvim:
        /* <DEDUP_REMOVED lines=34> */
.L_x_631:
[----:B0-----:R-:W-:Y:S05]  /*0220*/  BSYNC.RECONVERGENT B0 ;  /* 0x0000000000007941 */ /* 0x001fea0003800200 */
.L_x_630:
[----:B------:R-:W0:Y:S01]  /*0230*/  LDCU UR4, c[0x0][0x360] ;  /* 0x00006c00ff0477ac */ /* 0x000e220008000800 */
[----:B------:R-:W0:Y:S01]  /*0240*/  LDC R0, c[0x0][0x370] ;  /* 0x0000dc00ff007b82 */ /* 0x000e220000000800 */
[----:B------:R-:W1:Y:S01]  /*0250*/  S2R R8, SR_CTAID.X ;  /* 0x0000000000087919 */ /* 0x000e620000002500 */
[----:B------:R-:W-:Y:S01]  /*0260*/  BSSY.RECONVERGENT B0, `(.L_x_632) ;  /* 0x0000084000007945 */ /* 0x000fe20003800200 */
[----:B------:R-:W2:Y:S01]  /*0270*/  LDCU UR5, c[0x0][0x398] ;  /* 0x00007300ff0577ac */ /* 0x000ea20008000800 */
[----:B------:R-:W3:Y:S01]  /*0280*/  LDCU UR6, c[0x0][0x38c] ;  /* 0x00007180ff0677ac */ /* 0x000ee20008000800 */
[----:B0-----:R-:W-:-:S05]  /*0290*/  IMAD R0, R0, UR4, RZ ;  /* 0x0000000400007c24 */ /* 0x001fca000f8e02ff */
[----:B------:R-:W-:-:S04]  /*02a0*/  SHF.L.U32 R12, R0, 0x2, RZ ;  /* 0x00000002000c7819 */ /* 0x000fc800000006ff */
[-C--:B------:R-:W-:Y:S01]  /*02b0*/  IABS R15, R12.reuse ;  /* 0x0000000c000f7213 */ /* 0x080fe20000000000 */
[----:B-1----:R-:W-:Y:S01]  /*02c0*/  IMAD R14, R8, UR4, R9 ;  /* 0x00000004080e7c24 */ /* 0x002fe2000f8e0209 */
[----:B------:R-:W-:Y:S01]  /*02d0*/  IABS R7, R12 ;  /* 0x0000000c00077213 */ /* 0x000fe20000000000 */
[----:B------:R-:W-:Y:S01]  /*02e0*/  UMOV UR4, 0x400 ;  /* 0x0000040000047882 */ /* 0x000fe20000000000 */
[----:B------:R-:W0:Y:S01]  /*02f0*/  I2F.RP R0, R15 ;  /* 0x0000000f00007306 */ /* 0x000e220000209400 */
[----:B------:R-:W-:Y:S01]  /*0300*/  BAR.SYNC.DEFER_BLOCKING 0x0 ;  /* 0x0000000000007b1d */ /* 0x000fe20000010000 */
[----:B--2---:R-:W-:Y:S01]  /*0310*/  VIMNMX R37, PT, PT, R14, UR5, !PT ;  /* 0x000000050e257c48 */ /* 0x004fe2000ffe0100 */
[----:B------:R-:W-:Y:S01]  /*0320*/  IMAD.MOV R36, RZ, RZ, -R7 ;  /* 0x000000ffff247224 */ /* 0x000fe200078e0a07 */
[----:B------:R-:W-:Y:S02]  /*0330*/  ISETP.NE.AND P4, PT, R12, RZ, PT ;  /* 0x000000ff0c00720c */ /* 0x000fe40003f85270 */
[----:B------:R-:W-:-:S03]  /*0340*/  IADD3 R13, PT, PT, -R14, R37, RZ ;  /* 0x000000250e0d7210 */ /* 0x000fc60007ffe1ff */
[----:B------:R-:W1:Y:S01]  /*0350*/  S2UR UR5, SR_CgaCtaId ;  /* 0x00000000000579c3 */ /* 0x000e620000008800 */
[----:B------:R-:W-:Y:S01]  /*0360*/  ISETP.GE.AND P3, PT, R13, RZ, PT ;  /* 0x000000ff0d00720c */ /* 0x000fe20003f66270 */
[----:B0-----:R-:W0:Y:S01]  /*0370*/  MUFU.RCP R0, R0 ;  /* 0x0000000000007308 */ /* 0x001e220000001000 */
[----:B-1----:R-:W-:Y:S01]  /*0380*/  ULEA UR5, UR5, UR4, 0x18 ;  /* 0x0000000405057291 */ /* 0x002fe2000f8ec0ff */
[----:B0-----:R-:W-:Y:S01]  /*0390*/  VIADD R4, R0, 0xffffffe ;  /* 0x0ffffffe00047836 */ /* 0x001fe20000000000 */
[----:B------:R-:W-:Y:S02]  /*03a0*/  IABS R0, R13 ;  /* 0x0000000d00007213 */ /* 0x000fe40000000000 */
[----:B---3--:R-:W-:-:S03]  /*03b0*/  ULEA UR4, UR6, UR5, 0x3 ;  /* 0x0000000506047291 */ /* 0x008fc6000f8e18ff */
[----:B------:R0:W1:Y:S02]  /*03c0*/  F2I.FTZ.U32.TRUNC.NTZ R5, R4 ;  /* 0x0000000400057305 */ /* 0x000064000021f000 */
[----:B0-----:R-:W-:Y:S02]  /*03d0*/  IMAD.MOV.U32 R4, RZ, RZ, RZ ;  /* 0x000000ffff047224 */ /* 0x001fe400078e00ff */
[----:B-1----:R-:W-:-:S04]  /*03e0*/  IMAD.MOV R6, RZ, RZ, -R5 ;  /* 0x000000ffff067224 */ /* 0x002fc800078e0a05 */
[----:B------:R-:W-:-:S04]  /*03f0*/  IMAD R3, R6, R15, RZ ;  /* 0x0000000f06037224 */ /* 0x000fc800078e02ff */
[----:B------:R-:W-:Y:S01]  /*0400*/  IMAD.HI.U32 R4, R5, R3, R4 ;  /* 0x0000000305047227 */ /* 0x000fe200078e0004 */
[----:B------:R-:W-:Y:S02]  /*0410*/  MOV R3, R0 ;  /* 0x0000000000037202 */ /* 0x000fe40000000f00 */
[----:B------:R-:W-:-:S03]  /*0420*/  LEA.HI R0, R9, R8, RZ, 0x1b ;  /* 0x0000000809007211 */ /* 0x000fc600078fd8ff */
[----:B------:R-:W-:-:S04]  /*0430*/  IMAD.HI.U32 R4, R4, R3, RZ ;  /* 0x0000000304047227 */ /* 0x000fc800078e00ff */
[----:B------:R-:W-:Y:S02]  /*0440*/  IMAD R36, R4, R36, R3 ;  /* 0x0000002404247224 */ /* 0x000fe400078e0203 */
[----:B------:R-:W-:-:S03]  /*0450*/  VIADD R3, R0, UR6 ;  /* 0x0000000600037c36 */ /* 0x000fc60008000000 */
[----:B------:R-:W-:Y:S01]  /*0460*/  ISETP.GT.U32.AND P0, PT, R15, R36, PT ;  /* 0x000000240f00720c */ /* 0x000fe20003f04070 */
[C---:B------:R-:W-:Y:S01]  /*0470*/  VIADD R4, R3.reuse, 0x1 ;  /* 0x0000000103047836 */ /* 0x040fe20000000000 */
[----:B------:R-:W-:-:S04]  /*0480*/  LOP3.LUT R0, R3, 0x3, RZ, 0xc0, !PT ;  /* 0x0000000303007812 */ /* 0x000fc800078ec0ff */
[----:B------:R-:W-:Y:S01]  /*0490*/  LOP3.LUT R6, R4, 0x3, RZ, 0xc0, !PT ;  /* 0x0000000304067812 */ /* 0x000fe200078ec0ff */
[----:B------:R-:W-:Y:S01]  /*04a0*/  VIADD R4, R3, 0xffffffff ;  /* 0xffffffff03047836 */ /* 0x000fe20000000000 */
[----:B------:R-:W-:Y:S01]  /*04b0*/  LOP3.LUT R7, R0, 0x2, RZ, 0x3c, !PT ;  /* 0x0000000200077812 */ /* 0x000fe200078e3cff */
[----:B------:R-:W-:Y:S01]  /*04c0*/  IMAD.MOV.U32 R3, RZ, RZ, 0x1 ;  /* 0x00000001ff037424 */ /* 0x000fe200078e00ff */
[----:B------:R-:W-:Y:S02]  /*04d0*/  ISETP.NE.AND P1, PT, R6, UR6, PT ;  /* 0x0000000606007c0c */ /* 0x000fe4000bf25270 */
[----:B------:R-:W-:Y:S02]  /*04e0*/  ISETP.NE.AND P2, PT, R7, UR6, PT ;  /* 0x0000000607007c0c */ /* 0x000fe4000bf45270 */
[----:B------:R-:W-:Y:S02]  /*04f0*/  @!P0 IADD3 R36, PT, PT, R36, -R15, RZ ;  /* 0x8000000f24248210 */ /* 0x000fe40007ffe0ff */
[----:B------:R-:W-:-:S02]  /*0500*/  ISETP.NE.AND P0, PT, R0, UR6, PT ;  /* 0x0000000600007c0c */ /* 0x000fc4000bf05270 */
[----:B------:R-:W-:Y:S02]  /*0510*/  ISETP.GT.U32.AND P5, PT, R15, R36, PT ;  /* 0x000000240f00720c */ /* 0x000fe40003fa4070 */
[----:B------:R-:W-:-:S09]  /*0520*/  LOP3.LUT R11, R4, 0x3, RZ, 0xc0, !PT ;  /* 0x00000003040b7812 */ /* 0x000fd200078ec0ff */
[----:B------:R-:W-:Y:S01]  /*0530*/  @P0 MOV R3, RZ ;  /* 0x000000ff00030202 */ /* 0x000fe20000000f00 */
[----:B------:R0:W-:Y:S01]  /*0540*/  @P0 STL [R1], R0 ;  /* 0x0000000001000387 */ /* 0x0001e20000100800 */
[----:B------:R-:W-:Y:S01]  /*0550*/  @!P5 IMAD.IADD R36, R36, 0x1, -R15 ;  /* 0x000000012424d824 */ /* 0x000fe200078e0a0f */
[----:B------:R-:W-:Y:S01]  /*0560*/  ISETP.NE.AND P5, PT, R11, UR6, PT ;  /* 0x000000060b007c0c */ /* 0x000fe2000bfa5270 */
[----:B------:R-:W1:Y:S01]  /*0570*/  LDCU UR6, c[0x0][0x394] ;  /* 0x00007280ff0677ac */ /* 0x000e620008000800 */
[C---:B------:R-:W-:Y:S01]  /*0580*/  @P1 IMAD.SHL.U32 R4, R3.reuse, 0x4, RZ ;  /* 0x0000000403041824 */ /* 0x040fe200078e00ff */
[----:B------:R-:W-:Y:S01]  /*0590*/  @!P1 IADD3 R3, PT, PT, R3, 0x1, RZ ;  /* 0x0000000103039810 */ /* 0x000fe20007ffe0ff */
[----:B------:R-:W-:Y:S01]  /*05a0*/  @!P3 IMAD.MOV R36, RZ, RZ, -R36 ;  /* 0x000000ffff24b224 */ /* 0x000fe200078e0a24 */
[----:B------:R-:W-:Y:S02]  /*05b0*/  @!P4 LOP3.LUT R36, RZ, R12, RZ, 0x33, !PT ;  /* 0x0000000cff24c212 */ /* 0x000fe400078e33ff */
[----:B------:R-:W-:-:S02]  /*05c0*/  @P2 IADD3 R10, PT, PT, -R3, 0x2, RZ ;  /* 0x00000002030a2810 */ /* 0x000fc40007ffe1ff */
[----:B------:R-:W-:Y:S01]  /*05d0*/  @!P2 IADD3 R3, PT, PT, R3, 0x1, RZ ;  /* 0x000000010303a810 */ /* 0x000fe20007ffe0ff */
[----:B------:R-:W-:Y:S01]  /*05e0*/  IMAD.IADD R13, R13, 0x1, -R36 ;  /* 0x000000010d0d7824 */ /* 0x000fe200078e0a24 */
[----:B------:R-:W-:Y:S01]  /*05f0*/  @P1 LOP3.LUT R4, R4, 0x4, RZ, 0x3c, !PT ;  /* 0x0000000404041812 */ /* 0x000fe200078e3cff */
[----:B------:R-:W-:Y:S01]  /*0600*/  @P2 IMAD R10, R10, 0x4, R1 ;  /* 0x000000040a0a2824 */ /* 0x000fe200078e0201 */
[----:B------:R-:W-:Y:S02]  /*0610*/  @P5 IADD3 R12, PT, PT, -R3, 0x3, RZ ;  /* 0x00000003030c5810 */ /* 0x000fe40007ffe1ff */
[----:B------:R-:W-:Y:S01]  /*0620*/  ISETP.GE.AND P3, PT, R13, 0x1, PT ;  /* 0x000000010d00780c */ /* 0x000fe20003f66270 */
[----:B------:R-:W-:Y:S01]  /*0630*/  @P1 IMAD.IADD R3, R1, 0x1, R4 ;  /* 0x0000000101031824 */ /* 0x000fe200078e0204 */
[----:B------:R-:W-:Y:S01]  /*0640*/  @P5 LEA R12, R12, R1, 0x2 ;  /* 0x000000010c0c5211 */ /* 0x000fe200078e10ff */
[----:B------:R-:W2:Y:S04]  /*0650*/  LDS.64 R4, [UR4] ;  /* 0x00000004ff047984 */ /* 0x000ea80008000a00 */
[----:B------:R0:W-:Y:S04]  /*0660*/  @P1 STL [R3], R6 ;  /* 0x0000000603001387 */ /* 0x0001e80000100800 */
[----:B------:R0:W-:Y:S04]  /*0670*/  @P2 STL [R10], R7 ;  /* 0x000000070a002387 */ /* 0x0001e80000100800 */
[----:B------:R0:W-:Y:S01]  /*0680*/  @P5 STL [R12], R11 ;  /* 0x0000000b0c005387 */ /* 0x0001e20000100800 */
[----:B------:R-:W-:Y:S06]  /*0690*/  BAR.SYNC.DEFER_BLOCKING 0x0 ;  /* 0x0000000000007b1d */ /* 0x000fec0000010000 */
[----:B-1----:R-:W-:Y:S05]  /*06a0*/  @!P3 BRA `(.L_x_633) ;  /* 0x0000000000fcb947 */ /* 0x002fea0003800000 */
[----:B0-----:R-:W3:Y:S04]  /*06b0*/  LDL.64 R10, [R1] ;  /* 0x00000000010a7983 */ /* 0x001ee80000100a00 */
[----:B------:R-:W4:Y:S01]  /*06c0*/  LDL R7, [R1+0x8] ;  /* 0x0000080001077983 */ /* 0x000f220000100800 */
[----:B------:R-:W-:Y:S01]  /*06d0*/  IMAD.MOV.U32 R6, RZ, RZ, R14 ;  /* 0x000000ffff067224 */ /* 0x000fe200078e000e */
[----:B---3--:R-:W-:Y:S02]  /*06e0*/  LEA R0, R10, UR5, 0x3 ;  /* 0x000000050a007c11 */ /* 0x008fe4000f8e18ff */
[----:B------:R-:W-:Y:S02]  /*06f0*/  LEA R3, R11, UR5, 0x3 ;  /* 0x000000050b037c11 */ /* 0x000fe4000f8e18ff */
[----:B----4-:R-:W-:-:S07]  /*0700*/  LEA R7, R7, UR5, 0x3 ;  /* 0x0000000507077c11 */ /* 0x010fce000f8e18ff */
.L_x_634:
[----:B------:R-:W-:Y:S01]  /*0710*/  VIADD R47, R6, UR6 ;  /* 0x00000006062f7c36 */ /* 0x000fe20008000000 */
[----:B------:R-:W0:Y:S01]  /*0720*/  LDCU UR4, c[0x0][0x360] ;  /* 0x00006c00ff0477ac */ /* 0x000e220008000800 */
[----:B-1----:R-:W1:Y:S02]  /*0730*/  LDS.64 R42, [R0] ;  /* 0x00000000002a7984 */ /* 0x002e640000000a00 */
[----:B--2---:R-:W-:-:S05]  /*0740*/  IMAD.WIDE R24, R47, 0x10, R4 ;  /* 0x000000102f187825 */ /* 0x004fca00078e0204 */
[----:B------:R-:W2:Y:S01]  /*0750*/  LD.E.128 R12, desc[UR8][R24.64] ;  /* 0x00000008180c7980 */ /* 0x000ea2000c101d00 */
[----:B------:R-:W0:Y:S02]  /*0760*/  LDC R11, c[0x0][0x370] ;  /* 0x0000dc00ff0b7b82 */ /* 0x000e240000000800 */
[----:B0-----:R-:W-:-:S04]  /*0770*/  IMAD R11, R11, UR4, RZ ;  /* 0x000000040b0b7c24 */ /* 0x001fc8000f8e02ff */
[----:B------:R-:W-:-:S05]  /*0780*/  IMAD.WIDE R38, R11, 0x10, R24 ;  /* 0x000000100b267825 */ /* 0x000fca00078e0218 */
[----:B------:R0:W3:Y:S01]  /*0790*/  LD.E.128 R16, desc[UR8][R38.64] ;  /* 0x0000000826107980 */ /* 0x0000e2000c101d00 */
[----:B------:R-:W-:-:S05]  /*07a0*/  IMAD.WIDE R40, R11, 0x10, R38 ;  /* 0x000000100b287825 */ /* 0x000fca00078e0226 */
[----:B------:R4:W5:Y:S01]  /*07b0*/  LD.E.128 R20, desc[UR8][R40.64] ;  /* 0x0000000828147980 */ /* 0x000962000c101d00 */
[----:B------:R-:W-:-:S04]  /*07c0*/  IMAD.WIDE R26, R11, 0x10, R40 ;  /* 0x000000100b1a7825 */ /* 0x000fc800078e0228 */
[----:B-1----:R-:W-:Y:S02]  /*07d0*/  IMAD.WIDE R42, R47, 0x10, R42 ;  /* 0x000000102f2a7825 */ /* 0x002fe400078e022a */
[----:B------:R-:W5:Y:S01]  /*07e0*/  LD.E.128 R24, desc[UR8][R26.64] ;  /* 0x000000081a187980 */ /* 0x000f62000c101d00 */
[----:B------:R-:W-:Y:S01]  /*07f0*/  LEA R6, R11, R6, 0x2 ;  /* 0x000000060b067211 */ /* 0x000fe200078e10ff */
[----:B------:R-:W-:Y:S02]  /*0800*/  IMAD R10, R8, UR4, R9 ;  /* 0x00000004080a7c24 */ /* 0x000fe4000f8e0209 */
[----:B--2---:R-:W-:Y:S04]  /*0810*/  ST.E.128 desc[UR8][R42.64], R12 ;  /* 0x0000000c2a007985 */ /* 0x004fe8000c101d08 */
[----:B------:R-:W1:Y:S02]  /*0820*/  LDS.64 R44, [R3] ;  /* 0x00000000032c7984 */ /* 0x000e640000000a00 */
[----:B-1----:R-:W-:-:S05]  /*0830*/  IMAD.WIDE R44, R47, 0x10, R44 ;  /* 0x000000102f2c7825 */ /* 0x002fca00078e022c */
[----:B------:R-:W-:Y:S04]  /*0840*/  ST.E.128 desc[UR8][R44.64], R12 ;  /* 0x0000000c2c007985 */ /* 0x000fe8000c101d08 */
[----:B0-----:R-:W0:Y:S02]  /*0850*/  LDS.64 R38, [R7] ;  /* 0x0000000007267984 */ /* 0x001e240000000a00 */
[C---:B0-----:R-:W-:Y:S01]  /*0860*/  IMAD.WIDE R38, R47.reuse, 0x10, R38 ;  /* 0x000000102f267825 */ /* 0x041fe200078e0226 */
[----:B------:R-:W-:-:S04]  /*0870*/  IADD3 R47, PT, PT, R47, R11, RZ ;  /* 0x0000000b2f2f7210 */ /* 0x000fc80007ffe0ff */
[----:B------:R-:W-:Y:S04]  /*0880*/  ST.E.128 desc[UR8][R38.64], R12 ;  /* 0x0000000c26007985 */ /* 0x000fe8000c101d08 */
[----:B----4-:R-:W0:Y:S02]  /*0890*/  LDS.64 R40, [R0] ;  /* 0x0000000000287984 */ /* 0x010e240000000a00 */
[----:B0-----:R-:W-:-:S05]  /*08a0*/  IMAD.WIDE R40, R47, 0x10, R40 ;  /* 0x000000102f287825 */ /* 0x001fca00078e0228 */
[----:B---3--:R-:W-:Y:S04]  /*08b0*/  ST.E.128 desc[UR8][R40.64], R16 ;  /* 0x0000001028007985 */ /* 0x008fe8000c101d08 */
[----:B------:R-:W0:Y:S02]  /*08c0*/  LDS.64 R42, [R3] ;  /* 0x00000000032a7984 */ /* 0x000e240000000a00 */
[----:B0-----:R-:W-:-:S05]  /*08d0*/  IMAD.WIDE R42, R47, 0x10, R42 ;  /* 0x000000102f2a7825 */ /* 0x001fca00078e022a */
[----:B------:R-:W-:Y:S04]  /*08e0*/  ST.E.128 desc[UR8][R42.64], R16 ;  /* 0x000000102a007985 */ /* 0x000fe8000c101d08 */
[----:B------:R-:W0:Y:S02]  /*08f0*/  LDS.64 R44, [R7] ;  /* 0x00000000072c7984 */ /* 0x000e240000000a00 */
[----:B0-----:R-:W-:-:S04]  /*0900*/  IMAD.WIDE R44, R47, 0x10, R44 ;  /* 0x000000102f2c7825 */ /* 0x001fc800078e022c */
[----:B------:R-:W-:Y:S01]  /*0910*/  IMAD.IADD R47, R11, 0x1, R47 ;  /* 0x000000010b2f7824 */ /* 0x000fe200078e022f */
[----:B------:R0:W-:Y:S04]  /*0920*/  ST.E.128 desc[UR8][R44.64], R16 ;  /* 0x000000102c007985 */ /* 0x0001e8000c101d08 */
[----:B------:R-:W1:Y:S01]  /*0930*/  LDS.64 R12, [R0] ;  /* 0x00000000000c7984 */ /* 0x000e620000000a00 */
[----:B0-----:R-:W-:-:S05]  /*0940*/  IADD3 R19, PT, PT, -R36, R37, -R10 ;  /* 0x0000002524137210 */ /* 0x001fca0007ffe90a */
[----:B------:R-:W-:-:S05]  /*0950*/  IMAD.IADD R19, R10, 0x1, R19 ;  /* 0x000000010a137824 */ /* 0x000fca00078e0213 */
[----:B------:R-:W-:Y:S01]  /*0960*/  ISETP.GE.AND P0, PT, R6, R19, PT ;  /* 0x000000130600720c */ /* 0x000fe20003f06270 */
[----:B-1----:R-:W-:-:S05]  /*0970*/  IMAD.WIDE R12, R47, 0x10, R12 ;  /* 0x000000102f0c7825 */ /* 0x002fca00078e020c */
[----:B-----5:R-:W-:Y:S04]  /*0980*/  ST.E.128 desc[UR8][R12.64], R20 ;  /* 0x000000140c007985 */ /* 0x020fe8000c101d08 */
[----:B------:R-:W0:Y:S02]  /*0990*/  LDS.64 R14, [R3] ;  /* 0x00000000030e7984 */ /* 0x000e240000000a00 */
[----:B0-----:R-:W-:-:S05]  /*09a0*/  IMAD.WIDE R14, R47, 0x10, R14 ;  /* 0x000000102f0e7825 */ /* 0x001fca00078e020e */
[----:B------:R-:W-:Y:S04]  /*09b0*/  ST.E.128 desc[UR8][R14.64], R20 ;  /* 0x000000140e007985 */ /* 0x000fe8000c101d08 */
[----:B------:R-:W0:Y:S02]  /*09c0*/  LDS.64 R38, [R7] ;  /* 0x0000000007267984 */ /* 0x000e240000000a00 */
[----:B0-----:R-:W-:-:S04]  /*09d0*/  IMAD.WIDE R38, R47, 0x10, R38 ;  /* 0x000000102f267825 */ /* 0x001fc800078e0226 */
[----:B------:R-:W-:Y:S01]  /*09e0*/  IMAD.IADD R47, R11, 0x1, R47 ;  /* 0x000000010b2f7824 */ /* 0x000fe200078e022f */
        /* <DEDUP_REMOVED lines=11> */
.L_x_633:
[----:B------:R-:W-:Y:S05]  /*0aa0*/  BSYNC.RECONVERGENT B0 ;  /* 0x0000000000007941 */ /* 0x000fea0003800200 */
.L_x_632:
[----:B------:R-:W3:Y:S01]  /*0ab0*/  LDCU UR6, c[0x0][0x360] ;  /* 0x00006c00ff0677ac */ /* 0x000ee20008000800 */
[----:B0-----:R-:W0:Y:S01]  /*0ac0*/  LDC R6, c[0x0][0x2f8] ;  /* 0x0000be00ff067b82 */ /* 0x001e220000000800 */
[----:B------:R-:W-:Y:S01]  /*0ad0*/  BSSY.RECONVERGENT B0, `(.L_x_635) ;  /* 0x0000082000007945 */ /* 0x000fe20003800200 */
[----:B------:R-:W4:Y:S01]  /*0ae0*/  LDCU UR10, c[0x0][0x394] ;  /* 0x00007280ff0a77ac */ /* 0x000f220008000800 */
[----:B---3--:R-:W-:-:S05]  /*0af0*/  IMAD R0, R8, UR6, R9 ;  /* 0x0000000608007c24 */ /* 0x008fca000f8e0209 */
[----:B------:R-:W-:-:S05]  /*0b00*/  IADD3 R3, PT, PT, -R36, R37, -R0 ;  /* 0x0000002524037210 */ /* 0x000fca0007ffe900 */
[----:B------:R-:W-:-:S05]  /*0b10*/  IMAD.IADD R12, R0, 0x1, R3 ;  /* 0x00000001000c7824 */ /* 0x000fca00078e0203 */
[----:B------:R-:W-:-:S13]  /*0b20*/  ISETP.GE.AND P0, PT, R12, R37, PT ;  /* 0x000000250c00720c */ /* 0x000fda0003f06270 */
[----:B----4-:R-:W-:Y:S05]  /*0b30*/  @P0 BRA `(.L_x_636) ;  /* 0x0000000400ec0947 */ /* 0x010fea0003800000 */
[----:B------:R-:W3:Y:S01]  /*0b40*/  LDCU UR4, c[0x0][0x370] ;  /* 0x00006e00ff0477ac */ /* 0x000ee20008000800 */
[----:B------:R-:W-:Y:S01]  /*0b50*/  BSSY.RECONVERGENT B1, `(.L_x_637) ;  /* 0x000003d000017945 */ /* 0x000fe20003800200 */
[----:B---3--:R-:W-:-:S06]  /*0b60*/  UIMAD UR4, UR6, UR4, URZ ;  /* 0x00000004060472a4 */ /* 0x008fcc000f8e02ff */
[----:B------:R-:W-:Y:S01]  /*0b70*/  IADD3 R0, PT, PT, -R36, UR4, R37 ;  /* 0x0000000424007c10 */ /* 0x000fe2000fffe125 */
[----:B------:R-:W-:Y:S01]  /*0b80*/  IMAD R13, RZ, RZ, -UR4 ;  /* 0x80000004ff0d7e24 */ /* 0x000fe2000f8e02ff */
[----:B------:R-:W-:Y:S01]  /*0b90*/  ISETP.NE.U32.AND P2, PT, RZ, UR4, PT ;  /* 0x00000004ff007c0c */ /* 0x000fe2000bf45070 */
[----:B------:R-:W3:Y:S01]  /*0ba0*/  I2F.U32.RP R7, UR4 ;  /* 0x0000000400077d06 */ /* 0x000ee20008209000 */
[----:B------:R-:W-:-:S04]  /*0bb0*/  VIMNMX R3, PT, PT, R37, R0, !PT ;  /* 0x0000000025037248 */ /* 0x000fc80007fe0100 */
[----:B------:R-:W-:-:S04]  /*0bc0*/  IADD3 R0, PT, PT, R36, -UR4, R3 ;  /* 0x8000000424007c10 */ /* 0x000fc8000fffe003 */
[----:B------:R-:W-:-:S04]  /*0bd0*/  ISETP.NE.AND P0, PT, R0, R37, PT ;  /* 0x000000250000720c */ /* 0x000fc80003f05270 */
[----:B------:R-:W-:Y:S01]  /*0be0*/  SEL R3, RZ, 0x1, !P0 ;  /* 0x00000001ff037807 */ /* 0x000fe20004000000 */
[----:B---3--:R-:W3:Y:S03]  /*0bf0*/  MUFU.RCP R7, R7 ;  /* 0x0000000700077308 */ /* 0x008ee60000001000 */
[----:B------:R-:W-:Y:S02]  /*0c00*/  IADD3 R0, PT, PT, R0, -R37, -R3 ;  /* 0x8000002500007210 */ /* 0x000fe40007ffe803 */
[----:B---3--:R-:W-:-:S04]  /*0c10*/  IADD3 R10, PT, PT, R7, 0xffffffe, RZ ;  /* 0x0ffffffe070a7810 */ /* 0x008fc80007ffe0ff */
[----:B------:R3:W4:Y:S02]  /*0c20*/  F2I.FTZ.U32.TRUNC.NTZ R11, R10 ;  /* 0x0000000a000b7305 */ /* 0x000724000021f000 */
[----:B---3--:R-:W-:Y:S02]  /*0c30*/  IMAD.MOV.U32 R10, RZ, RZ, RZ ;  /* 0x000000ffff0a7224 */ /* 0x008fe400078e00ff */
[----:B----4-:R-:W-:-:S04]  /*0c40*/  IMAD R13, R13, R11, RZ ;  /* 0x0000000b0d0d7224 */ /* 0x010fc800078e02ff */
[----:B------:R-:W-:-:S06]  /*0c50*/  IMAD.HI.U32 R11, R11, R13, R10 ;  /* 0x0000000d0b0b7227 */ /* 0x000fcc00078e000a */
[----:B------:R-:W-:-:S05]  /*0c60*/  IMAD.HI.U32 R10, R11, R0, RZ ;  /* 0x000000000b0a7227 */ /* 0x000fca00078e00ff */
[----:B------:R-:W-:-:S05]  /*0c70*/  IADD3 R7, PT, PT, -R10, RZ, RZ ;  /* 0x000000ff0a077210 */ /* 0x000fca0007ffe1ff */
[----:B------:R-:W-:-:S05]  /*0c80*/  IMAD R0, R7, UR4, R0 ;  /* 0x0000000407007c24 */ /* 0x000fca000f8e0200 */
[----:B------:R-:W-:-:S13]  /*0c90*/  ISETP.GE.U32.AND P0, PT, R0, UR4, PT ;  /* 0x0000000400007c0c */ /* 0x000fda000bf06070 */
[----:B------:R-:W-:Y:S02]  /*0ca0*/  @P0 VIADD R0, R0, -UR4 ;  /* 0x8000000400000c36 */ /* 0x000fe40008000000 */
[----:B------:R-:W-:-:S03]  /*0cb0*/  @P0 VIADD R10, R10, 0x1 ;  /* 0x000000010a0a0836 */ /* 0x000fc60000000000 */
[----:B------:R-:W-:-:S13]  /*0cc0*/  ISETP.GE.U32.AND P1, PT, R0, UR4, PT ;  /* 0x0000000400007c0c */ /* 0x000fda000bf26070 */
[----:B------:R-:W-:Y:S02]  /*0cd0*/  @P1 IADD3 R10, PT, PT, R10, 0x1, RZ ;  /* 0x000000010a0a1810 */ /* 0x000fe40007ffe0ff */
[----:B------:R-:W-:-:S05]  /*0ce0*/  @!P2 LOP3.LUT R10, RZ, UR4, RZ, 0x33, !PT ;  /* 0x00000004ff0aac12 */ /* 0x000fca000f8e33ff */
[----:B------:R-:W-:-:S05]  /*0cf0*/  IMAD.IADD R7, R3, 0x1, R10 ;  /* 0x0000000103077824 */ /* 0x000fca00078e020a */
[C---:B------:R-:W-:Y:S02]  /*0d00*/  LOP3.LUT R0, R7.reuse, 0x3, RZ, 0xc0, !PT ;  /* 0x0000000307007812 */ /* 0x040fe400078ec0ff */
[----:B------:R-:W-:Y:S02]  /*0d10*/  ISETP.GE.U32.AND P1, PT, R7, 0x3, PT ;  /* 0x000000030700780c */ /* 0x000fe40003f26070 */
[----:B------:R-:W-:Y:S01]  /*0d20*/  ISETP.NE.AND P0, PT, R0, 0x3, PT ;  /* 0x000000030000780c */ /* 0x000fe20003f05270 */
[----:B------:R-:W-:-:S12]  /*0d30*/  IMAD.MOV.U32 R0, RZ, RZ, R12 ;  /* 0x000000ffff007224 */ /* 0x000fd800078e000c */
[----:B------:R-:W-:Y:S05]  /*0d40*/  @!P0 BRA `(.L_x_638) ;  /* 0x0000000000748947 */ /* 0x000fea0003800000 */
[----:B------:R-:W3:Y:S01]  /*0d50*/  LDL.64 R10, [R1] ;  /* 0x00000000010a7983 */ /* 0x000ee20000100a00 */
[----:B------:R-:W4:Y:S03]  /*0d60*/  LDCU UR4, c[0x0][0x394] ;  /* 0x00007280ff0477ac */ /* 0x000f260008000800 */
[----:B------:R-:W5:Y:S01]  /*0d70*/  LDL R3, [R1+0x8] ;  /* 0x0000080001037983 */ /* 0x000f620000100800 */
[----:B------:R-:W-:Y:S02]  /*0d80*/  IADD3 R0, PT, PT, R7, 0x1, RZ ;  /* 0x0000000107007810 */ /* 0x000fe40007ffe0ff */
[----:B----4-:R-:W-:Y:S02]  /*0d90*/  IADD3 R13, PT, PT, -R36, UR4, R37 ;  /* 0x00000004240d7c10 */ /* 0x010fe4000fffe125 */
[----:B---3--:R-:W-:Y:S02]  /*0da0*/  LEA R7, R10, UR5, 0x3 ;  /* 0x000000050a077c11 */ /* 0x008fe4000f8e18ff */
[----:B------:R-:W-:-:S02]  /*0db0*/  LEA R10, R11, UR5, 0x3 ;  /* 0x000000050b0a7c11 */ /* 0x000fc4000f8e18ff */
[----:B------:R-:W-:Y:S01]  /*0dc0*/  LOP3.LUT R11, R0, 0x3, RZ, 0xc0, !PT ;  /* 0x00000003000b7812 */ /* 0x000fe200078ec0ff */
[----:B------:R-:W-:Y:S01]  /*0dd0*/  IMAD.MOV.U32 R0, RZ, RZ, R12 ;  /* 0x000000ffff007224 */ /* 0x000fe200078e000c */
[----:B-----5:R-:W-:-:S03]  /*0de0*/  LEA R3, R3, UR5, 0x3 ;  /* 0x0000000503037c11 */ /* 0x020fc6000f8e18ff */
[----:B------:R-:W-:-:S07]  /*0df0*/  IMAD.MOV R11, RZ, RZ, -R11 ;  /* 0x000000ffff0b7224 */ /* 0x000fce00078e0a0b */
.L_x_639:
[----:B--23--:R-:W-:Y:S01]  /*0e00*/  IMAD.WIDE R16, R13, 0x10, R4 ;  /* 0x000000100d107825 */ /* 0x00cfe200078e0204 */
[----:B-1----:R-:W1:Y:S05]  /*0e10*/  LDS.64 R14, [R7] ;  /* 0x00000000070e7984 */ /* 0x002e6a0000000a00 */
[----:B------:R-:W2:Y:S01]  /*0e20*/  LD.E.128 R16, desc[UR8][R16.64] ;  /* 0x0000000810107980 */ /* 0x000ea2000c101d00 */
[----:B------:R-:W3:Y:S01]  /*0e30*/  LDCU UR4, c[0x0][0x360] ;  /* 0x00006c00ff0477ac */ /* 0x000ee20008000800 */
[----:B------:R-:W3:Y:S01]  /*0e40*/  LDC R12, c[0x0][0x370] ;  /* 0x0000dc00ff0c7b82 */ /* 0x000ee20000000800 */
[----:B------:R-:W-:-:S04]  /*0e50*/  IADD3 R11, PT, PT, R11, 0x1, RZ ;  /* 0x000000010b0b7810 */ /* 0x000fc80007ffe0ff */
[----:B------:R-:W-:Y:S01]  /*0e60*/  ISETP.NE.AND P0, PT, R11, RZ, PT ;  /* 0x000000ff0b00720c */ /* 0x000fe20003f05270 */
[----:B---3--:R-:W-:Y:S02]  /*0e70*/  IMAD R0, R12, UR4, R0 ;  /* 0x000000040c007c24 */ /* 0x008fe4000f8e0200 */
[----:B-1----:R-:W-:-:S05]  /*0e80*/  IMAD.WIDE R14, R13, 0x10, R14 ;  /* 0x000000100d0e7825 */ /* 0x002fca00078e020e */
[----:B--2---:R-:W-:Y:S04]  /*0e90*/  ST.E.128 desc[UR8][R14.64], R16 ;  /* 0x000000100e007985 */ /* 0x004fe8000c101d08 */
[----:B------:R-:W1:Y:S02]  /*0ea0*/  LDS.64 R20, [R10] ;  /* 0x000000000a147984 */ /* 0x000e640000000a00 */
[----:B-1----:R-:W-:-:S05]  /*0eb0*/  IMAD.WIDE R20, R13, 0x10, R20 ;  /* 0x000000100d147825 */ /* 0x002fca00078e0214 */
[----:B------:R-:W-:Y:S04]  /*0ec0*/  ST.E.128 desc[UR8][R20.64], R16 ;  /* 0x0000001014007985 */ /* 0x000fe8000c101d08 */
[----:B------:R-:W1:Y:S02]  /*0ed0*/  LDS.64 R22, [R3] ;  /* 0x0000000003167984 */ /* 0x000e640000000a00 */
[----:B-1----:R-:W-:-:S04]  /*0ee0*/  IMAD.WIDE R22, R13, 0x10, R22 ;  /* 0x000000100d167825 */ /* 0x002fc800078e0216 */
[----:B------:R-:W-:Y:S01]  /*0ef0*/  IMAD R13, R12, UR4, R13 ;  /* 0x000000040c0d7c24 */ /* 0x000fe2000f8e020d */
[----:B------:R3:W-:Y:S01]  /*0f00*/  ST.E.128 desc[UR8][R22.64], R16 ;  /* 0x0000001016007985 */ /* 0x0007e2000c101d08 */
[----:B------:R-:W-:Y:S05]  /*0f10*/  @P0 BRA `(.L_x_639) ;  /* 0xfffffffc00b80947 */ /* 0x000fea000383ffff */
.L_x_638:
[----:B------:R-:W-:Y:S05]  /*0f20*/  BSYNC.RECONVERGENT B1 ;  /* 0x0000000000017941 */ /* 0x000fea0003800200 */
.L_x_637:
[----:B------:R-:W-:Y:S05]  /*0f30*/  @!P1 BRA `(.L_x_636) ;  /* 0x0000000000ec9947 */ /* 0x000fea0003800000 */
[----:B------:R-:W4:Y:S04]  /*0f40*/  LDL.64 R10, [R1] ;  /* 0x00000000010a7983 */ /* 0x000f280000100a00 */
[----:B------:R-:W5:Y:S01]  /*0f50*/  LDL R3, [R1+0x8] ;  /* 0x0000080001037983 */ /* 0x000f620000100800 */
[----:B----4-:R-:W-:Y:S02]  /*0f60*/  LEA R7, R10, UR5, 0x3 ;  /* 0x000000050a077c11 */ /* 0x010fe4000f8e18ff */
[----:B------:R-:W-:Y:S02]  /*0f70*/  LEA R10, R11, UR5, 0x3 ;  /* 0x000000050b0a7c11 */ /* 0x000fe4000f8e18ff */
[----:B-----5:R-:W-:-:S07]  /*0f80*/  LEA R3, R3, UR5, 0x3 ;  /* 0x0000000503037c11 */ /* 0x020fce000f8e18ff */
.L_x_640:
[----:B------:R-:W-:Y:S01]  /*0f90*/  VIADD R39, R0, UR10 ;  /* 0x0000000a00277c36 */ /* 0x000fe20008000000 */
[----:B---34-:R-:W3:Y:S03]  /*0fa0*/  LDS.64 R18, [R7] ;  /* 0x0000000007127984 */ /* 0x018ee60000000a00 */
[----:B--2---:R-:W-:-:S05]  /*0fb0*/  IMAD.WIDE R16, R39, 0x10, R4 ;  /* 0x0000001027107825 */ /* 0x004fca00078e0204 */
[----:B-1----:R-:W2:Y:S01]  /*0fc0*/  LD.E.128 R12, desc[UR8][R16.64] ;  /* 0x00000008100c7980 */ /* 0x002ea2000c101d00 */
[----:B------:R-:W1:Y:S01]  /*0fd0*/  LDCU UR4, c[0x0][0x360] ;  /* 0x00006c00ff0477ac */ /* 0x000e620008000800 */
[----:B------:R-:W1:Y:S02]  /*0fe0*/  LDC R11, c[0x0][0x370] ;  /* 0x0000dc00ff0b7b82 */ /* 0x000e640000000800 */
[----:B-1----:R-:W-:-:S04]  /*0ff0*/  IMAD R11, R11, UR4, RZ ;  /* 0x000000040b0b7c24 */ /* 0x002fc8000f8e02ff */
[----:B------:R-:W-:-:S04]  /*1000*/  IMAD.WIDE R24, R11, 0x10, R16 ;  /* 0x000000100b187825 */ /* 0x000fc800078e0210 */
[----:B---3--:R-:W-:-:S05]  /*1010*/  IMAD.WIDE R18, R39, 0x10, R18 ;  /* 0x0000001027127825 */ /* 0x008fca00078e0212 */
[----:B--2---:R-:W-:Y:S04]  /*1020*/  ST.E.128 desc[UR8][R18.64], R12 ;  /* 0x0000000c12007985 */ /* 0x004fe8000c101d08 */
[----:B------:R-:W1:Y:S02]  /*1030*/  LDS.64 R20, [R10] ;  /* 0x000000000a147984 */ /* 0x000e640000000a00 */
[----:B-1----:R-:W-:-:S05]  /*1040*/  IMAD.WIDE R20, R39, 0x10, R20 ;  /* 0x0000001027147825 */ /* 0x002fca00078e0214 */
[----:B------:R-:W-:Y:S04]  /*1050*/  ST.E.128 desc[UR8][R20.64], R12 ;  /* 0x0000000c14007985 */ /* 0x000fe8000c101d08 */
[----:B------:R-:W1:Y:S02]  /*1060*/  LDS.64 R22, [R3] ;  /* 0x0000000003167984 */ /* 0x000e640000000a00 */
[----:B-1----:R-:W-:-:S05]  /*1070*/  IMAD.WIDE R22, R39, 0x10, R22 ;  /* 0x0000001027167825 */ /* 0x002fca00078e0216 */
[----:B------:R1:W-:Y:S04]  /*1080*/  ST.E.128 desc[UR8][R22.64], R12 ;  /* 0x0000000c16007985 */ /* 0x0003e8000c101d08 */
[----:B------:R-:W2:Y:S01]  /*1090*/  LD.E.128 R16, desc[UR8][R24.64] ;  /* 0x0000000818107980 */ /* 0x000ea2000c101d00 */
[----:B------:R-:W-:-:S03]  /*10a0*/  IMAD.IADD R41, R39, 0x1, R11 ;  /* 0x0000000127297824 */ /* 0x000fc600078e020b */
[----:B------:R-:W3:Y:S01]  /*10b0*/  LDS.64 R26, [R7] ;  /* 0x00000000071a7984 */ /* 0x000ee20000000a00 */
[----:B-1----:R-:W-:-:S04]  /*10c0*/  IMAD.WIDE R22, R11, 0x10, R24 ;  /* 0x000000100b167825 */ /* 0x002fc800078e0218 */
        /* <DEDUP_REMOVED lines=9> */
[----:B------:R-:W-:-:S03]  /*1160*/  IADD3 R41, PT, PT, R11, R41, RZ ;  /* 0x000000290b297210 */ /* 0x000fc60007ffe0ff */
        /* <DEDUP_REMOVED lines=9> */
[----:B------:R-:W-:Y:S04]  /*1200*/  ST.E.128 desc[UR8][R20.64], R12 ;  /* 0x0000000c14007985 */ /* 0x000fe8000c101d08 */
[----:B------:R-:W2:Y:S01]  /*1210*/  LD.E.128 R16, desc[UR8][R16.64] ;  /* 0x0000000810107980 */ /* 0x000ea2000c101d00 */
[C---:B------:R-:W-:Y:S02]  /*1220*/  IMAD.IADD R41, R11.reuse, 0x1, R41 ;  /* 0x000000010b297824 */ /* 0x040fe400078e0229 */
[----:B------:R-:W-:Y:S01]  /*1230*/  IMAD R0, R11, 0x4, R0 ;  /* 0x000000040b007824 */ /* 0x000fe200078e0200 */
[----:B------:R-:W1:Y:S04]  /*1240*/  LDS.64 R22, [R7] ;  /* 0x0000000007167984 */ /* 0x000e680000000a00 */
[----:B------:R-:W-:Y:S01]  /*1250*/  ISETP.GE.AND P0, PT, R0, R37, PT ;  /* 0x000000250000720c */ /* 0x000fe20003f06270 */
[----:B-1----:R-:W-:-:S05]  /*1260*/  IMAD.WIDE R22, R41, 0x10, R22 ;  /* 0x0000001029167825 */ /* 0x002fca00078e0216 */
[----:B--2---:R-:W-:Y:S04]  /*1270*/  ST.E.128 desc[UR8][R22.64], R16 ;  /* 0x0000001016007985 */ /* 0x004fe8000c101d08 */
[----:B------:R-:W1:Y:S02]  /*1280*/  LDS.64 R24, [R10] ;  /* 0x000000000a187984 */ /* 0x000e640000000a00 */
[----:B-1----:R-:W-:-:S05]  /*1290*/  IMAD.WIDE R24, R41, 0x10, R24 ;  /* 0x0000001029187825 */ /* 0x002fca00078e0218 */
[----:B------:R-:W-:Y:S04]  /*12a0*/  ST.E.128 desc[UR8][R24.64], R16 ;  /* 0x0000001018007985 */ /* 0x000fe8000c101d08 */
[----:B------:R-:W1:Y:S02]  /*12b0*/  LDS.64 R26, [R3] ;  /* 0x00000000031a7984 */ /* 0x000e640000000a00 */
[----:B-1----:R-:W-:-:S05]  /*12c0*/  IMAD.WIDE R26, R41, 0x10, R26 ;  /* 0x00000010291a7825 */ /* 0x002fca00078e021a */
[----:B------:R4:W-:Y:S01]  /*12d0*/  ST.E.128 desc[UR8][R26.64], R16 ;  /* 0x000000101a007985 */ /* 0x0009e2000c101d08 */
[----:B------:R-:W-:Y:S05]  /*12e0*/  @!P0 BRA `(.L_x_640) ;  /* 0xfffffffc00288947 */ /* 0x000fea000383ffff */
.L_x_636:
[----:B------:R-:W-:Y:S05]  /*12f0*/  BSYNC.RECONVERGENT B0 ;  /* 0x0000000000007941 */ /* 0x000fea0003800200 */
.L_x_635:
        /* <DEDUP_REMOVED lines=13> */
.L_x_642:
[----:B------:R-:W-:Y:S05]  /*13d0*/  BSYNC.RECONVERGENT B0 ;  /* 0x0000000000007941 */ /* 0x000fea0003800200 */
.L_x_641:
[----:B------:R-:W-:Y:S06]  /*13e0*/  BAR.SYNC.DEFER_BLOCKING 0x0 ;  /* 0x0000000000007b1d */ /* 0x000fec0000010000 */
[----:B------:R-:W-:Y:S04]  /*13f0*/  BSSY.RECONVERGENT B0, `(.L_x_643) ;  /* 0x000000d000007945 */ /* 0x000fe80003800200 */
[----:B------:R-:W-:Y:S05]  /*1400*/  @P1 BRA `(.L_x_644) ;  /* 0x00000000002c1947 */ /* 0x000fea0003800000 */
[----:B------:R-:W5:Y:S01]  /*1410*/  LDC R0, c[0x0][0x370] ;  /* 0x0000dc00ff007b82 */ /* 0x000f620000000800 */
[----:B------:R-:W-:Y:S02]  /*1420*/  ISETP.NE.AND P0, PT, R8, RZ, PT ;  /* 0x000000ff0800720c */ /* 0x000fe40003f05270 */
[----:B-----5:R-:W-:-:S04]  /*1430*/  IADD3 R0, PT, PT, -R0, 0x21, RZ ;  /* 0x0000002100007810 */ /* 0x020fc80007ffe1ff */
[----:B------:R-:W-:-:S05]  /*1440*/  SEL R3, R0, 0x1, !P0 ;  /* 0x0000000100037807 */ /* 0x000fca0004000000 */
[----:B------:R-:W5:Y:S01]  /*1450*/  ATOM.E.ADD.STRONG.GPU PT, R0, desc[UR8][R32.64+0x100], R3 ;  /* 0x800100032000798a */ /* 0x000f6200081ef108 */
[----:B--2---:R-:W-:Y:S01]  /*1460*/  SHF.L.U32 R5, R2, 0x5, RZ ;  /* 0x0000000502057819 */ /* 0x004fe200000006ff */
[----:B-----5:R-:W-:-:S05]  /*1470*/  IMAD.IADD R0, R3, 0x1, R0 ;  /* 0x0000000103007824 */ /* 0x020fca00078e0200 */
[----:B------:R-:W-:-:S13]  /*1480*/  ISETP.NE.AND P0, PT, R0, R5, PT ;  /* 0x000000050000720c */ /* 0x000fda0003f05270 */
[----:B------:R-:W-:-:S05]  /*1490*/  @!P0 IMAD.MOV.U32 R0, RZ, RZ, 0x1 ;  /* 0x00000001ff008424 */ /* 0x000fca00078e00ff */
[----:B------:R2:W-:Y:S04]  /*14a0*/  @!P0 STS [UR5+0x20], R0 ;  /* 0x00002000ff008988 */ /* 0x0005e80008000805 */
[----:B------:R-:W-:Y:S01]  /*14b0*/  @P0 STS [UR5+0x20], RZ ;  /* 0x000020ffff000988 */ /* 0x000fe20008000805 */
.L_x_644:
[----:B------:R-:W-:Y:S05]  /*14c0*/  BSYNC.RECONVERGENT B0 ;  /* 0x0000000000007941 */ /* 0x000fea0003800200 */
.L_x_643:
[----:B------:R-:W-:Y:S06]  /*14d0*/  BAR.SYNC.DEFER_BLOCKING 0x0 ;  /* 0x0000000000007b1d */ /* 0x000fec0000010000 */
[----:B--2---:R-:W2:Y:S02]  /*14e0*/  LDS R0, [UR5+0x20] ;  /* 0x00002005ff007984 */ /* 0x004ea40008000800 */
[----:B--2---:R-:W-:-:S04]  /*14f0*/  ISETP.NE.AND P0, PT, R0, RZ, PT ;  /* 0x000000ff0000720c */ /* 0x004fc80003f05270 */
[----:B------:R-:W-:-:S13]  /*1500*/  ISETP.GT.U32.OR P0, PT, R9, 0x3, !P0 ;  /* 0x000000030900780c */ /* 0x000fda0004704470 */
[----:B------:R-:W-:Y:S05]  /*1510*/  @P0 EXIT ;  /* 0x000000000000094d */ /* 0x000fea0003800000 */
[C---:B------:R-:W-:Y:S01]  /*1520*/  LEA R4, P0, R28.reuse, R34, 0x2 ;  /* 0x000000221c047211 */ /* 0x040fe200078010ff */
[----:B------:R-:W-:Y:S03]  /*1530*/  @!P1 ST.E desc[UR8][R32.64+-0x80], R2 ;  /* 0xffff800220009985 */ /* 0x000fe6000c101908 */
[----:B------:R-:W-:Y:S02]  /*1540*/  LEA.HI.X R5, R28, R35, R29, 0x2, P0 ;  /* 0x000000231c057211 */ /* 0x000fe400000f141d */
[----:B---34-:R-:W-:-:S03]  /*1550*/  LEA R18, P0, R30, R32, 0x2 ;  /* 0x000000201e127211 */ /* 0x018fc600078010ff */
[----:B------:R2:W-:Y:S01]  /*1560*/  ST.E.STRONG.SYS desc[UR8][R4.64], R2 ;  /* 0x0000000204007985 */ /* 0x0005e2000c115908 */
[----:B------:R-:W-:Y:S02]  /*1570*/  LEA.HI.X R19, R30, R33, R31, 0x2, P0 ;  /* 0x000000211e137211 */ /* 0x000fe400000f141f */
[----:B--2---:R-:W-:Y:S01]  /*1580*/  CS2R R4, SR_CLOCKLO ;  /* 0x0000000000047805 */ /* 0x004fe20000015000 */
[----:B------:R-:W2:Y:S06]  /*1590*/  LDCU.64 UR4, c[0x0][0x3b0] ;  /* 0x00007600ff0477ac */ /* 0x000eac0008000a00 */
.L_x_645:
[----:B------:R-:W3:Y:S02]  /*15a0*/  LD.E.STRONG.SYS R3, desc[UR8][R18.64] ;  /* 0x0000000812037980 */ /* 0x000ee4000c115900 */
[----:B---3--:R-:W-:-:S04]  /*15b0*/  IADD3 R3, PT, PT, -R2, R3, RZ ;  /* 0x0000000302037210 */ /* 0x008fc80007ffe1ff */
[----:B------:R-:W-:-:S13]  /*15c0*/  ISETP.GT.AND P0, PT, R3, -0x1, PT ;  /* 0xffffffff0300780c */ /* 0x000fda0003f04270 */
[----:B--2---:R-:W-:Y:S05]  /*15d0*/  @P0 EXIT ;  /* 0x000000000000094d */ /* 0x004fea0003800000 */
[----:B------:R-:W-:-:S06]  /*15e0*/  CS2R R10, SR_CLOCKLO ;  /* 0x00000000000a7805 */ /* 0x000fcc0000015000 */
[----:B------:R-:W-:-:S05]  /*15f0*/  IADD3 R0, P0, PT, -R4, R10, RZ ;  /* 0x0000000a04007210 */ /* 0x000fca0007f1e1ff */
[----:B------:R-:W-:Y:S01]  /*1600*/  IMAD.X R10, R11, 0x1, ~R5, P0 ;  /* 0x000000010b0a7824 */ /* 0x000fe200000e0e05 */
[----:B------:R-:W-:-:S04]  /*1610*/  ISETP.GT.U32.AND P0, PT, R0, UR4, PT ;  /* 0x0000000400007c0c */ /* 0x000fc8000bf04070 */
[----:B------:R-:W-:-:S13]  /*1620*/  ISETP.GT.U32.AND.EX P0, PT, R10, UR5, PT, P0 ;  /* 0x000000050a007c0c */ /* 0x000fda000bf04100 */
[----:B------:R-:W-:Y:S05]  /*1630*/  @!P0 BRA `(.L_x_645) ;  /* 0xfffffffc00d88947 */ /* 0x000fea000383ffff */
[----:B------:R-:W2:Y:S01]  /*1640*/  LD.E.STRONG.SYS R3, desc[UR8][R18.64] ;  /* 0x0000000812037980 */ /* 0x000ea2000c115900 */
[----:B------:R-:W3:Y:S01]  /*1650*/  LDCU.64 UR4, c[0x4][0x260] ;  /* 0x01004c00ff0477ac */ /* 0x000ee20008000a00 */
[----:B------:R-:W4:Y:S01]  /*1660*/  LDC R17, c[0x0][0x38c] ;  /* 0x0000e300ff117b82 */ /* 0x000f220000000800 */
[----:B------:R-:W-:Y:S01]  /*1670*/  HFMA2 R16, -RZ, RZ, 0, 8.0585479736328125e-05 ;  /* 0x00000548ff107431 */ /* 0x000fe200000001ff */
[----:B------:R-:W-:Y:S01]  /*1680*/  MOV R0, 0x2a8 ;  /* 0x000002a800007802 */ /* 0x000fe20000000f00 */
[----:B------:R2:W-:Y:S01]  /*1690*/  STL.64 [R1+0x28], R8 ;  /* 0x0000280801007387 */ /* 0x0005e20000100a00 */
[----:B0-----:R-:W-:-:S04]  /*16a0*/  IADD3 R6, P0, P1, R1, 0x10, R6 ;  /* 0x0000001001067810 */ /* 0x001fc8000791e006 */
[----:B-1----:R-:W0:Y:S01]  /*16b0*/  LDC.64 R14, c[0x4][0xe0] ;  /* 0x01003800ff0e7b82 */ /* 0x002e220000000a00 */
[----:B------:R-:W-:-:S07]  /*16c0*/  IADD3.X R7, PT, PT, RZ, UR7, RZ, P0, P1 ;  /* 0x00000007ff077c10 */ /* 0x000fce00087e24ff */
[----:B------:R1:W1:Y:S01]  /*16d0*/  LDC.64 R10, c[0x4][R0] ;  /* 0x01000000000a7b82 */ /* 0x0002620000000a00 */
[----:B---3--:R-:W-:-:S04]  /*16e0*/  UIADD3 UR4, UP0, UPT, UR4, 0x4c, URZ ;  /* 0x0000004c04047890 */ /* 0x008fc8000ff1e0ff */
        /* <DEDUP_REMOVED lines=9> */
[----:B-12---:R3:W-:Y:S05]  /*1780*/  STL.64 [R1+0x30], R2 ;  /* 0x0000300201007387 */ /* 0x0067ea0000100a00 */
[----:B------:R-:W-:-:S07]  /*1790*/  LEPC R20, `(.L_x_646) ;  /* 0x000000001014794e */ /* 0x000fce0000000000 */
[----:B---3--:R-:W-:Y:S05]  /*17a0*/  CALL.ABS.NOINC R10 ;  /* 0x000000000a007343 */ /* 0x008fea0003c00000 */
.L_x_646:
[----:B------:R-:W-:Y:S05]  /*17b0*/  EXIT ;  /* 0x000000000000794d */ /* 0x000fea0003800000 */
.L_x_647:
        /* <DEDUP_REMOVED lines=12> */
.L_x_990:


//--------------------- .text._Z38userbuffers_fp16_sum_inplace_gpu_rr_agILi4EEviiiiiiiPPvim --------------------------
	.section	.text._Z38userbuffers_fp16_sum_inplace_gpu_rr_agILi4EEviiiiiiiPPvim,"ax",@progbits
	.align	128
        .global         _Z38userbuffers_fp16_sum_inplace_gpu_rr_agILi4EEviiiiiiiPPvim
        .type           _Z38userbuffers_fp16_sum_inplace_gpu_rr_agILi4EEviiiiiiiPPvim,@function
        .size           _Z38userbuffers_fp16_sum_inplace_gpu_rr_agILi4EEviiiiiiiPPvim,(.L_x_991 - _Z38userbuffers_fp16_sum_inplace_gpu_rr_agILi4EEviiiiiiiPPvim)
        .other          _Z38userbuffers_fp16_sum_inplace_gpu_rr_agILi4EEviiiiiiiPPvim,@"STO_CUDA_ENTRY STV_DEFAULT"
_Z38userbuffers_fp16_sum_inplace_gpu_rr_agILi4EEviiiiiiiPPvim:
.text._Z38userbuffers_fp16_sum_inplace_gpu_rr_agILi4EEviiiiiiiPPvim:
[----:B------:R-:W0:Y:S01]  /*0000*/  LDC R1, c[0x0][0x37c] ;  /* 0x0000df00ff017b82 */ /* 0x000e220000000800 */
[----:B------:R-:W1:Y:S07]  /*0010*/  S2R R15, SR_TID.X ;  /* 0x00000000000f7919 */ /* 0x000e6e0000002100 */
[----:B------:R-:W2:Y:S01]  /*0020*/  LDC R19, c[0x0][0x38c] ;  /* 0x0000e300ff137b82 */ /* 0x000ea20000000800 */
[----:B------:R-:W3:Y:S01]  /*0030*/  LDCU UR8, c[0x0][0x2fc] ;  /* 0x00005f80ff0877ac */ /* 0x000ee20008000800 */
[----:B------:R-:W-:Y:S01]  /*0040*/  BSSY.RECONVERGENT B0, `(.L_x_648) ;  /* 0x0000026000007945 */ /* 0x000fe20003800200 */
[----:B------:R-:W4:Y:S01]  /*0050*/  S2R R10, SR_CTAID.X ;  /* 0x00000000000a7919 */ /* 0x000f220000002500 */
[----:B0-----:R-:W-:Y:S01]  /*0060*/  VIADD R1, R1, 0xffffffc0 ;  /* 0xffffffc001017836 */ /* 0x001fe20000000000 */
[----:B------:R-:W0:Y:S01]  /*0070*/  LDCU.64 UR6, c[0x0][0x358] ;  /* 0x00006b00ff0677ac */ /* 0x000e220008000a00 */
[----:B------:R-:W-:-:S02]  /*0080*/  CS2R R24, SRZ ;  /* 0x0000000000187805 */ /* 0x000fc4000001ff00 */
[----:B------:R-:W-:Y:S02]  /*0090*/  CS2R R26, SRZ ;  /* 0x00000000001a7805 */ /* 0x000fe4000001ff00 */
[C---:B-1----:R-:W-:Y:S02]  /*00a0*/  ISETP.GT.U32.AND P1, PT, R15.reuse, 0x3, PT ;  /* 0x000000030f00780c */ /* 0x042fe40003f24070 */
[----:B----4-:R-:W-:-:S05]  /*00b0*/  LEA.HI R0, R15, R10, RZ, 0x1b ;  /* 0x0000000a0f007211 */ /* 0x010fca00078fd8ff */
[----:B--2---:R-:W-:-:S04]  /*00c0*/  IMAD.IADD R12, R0, 0x1, R19 ;  /* 0x00000001000c7824 */ /* 0x004fc800078e0213 */
[C---:B------:R-:W-:Y:S01]  /*00d0*/  VIADD R2, R12.reuse, 0x1 ;  /* 0x000000010c027836 */ /* 0x040fe20000000000 */
[----:B------:R-:W-:-:S04]  /*00e0*/  LOP3.LUT R0, R12, 0x3, RZ, 0xc0, !PT ;  /* 0x000000030c007812 */ /* 0x000fc800078ec0ff */
        /* <DEDUP_REMOVED lines=12> */
[----:B------:R-:W-:-:S05]  /*01b0*/  IMAD.WIDE R4, R26, 0x8, R4 ;  /* 0x000000081a047825 */ /* 0x000fca00078e0204 */
[----:B------:R-:W3:Y:S01]  /*01c0*/  LDG.E.64 R28, desc[UR6][R4.64] ;  /* 0x00000006041c7981 */ /* 0x000ee2000c1e1b00 */
[----:B--2---:R-:W-:-:S06]  /*01d0*/  IMAD.WIDE R6, R7, 0x8, R4 ;  /* 0x0000000807067825 */ /* 0x004fcc00078e0204 */
[----:B------:R-:W2:Y:S01]  /*01e0*/  LDG.E.64 R6, desc[UR6][R6.64] ;  /* 0x0000000606067981 */ /* 0x000ea2000c1e1b00 */
[----:B------:R-:W1:Y:S01]  /*01f0*/  S2UR UR5, SR_CgaCtaId ;  /* 0x00000000000579c3 */ /* 0x000e620000008800 */
[----:B------:R-:W-:Y:S01]  /*0200*/  UMOV UR4, 0x400 ;  /* 0x0000040000047882 */ /* 0x000fe20000000000 */
[----:B0-----:R-:W-:-:S05]  /*0210*/  IMAD.WIDE R8, R17, 0x4, R2 ;  /* 0x0000000411087825 */ /* 0x001fca00078e0202 */
[----:B------:R-:W4:Y:S01]  /*0220*/  LD.E R11, desc[UR6][R8.64+-0x80] ;  /* 0xffff8006080b7980 */ /* 0x000f22000c101900 */
[----:B-1----:R-:W-:-:S06]  /*0230*/  ULEA UR4, UR5, UR4, 0x18 ;  /* 0x0000000405047291 */ /* 0x002fcc000f8ec0ff */
[----:B------:R-:W-:-:S05]  /*0240*/  LEA R3, R15, UR4, 0x3 ;  /* 0x000000040f037c11 */ /* 0x000fca000f8e18ff */
[----:B--2---:R0:W-:Y:S01]  /*0250*/  STS.64 [R3], R6 ;  /* 0x0000000603007388 */ /* 0x0041e20000000a00 */
[----:B------:R-:W-:Y:S01]  /*0260*/  SHF.R.S32.HI R25, RZ, 0x1f, R24 ;  /* 0x0000001fff197819 */ /* 0x000fe20000011418 */
[----:B---3--:R-:W-:Y:S01]  /*0270*/  IMAD.WIDE R28, R17, 0x4, R28 ;  /* 0x00000004111c7825 */ /* 0x008fe200078e021c */
[----:B------:R-:W-:-:S03]  /*0280*/  SHF.R.S32.HI R27, RZ, 0x1f, R26 ;  /* 0x0000001fff1b7819 */ /* 0x000fc6000001141a */
[----:B0---4-:R-:W-:-:S07]  /*0290*/  VIADD R2, R11, 0x1 ;  /* 0x000000010b027836 */ /* 0x011fce0000000000 */
.L_x_649:
[----:B------:R-:W-:Y:S05]  /*02a0*/  BSYNC.RECONVERGENT B0 ;  /* 0x0000000000007941 */ /* 0x000fea0003800200 */
.L_x_648:
[-C--:B------:R-:W-:Y:S01]  /*02b0*/  ISETP.NE.AND P1, PT, R13, R19.reuse, PT ;  /* 0x000000130d00720c */ /* 0x080fe20003f25270 */
[----:B------:R-:W-:Y:S01]  /*02c0*/  VIADD R12, R12, 0xffffffff ;  /* 0xffffffff0c0c7836 */ /* 0x000fe20000000000 */
[----:B------:R-:W-:Y:S01]  /*02d0*/  LOP3.LUT R5, R0, 0x2, RZ, 0x3c, !PT ;  /* 0x0000000200057812 */ /* 0x000fe200078e3cff */
[----:B------:R-:W-:Y:S01]  /*02e0*/  IMAD.MOV.U32 R3, RZ, RZ, 0x1 ;  /* 0x00000001ff037424 */ /* 0x000fe200078e00ff */
[----:B------:R-:W0:Y:S01]  /*02f0*/  LDCU UR4, c[0x0][0x360] ;  /* 0x00006c00ff0477ac */ /* 0x000e220008000800 */
[----:B------:R-:W-:Y:S01]  /*0300*/  @P0 IMAD.MOV.U32 R3, RZ, RZ, RZ ;  /* 0x000000ffff030224 */ /* 0x000fe200078e00ff */
[-C--:B------:R-:W-:Y:S01]  /*0310*/  ISETP.NE.AND P2, PT, R5, R19.reuse, PT ;  /* 0x000000130500720c */ /* 0x080fe20003f45270 */
[----:B------:R1:W-:Y:S01]  /*0320*/  @P0 STL [R1], R0 ;  /* 0x0000000001000387 */ /* 0x0003e20000100800 */
[----:B------:R-:W-:Y:S01]  /*0330*/  LOP3.LUT R12, R12, 0x3, RZ, 0xc0, !PT ;  /* 0x000000030c0c7812 */ /* 0x000fe200078ec0ff */
[----:B------:R-:W2:Y:S01]  /*0340*/  LDCU UR9, c[0x0][0x398] ;  /* 0x00007300ff0977ac */ /* 0x000ea20008000800 */
[----:B------:R-:W-:Y:S01]  /*0350*/  BSSY.RECONVERGENT B0, `(.L_x_650) ;  /* 0x0000038000007945 */ /* 0x000fe20003800200 */
[----:B------:R-:W-:Y:S01]  /*0360*/  BAR.SYNC.DEFER_BLOCKING 0x0 ;  /* 0x0000000000007b1d */ /* 0x000fe20000010000 */
[----:B------:R-:W-:Y:S01]  /*0370*/  ISETP.NE.AND P3, PT, R12, R19, PT ;  /* 0x000000130c00720c */ /* 0x000fe20003f65270 */
[----:B------:R-:W-:-:S02]  /*0380*/  @P1 IMAD.SHL.U32 R4, R3, 0x4, RZ ;  /* 0x0000000403041824 */ /* 0x000fc400078e00ff */
[----:B------:R-:W-:Y:S02]  /*0390*/  @!P1 VIADD R3, R3, 0x1 ;  /* 0x0000000103039836 */ /* 0x000fe40000000000 */
[----:B------:R-:W3:Y:S01]  /*03a0*/  LDCU UR10, c[0x0][0x394] ;  /* 0x00007280ff0a77ac */ /* 0x000ee20008000800 */
[----:B------:R-:W-:Y:S02]  /*03b0*/  @P1 LOP3.LUT R4, R4, 0x4, RZ, 0x3c, !PT ;  /* 0x0000000404041812 */ /* 0x000fe400078e3cff */
[C---:B------:R-:W-:Y:S01]  /*03c0*/  @P2 IADD3 R6, PT, PT, -R3.reuse, 0x2, RZ ;  /* 0x0000000203062810 */ /* 0x040fe20007ffe1ff */
[----:B------:R-:W-:Y:S02]  /*03d0*/  @!P2 VIADD R3, R3, 0x1 ;  /* 0x000000010303a836 */ /* 0x000fe40000000000 */
[----:B------:R-:W-:Y:S02]  /*03e0*/  @P1 IMAD.IADD R4, R1, 0x1, R4 ;  /* 0x0000000101041824 */ /* 0x000fe400078e0204 */
[----:B------:R-:W-:Y:S01]  /*03f0*/  @P2 IMAD R6, R6, 0x4, R1 ;  /* 0x0000000406062824 */ /* 0x000fe200078e0201 */
[----:B------:R-:W-:Y:S01]  /*0400*/  @P3 IADD3 R14, PT, PT, -R3, 0x3, RZ ;  /* 0x00000003030e3810 */ /* 0x000fe20007ffe1ff */
[----:B0-----:R-:W-:Y:S01]  /*0410*/  IMAD R7, R10, UR4, R15 ;  /* 0x000000040a077c24 */ /* 0x001fe2000f8e020f */
[----:B------:R1:W-:Y:S03]  /*0420*/  @P1 STL [R4], R13 ;  /* 0x0000000d04001387 */ /* 0x0003e60000100800 */
[----:B------:R-:W-:Y:S01]  /*0430*/  @P3 IMAD R3, R14, 0x4, R1 ;  /* 0x000000040e033824 */ /* 0x000fe200078e0201 */
[----:B------:R1:W-:Y:S01]  /*0440*/  @P2 STL [R6], R5 ;  /* 0x0000000506002387 */ /* 0x0003e20000100800 */
[----:B--2---:R-:W-:-:S03]  /*0450*/  ISETP.GE.AND P4, PT, R7, UR9, PT ;  /* 0x0000000907007c0c */ /* 0x004fc6000bf86270 */
[----:B------:R1:W-:Y:S10]  /*0460*/  @P3 STL [R3], R12 ;  /* 0x0000000c03003387 */ /* 0x0003f40000100800 */
[----:B-1-3--:R-:W-:Y:S05]  /*0470*/  @P4 BRA `(.L_x_651) ;  /* 0x0000000000944947 */ /* 0x00afea0003800000 */
[----:B------:R-:W2:Y:S04]  /*0480*/  LDL.64 R30, [R1] ;  /* 0x00000000011e7983 */ /* 0x000ea80000100a00 */
[----:B------:R-:W3:Y:S01]  /*0490*/  LDL R3, [R1+0x8] ;  /* 0x0000080001037983 */ /* 0x000ee20000100800 */
[----:B------:R-:W0:Y:S01]  /*04a0*/  S2UR UR5, SR_CgaCtaId ;  /* 0x00000000000579c3 */ /* 0x000e220000008800 */
[----:B------:R-:W-:Y:S01]  /*04b0*/  UMOV UR4, 0x400 ;  /* 0x0000040000047882 */ /* 0x000fe20000000000 */
[----:B------:R-:W-:Y:S01]  /*04c0*/  IMAD.MOV.U32 R0, RZ, RZ, R7 ;  /* 0x000000ffff007224 */ /* 0x000fe200078e0007 */
[----:B0-----:R-:W-:-:S06]  /*04d0*/  ULEA UR4, UR5, UR4, 0x18 ;  /* 0x0000000405047291 */ /* 0x001fcc000f8ec0ff */
[----:B------:R-:W-:Y:S02]  /*04e0*/  LEA R7, R19, UR4, 0x3 ;  /* 0x0000000413077c11 */ /* 0x000fe4000f8e18ff */
[----:B--2---:R-:W-:Y:S02]  /*04f0*/  LEA R4, R30, UR4, 0x3 ;  /* 0x000000041e047c11 */ /* 0x004fe4000f8e18ff */
[----:B------:R-:W-:Y:S02]  /*0500*/  LEA R5, R31, UR4, 0x3 ;  /* 0x000000041f057c11 */ /* 0x000fe4000f8e18ff */
[----:B---3--:R-:W-:-:S07]  /*0510*/  LEA R6, R3, UR4, 0x3 ;  /* 0x0000000403067c11 */ /* 0x008fce000f8e18ff */
.L_x_652:
[----:B0-----:R-:W0:Y:S01]  /*0520*/  LDS.64 R12, [R4] ;  /* 0x00000000040c7984 */ /* 0x001e220000000a00 */
[----:B------:R-:W-:-:S03]  /*0530*/  VIADD R32, R0, UR10 ;  /* 0x0000000a00207c36 */ /* 0x000fc60008000000 */
[----:B------:R-:W1:Y:S01]  /*0540*/  LDS.64 R16, [R5] ;  /* 0x0000000005107984 */ /* 0x000e620000000a00 */
[----:B------:R-:W-:-:S03]  /*0550*/  IMAD R33, R30, UR9, R32 ;  /* 0x000000091e217c24 */ /* 0x000fc6000f8e0220 */
[----:B------:R-:W-:Y:S04]  /*0560*/  LDS.64 R20, [R6] ;  /* 0x0000000006147984 */ /* 0x000fe80000000a00 */
[----:B------:R-:W2:Y:S01]  /*0570*/  LDS.64 R22, [R7] ;  /* 0x0000000007167984 */ /* 0x000ea20000000a00 */
[----:B0-----:R-:W-:-:S06]  /*0580*/  IMAD.WIDE R12, R33, 0x10, R12 ;  /* 0x00000010210c7825 */ /* 0x001fcc00078e020c */
[----:B------:R-:W3:Y:S01]  /*0590*/  LD.E.128 R12, desc[UR6][R12.64] ;  /* 0x000000060c0c7980 */ /* 0x000ee2000c101d00 */
[----:B------:R-:W-:-:S04]  /*05a0*/  IMAD R11, R31, UR9, R32 ;  /* 0x000000091f0b7c24 */ /* 0x000fc8000f8e0220 */
[----:B-1----:R-:W-:-:S06]  /*05b0*/  IMAD.WIDE R16, R11, 0x10, R16 ;  /* 0x000000100b107825 */ /* 0x002fcc00078e0210 */
[----:B------:R-:W4:Y:S01]  /*05c0*/  LD.E.128 R16, desc[UR6][R16.64] ;  /* 0x0000000610107980 */ /* 0x000f22000c101d00 */
[----:B------:R-:W-:Y:S02]  /*05d0*/  IMAD R39, R3, UR9, R32 ;  /* 0x0000000903277c24 */ /* 0x000fe4000f8e0220 */
[----:B--2---:R-:W-:-:S04]  /*05e0*/  IMAD.WIDE R32, R33, 0x10, R22 ;  /* 0x0000001021207825 */ /* 0x004fc800078e0216 */
[----:B------:R-:W-:-:S06]  /*05f0*/  IMAD.WIDE R20, R39, 0x10, R20 ;  /* 0x0000001027147825 */ /* 0x000fcc00078e0214 */
[----:B------:R-:W2:Y:S01]  /*0600*/  LD.E.128 R20, desc[UR6][R20.64] ;  /* 0x0000000614147980 */ /* 0x000ea2000c101d00 */
[----:B------:R-:W0:Y:S03]  /*0610*/  LDCU UR4, c[0x0][0x360] ;  /* 0x00006c00ff0477ac */ /* 0x000e260008000800 */
[----:B---3--:R-:W-:Y:S04]  /*0620*/  ST.E.128 desc[UR6][R32.64], R12 ;  /* 0x0000000c20007985 */ /* 0x008fe8000c101d06 */
[----:B------:R-:W1:Y:S02]  /*0630*/  LDS.64 R34, [R7] ;  /* 0x0000000007227984 */ /* 0x000e640000000a00 */
[----:B-1----:R-:W-:-:S02]  /*0640*/  IMAD.WIDE R34, R11, 0x10, R34 ;  /* 0x000000100b227825 */ /* 0x002fc400078e0222 */
[----:B------:R-:W0:Y:S03]  /*0650*/  LDC R11, c[0x0][0x370] ;  /* 0x0000dc00ff0b7b82 */ /* 0x000e260000000800 */
[----:B----4-:R-:W-:Y:S04]  /*0660*/  ST.E.128 desc[UR6][R34.64], R16 ;  /* 0x0000001022007985 */ /* 0x010fe8000c101d06 */
[----:B------:R-:W1:Y:S01]  /*0670*/  LDS.64 R36, [R7] ;  /* 0x0000000007247984 */ /* 0x000e620000000a00 */
[----:B0-----:R-:W-:-:S05]  /*0680*/  IMAD R0, R11, UR4, R0 ;  /* 0x000000040b007c24 */ /* 0x001fca000f8e0200 */
[----:B------:R-:W-:Y:S01]  /*0690*/  ISETP.GE.AND P0, PT, R0, UR9, PT ;  /* 0x0000000900007c0c */ /* 0x000fe2000bf06270 */
[----:B-1----:R-:W-:-:S05]  /*06a0*/  IMAD.WIDE R36, R39, 0x10, R36 ;  /* 0x0000001027247825 */ /* 0x002fca00078e0224 */
[----:B--2---:R0:W-:Y:S07]  /*06b0*/  ST.E.128 desc[UR6][R36.64], R20 ;  /* 0x0000001424007985 */ /* 0x0041ee000c101d06 */
[----:B------:R-:W-:Y:S05]  /*06c0*/  @!P0 BRA `(.L_x_652) ;  /* 0xfffffffc00948947 */ /* 0x000fea000383ffff */
.L_x_651:
[----:B------:R-:W-:Y:S05]  /*06d0*/  BSYNC.RECONVERGENT B0 ;  /* 0x0000000000007941 */ /* 0x000fea0003800200 */
.L_x_650:
[----:B------:R-:W1:Y:S01]  /*06e0*/  S2R R11, SR_TID.X ;  /* 0x00000000000b7919 */ /* 0x000e620000002100 */
[----:B------:R-:W-:Y:S01]  /*06f0*/  BSSY.RECONVERGENT B0, `(.L_x_653) ;  /* 0x0000011000007945 */ /* 0x000fe20003800200 */
[----:B-1----:R-:W-:-:S13]  /*0700*/  ISETP.NE.AND P1, PT, R11, RZ, PT ;  /* 0x000000ff0b00720c */ /* 0x002fda0003f25270 */
[----:B------:R-:W-:Y:S05]  /*0710*/  @P1 BRA `(.L_x_654) ;  /* 0x0000000000381947 */ /* 0x000fea0003800000 */
[----:B------:R-:W1:Y:S01]  /*0720*/  LDC R0, c[0x0][0x370] ;  /* 0x0000dc00ff007b82 */ /* 0x000e620000000800 */
[----:B------:R-:W-:Y:S02]  /*0730*/  ISETP.NE.AND P0, PT, R10, RZ, PT ;  /* 0x000000ff0a00720c */ /* 0x000fe40003f05270 */
[----:B-1----:R-:W-:-:S04]  /*0740*/  IADD3 R0, PT, PT, -R0, 0x21, RZ ;  /* 0x0000002100007810 */ /* 0x002fc80007ffe1ff */
[----:B------:R-:W-:-:S05]  /*0750*/  SEL R3, R0, 0x1, !P0 ;  /* 0x0000000100037807 */ /* 0x000fca0004000000 */
[----:B------:R-:W2:Y:S01]  /*0760*/  ATOM.E.ADD.STRONG.GPU PT, R0, desc[UR6][R8.64+0x100], R3 ;  /* 0x800100030800798a */ /* 0x000ea200081ef106 */
[----:B------:R-:W1:Y:S01]  /*0770*/  S2UR UR5, SR_CgaCtaId ;  /* 0x00000000000579c3 */ /* 0x000e620000008800 */
[----:B------:R-:W-:Y:S01]  /*0780*/  IMAD.SHL.U32 R5, R2, 0x20, RZ ;  /* 0x0000002002057824 */ /* 0x000fe200078e00ff */
[----:B------:R-:W-:Y:S02]  /*0790*/  UMOV UR4, 0x400 ;  /* 0x0000040000047882 */ /* 0x000fe40000000000 */
[----:B-1----:R-:W-:Y:S01]  /*07a0*/  ULEA UR4, UR5, UR4, 0x18 ;  /* 0x0000000405047291 */ /* 0x002fe2000f8ec0ff */
[----:B--2---:R-:W-:-:S05]  /*07b0*/  IMAD.IADD R0, R3, 0x1, R0 ;  /* 0x0000000103007824 */ /* 0x004fca00078e0200 */
[----:B------:R-:W-:-:S13]  /*07c0*/  ISETP.NE.AND P0, PT, R0, R5, PT ;  /* 0x000000050000720c */ /* 0x000fda0003f05270 */
[----:B------:R-:W-:-:S05]  /*07d0*/  @!P0 IMAD.MOV.U32 R0, RZ, RZ, 0x1 ;  /* 0x00000001ff008424 */ /* 0x000fca00078e00ff */
[----:B------:R1:W-:Y:S04]  /*07e0*/  @!P0 STS [UR4+0x20], R0 ;  /* 0x00002000ff008988 */ /* 0x0003e80008000804 */
[----:B------:R-:W-:Y:S01]  /*07f0*/  @P0 STS [UR4+0x20], RZ ;  /* 0x000020ffff000988 */ /* 0x000fe20008000804 */
.L_x_654:
[----:B------:R-:W-:Y:S05]  /*0800*/  BSYNC.RECONVERGENT B0 ;  /* 0x0000000000007941 */ /* 0x000fea0003800200 */
.L_x_653:
[----:B------:R-:W2:Y:S08]  /*0810*/  S2UR UR5, SR_CgaCtaId ;  /* 0x00000000000579c3 */ /* 0x000eb00000008800 */
[----:B------:R-:W-:Y:S06]  /*0820*/  BAR.SYNC.DEFER_BLOCKING 0x0 ;  /* 0x0000000000007b1d */ /* 0x000fec0000010000 */
[----:B------:R-:W-:-:S02]  /*0830*/  UMOV UR4, 0x400 ;  /* 0x0000040000047882 */ /* 0x000fc40000000000 */
[----:B--2---:R-:W-:-:S09]  /*0840*/  ULEA UR4, UR5, UR4, 0x18 ;  /* 0x0000000405047291 */ /* 0x004fd2000f8ec0ff */
[----:B-1----:R-:W1:Y:S02]  /*0850*/  LDS R0, [UR4+0x20] ;  /* 0x00002004ff007984 */ /* 0x002e640008000800 */
[----:B-1----:R-:W-:-:S04]  /*0860*/  ISETP.NE.AND P0, PT, R0, RZ, PT ;  /* 0x000000ff0000720c */ /* 0x002fc80003f05270 */
[----:B------:R-:W-:-:S13]  /*0870*/  ISETP.GT.U32.OR P0, PT, R11, 0x3, !P0 ;  /* 0x000000030b00780c */ /* 0x000fda0004704470 */
[----:B------:R-:W-:Y:S05]  /*0880*/  @P0 EXIT ;  /* 0x000000000000094d */ /* 0x000fea0003800000 */
[C---:B------:R-:W-:Y:S01]  /*0890*/  LEA R4, P0, R24.reuse, R28, 0x2 ;  /* 0x0000001c18047211 */ /* 0x040fe200078010ff */
[----:B------:R-:W-:Y:S03]  /*08a0*/  @!P1 ST.E desc[UR6][R8.64+-0x80], R2 ;  /* 0xffff800208009985 */ /* 0x000fe6000c101906 */
[----:B------:R-:W-:Y:S02]  /*08b0*/  LEA.HI.X R5, R24, R29, R25, 0x2, P0 ;  /* 0x0000001d18057211 */ /* 0x000fe400000f1419 */
[----:B------:R-:W-:-:S03]  /*08c0*/  LEA R12, P0, R26, R8, 0x2 ;  /* 0x000000081a0c7211 */ /* 0x000fc600078010ff */
[----:B------:R1:W-:Y:S01]  /*08d0*/  ST.E.STRONG.SYS desc[UR6][R4.64], R2 ;  /* 0x0000000204007985 */ /* 0x0003e2000c115906 */
[----:B------:R-:W-:Y:S02]  /*08e0*/  LEA.HI.X R13, R26, R9, R27, 0x2, P0 ;  /* 0x000000091a0d7211 */ /* 0x000fe400000f141b */
[----:B-1----:R-:W-:Y:S01]  /*08f0*/  CS2R R4, SR_CLOCKLO ;  /* 0x0000000000047805 */ /* 0x002fe20000015000 */
[----:B------:R-:W1:Y:S06]  /*0900*/  LDCU.64 UR4, c[0x0][0x3b0] ;  /* 0x00007600ff0477ac */ /* 0x000e6c0008000a00 */
.L_x_655:
[----:B------:R-:W2:Y:S02]  /*0910*/  LD.E.STRONG.SYS R3, desc[UR6][R12.64] ;  /* 0x000000060c037980 */ /* 0x000ea4000c115900 */
[----:B--2---:R-:W-:-:S05]  /*0920*/  IMAD.IADD R3, R3, 0x1, -R2 ;  /* 0x0000000103037824 */ /* 0x004fca00078e0a02 */
        /* <DEDUP_REMOVED lines=8> */
[----:B------:R1:W2:Y:S01]  /*09b0*/  LD.E.STRONG.SYS R3, desc[UR6][R12.64] ;  /* 0x000000060c037980 */ /* 0x0002a2000c115900 */
[----:B------:R-:W3:Y:S01]  /*09c0*/  LDCU.64 UR4, c[0x4][0x260] ;  /* 0x01004c00ff0477ac */ /* 0x000ee20008000a00 */
[----:B------:R-:W4:Y:S01]  /*09d0*/  LDC.64 R18, c[0x4][0xd8] ;  /* 0x01003600ff127b82 */ /* 0x000f220000000a00 */
[----:B------:R-:W-:Y:S01]  /*09e0*/  IMAD.MOV.U32 R8, RZ, RZ, 0x4e9 ;  /* 0x000004e9ff087424 */ /* 0x000fe200078e00ff */
[----:B------:R-:W-:-:S06]  /*09f0*/  MOV R0, 0x2a8 ;  /* 0x000002a800007802 */ /* 0x000fcc0000000f00 */
[----:B------:R-:W5:Y:S08]  /*0a00*/  LDC R9, c[0x0][0x38c] ;  /* 0x0000e300ff097b82 */ /* 0x000f700000000800 */
[----:B------:R-:W0:Y:S01]  /*0a10*/  LDC R6, c[0x0][0x2f8] ;  /* 0x0000be00ff067b82 */ /* 0x000e220000000800 */
[----:B---3--:R-:W-:-:S04]  /*0a20*/  UIADD3 UR4, UP0, UPT, UR4, 0x4c, URZ ;  /* 0x0000004c04047890 */ /* 0x008fc8000ff1e0ff */
[----:B------:R-:W-:Y:S02]  /*0a30*/  UIADD3.X UR5, UPT, UPT, URZ, UR5, URZ, UP0, !UPT ;  /* 0x00000005ff057290 */ /* 0x000fe400087fe4ff */
[----:B------:R-:W-:Y:S01]  /*0a40*/  IMAD.U32 R16, RZ, RZ, UR4 ;  /* 0x00000004ff107e24 */ /* 0x000fe2000f8e00ff */
[----:B-1----:R1:W3:Y:S03]  /*0a50*/  LDC.64 R12, c[0x4][R0] ;  /* 0x01000000000c7b82 */ /* 0x0022e60000000a00 */
[----:B------:R-:W-:-:S05]  /*0a60*/  IMAD.U32 R17, RZ, RZ, UR5 ;  /* 0x00000005ff117e24 */ /* 0x000fca000f8e00ff */
[----:B----4-:R1:W-:Y:S01]  /*0a70*/  STL.128 [R1+0x10], R16 ;  /* 0x0000101001007387 */ /* 0x0103e20000100c00 */
[----:B------:R-:W4:Y:S03]  /*0a80*/  LDCU.64 UR4, c[0x4][0x268] ;  /* 0x01004d00ff0477ac */ /* 0x000f260008000a00 */
[----:B-----5:R1:W-:Y:S01]  /*0a90*/  STL.128 [R1+0x20], R8 ;  /* 0x0000200801007387 */ /* 0x0203e20000100c00 */
[----:B0-----:R-:W-:-:S04]  /*0aa0*/  IADD3 R6, P0, P1, R1, 0x10, R6 ;  /* 0x0000001001067810 */ /* 0x001fc8000791e006 */
[----:B------:R-:W-:Y:S01]  /*0ab0*/  IADD3.X R7, PT, PT, RZ, UR8, RZ, P0, P1 ;  /* 0x00000008ff077c10 */ /* 0x000fe200087e24ff */
[----:B----4-:R-:W-:Y:S02]  /*0ac0*/  IMAD.U32 R4, RZ, RZ, UR4 ;  /* 0x00000004ff047e24 */ /* 0x010fe4000f8e00ff */
[----:B------:R-:W-:Y:S01]  /*0ad0*/  IMAD.U32 R5, RZ, RZ, UR5 ;  /* 0x00000005ff057e24 */ /* 0x000fe2000f8e00ff */
[----:B--23--:R1:W-:Y:S06]  /*0ae0*/  STL.64 [R1+0x30], R2 ;  /* 0x0000300201007387 */ /* 0x00c3ec0000100a00 */
[----:B------:R-:W-:-:S07]  /*0af0*/  LEPC R20, `(.L_x_656) ;  /* 0x000000001014794e */ /* 0x000fce0000000000 */
[----:B-1----:R-:W-:Y:S05]  /*0b00*/  CALL.ABS.NOINC R12 ;  /* 0x000000000c007343 */ /* 0x002fea0003c00000 */
.L_x_656:
[----:B------:R-:W-:Y:S05]  /*0b10*/  EXIT ;  /* 0x000000000000794d */ /* 0x000fea0003800000 */
.L_x_657:
        /* <DEDUP_REMOVED lines=14> */
.L_x_991:


//--------------------- .text._Z38userbuffers_fp16_sum_inplace_gpu_rw_agILi2EEviiiiiiiPPvim --------------------------
	.section	.text._Z38userbuffers_fp16_sum_inplace_gpu_rw_agILi2EEviiiiiiiPPvim,"ax",@progbits
	.align	128
        .global         _Z38userbuffers_fp16_sum_inplace_gpu_rw_agILi2EEviiiiiiiPPvim
        .type           _Z38userbuffers_fp16_sum_inplace_gpu_rw_agILi2EEviiiiiiiPPvim,@function
        .size           _Z38userbuffers_fp16_sum_inplace_gpu_rw_agILi2EEviiiiiiiPPvim,(.L_x_992 - _Z38userbuffers_fp16_sum_inplace_gpu_rw_agILi2EEviiiiiiiPPvim)
        .other          _Z38userbuffers_fp16_sum_inplace_gpu_rw_agILi2EEviiiiiiiPPvim,@"STO_CUDA_ENTRY STV_DEFAULT"
_Z38userbuffers_fp16_sum_inplace_gpu_rw_agILi2EEviiiiiiiPPvim:
.text._Z38userbuffers_fp16_sum_inplace_gpu_rw_agILi2EEviiiiiiiPPvim:
[----:B------:R-:W0:Y:S01]  /*0000*/  LDC R1, c[0x0][0x37c] ;  /* 0x0000df00ff017b82 */ /* 0x000e220000000800 */
[----:B------:R-:W1:Y:S01]  /*0010*/  LDCU UR5, c[0x0][0x2fc] ;  /* 0x00005f80ff0577ac */ /* 0x000e620008000800 */
[----:B------:R-:W2:Y:S01]  /*0020*/  S2R R5, SR_TID.X ;  /* 0x0000000000057919 */ /* 0x000ea20000002100 */
[----:B0-----:R-:W-:Y:S01]  /*0030*/  VIADD R1, R1, 0xffffffd8 ;  /* 0xffffffd801017836 */ /* 0x001fe20000000000 */
[----:B------:R-:W-:Y:S01]  /*0040*/  BSSY.RECONVERGENT B0, `(.L_x_658) ;  /* 0x000002a000007945 */ /* 0x000fe20003800200 */
[----:B------:R-:W0:Y:S03]  /*0050*/  LDCU UR8, c[0x0][0x360] ;  /* 0x00006c00ff0877ac */ /* 0x000e260008000800 */
[----:B------:R-:W0:Y:S01]  /*0060*/  LDC R9, c[0x0][0x370] ;  /* 0x0000dc00ff097b82 */ /* 0x000e220000000800 */
[----:B------:R-:W3:Y:S01]  /*0070*/  S2R R4, SR_CTAID.X ;  /* 0x0000000000047919 */ /* 0x000ee20000002500 */
[----:B------:R-:W-:Y:S01]  /*0080*/  CS2R R36, SRZ ;  /* 0x0000000000247805 */ /* 0x000fe2000001ff00 */
[----:B------:R-:W4:Y:S01]  /*0090*/  LDCU UR4, c[0x0][0x2f8] ;  /* 0x00005f00ff0477ac */ /* 0x000f220008000800 */
[----:B------:R-:W-:Y:S01]  /*00a0*/  CS2R R32, SRZ ;  /* 0x0000000000207805 */ /* 0x000fe2000001ff00 */
[----:B------:R-:W0:Y:S01]  /*00b0*/  LDCU.64 UR6, c[0x0][0x358] ;  /* 0x00006b00ff0677ac */ /* 0x000e220008000a00 */
[----:B----4-:R-:W-:Y:S01]  /*00c0*/  IADD3 R6, P1, PT, R1, UR4, RZ ;  /* 0x0000000401067c10 */ /* 0x010fe2000ff3e0ff */
[----:B0-----:R-:W-:-:S03]  /*00d0*/  IMAD R8, R9, UR8, RZ ;  /* 0x0000000809087c24 */ /* 0x001fc6000f8e02ff */
[----:B-1----:R-:W-:Y:S01]  /*00e0*/  IADD3.X R7, PT, PT, RZ, UR5, RZ, P1, !PT ;  /* 0x00000005ff077c10 */ /* 0x002fe20008ffe4ff */
[----:B------:R-:W-:Y:S01]  /*00f0*/  IMAD.SHL.U32 R8, R8, 0x4, RZ ;  /* 0x0000000408087824 */ /* 0x000fe200078e00ff */
[----:B--2---:R-:W-:-:S04]  /*0100*/  ISETP.GT.U32.AND P0, PT, R5, 0x1, PT ;  /* 0x000000010500780c */ /* 0x004fc80003f04070 */
[----:B------:R-:W-:-:S04]  /*0110*/  IABS R16, R8 ;  /* 0x0000000800107213 */ /* 0x000fc80000000000 */
[----:B------:R-:W0:Y:S08]  /*0120*/  I2F.RP R0, R16 ;  /* 0x0000001000007306 */ /* 0x000e300000209400 */
[----:B0-----:R-:W0:Y:S02]  /*0130*/  MUFU.RCP R0, R0 ;  /* 0x0000000000007308 */ /* 0x001e240000001000 */
[----:B0-----:R-:W-:Y:S01]  /*0140*/  VIADD R14, R0, 0xffffffe ;  /* 0x0ffffffe000e7836 */ /* 0x001fe20000000000 */
[----:B---3--:R-:W-:Y:S06]  /*0150*/  @P0 BRA `(.L_x_659) ;  /* 0x0000000000600947 */ /* 0x008fec0003800000 */
        /* <DEDUP_REMOVED lines=24> */
.L_x_659:
[----:B------:R-:W-:Y:S05]  /*02e0*/  BSYNC.RECONVERGENT B0 ;  /* 0x0000000000007941 */ /* 0x000fea0003800200 */
.L_x_658:
[----:B------:R-:W0:Y:S01]  /*02f0*/  LDCU UR4, c[0x0][0x398] ;  /* 0x00007300ff0477ac */ /* 0x000e220008000800 */
[----:B------:R-:W1:Y:S01]  /*0300*/  F2I.FTZ.U32.TRUNC.NTZ R11, R14 ;  /* 0x0000000e000b7305 */ /* 0x000e62000021f000 */
[----:B------:R-:W-:Y:S02]  /*0310*/  IMAD R41, R4, UR8, R5 ;  /* 0x0000000804297c24 */ /* 0x000fe4000f8e0205 */
[----:B------:R-:W-:Y:S01]  /*0320*/  HFMA2 R10, -RZ, RZ, 0, 0 ;  /* 0x00000000ff0a7431 */ /* 0x000fe200000001ff */
[----:B------:R-:W-:Y:S01]  /*0330*/  IABS R15, R8 ;  /* 0x00000008000f7213 */ /* 0x000fe20000000000 */
[----:B------:R-:W2:Y:S01]  /*0340*/  S2UR UR5, SR_CgaCtaId ;  /* 0x00000000000579c3 */ /* 0x000ea20000008800 */
[----:B------:R-:W3:Y:S01]  /*0350*/  LDCU UR10, c[0x0][0x38c] ;  /* 0x00007180ff0a77ac */ /* 0x000ee20008000800 */
[----:B------:R-:W-:Y:S01]  /*0360*/  BSSY.RECONVERGENT B0, `(.L_x_660) ;  /* 0x00000a6000007945 */ /* 0x000fe20003800200 */
[----:B------:R-:W4:Y:S01]  /*0370*/  LDCU UR11, c[0x0][0x394] ;  /* 0x00007280ff0b77ac */ /* 0x000f220008000800 */
[----:B-1----:R-:W-:Y:S01]  /*0380*/  IMAD.MOV R3, RZ, RZ, -R11 ;  /* 0x000000ffff037224 */ /* 0x002fe200078e0a0b */
[----:B0-----:R-:W-:Y:S01]  /*0390*/  VIMNMX R0, PT, PT, R41, UR4, !PT ;  /* 0x0000000429007c48 */ /* 0x001fe2000ffe0100 */
[----:B------:R-:W-:-:S02]  /*03a0*/  UMOV UR4, 0x400 ;  /* 0x0000040000047882 */ /* 0x000fc40000000000 */
[----:B------:R-:W-:Y:S02]  /*03b0*/  IMAD R3, R3, R16, RZ ;  /* 0x0000001003037224 */ /* 0x000fe400078e02ff */
[----:B------:R-:W-:Y:S02]  /*03c0*/  IMAD.IADD R12, R0, 0x1, -R41 ;  /* 0x00000001000c7824 */ /* 0x000fe400078e0a29 */
[----:B------:R-:W-:-:S03]  /*03d0*/  IMAD.HI.U32 R10, R11, R3, R10 ;  /* 0x000000030b0a7227 */ /* 0x000fc600078e000a */
[----:B------:R-:W-:Y:S01]  /*03e0*/  IABS R13, R12 ;  /* 0x0000000c000d7213 */ /* 0x000fe20000000000 */
[----:B------:R-:W-:Y:S01]  /*03f0*/  IMAD.MOV R11, RZ, RZ, -R15 ;  /* 0x000000ffff0b7224 */ /* 0x000fe200078e0a0f */
[----:B------:R-:W-:Y:S01]  /*0400*/  BAR.SYNC.DEFER_BLOCKING 0x0 ;  /* 0x0000000000007b1d */ /* 0x000fe20000010000 */
[----:B------:R-:W-:Y:S01]  /*0410*/  ISETP.GE.AND P2, PT, R12, RZ, PT ;  /* 0x000000ff0c00720c */ /* 0x000fe20003f46270 */
[----:B--2---:R-:W-:Y:S01]  /*0420*/  ULEA UR4, UR5, UR4, 0x18 ;  /* 0x0000000405047291 */ /* 0x004fe2000f8ec0ff */
[----:B------:R-:W-:-:S03]  /*0430*/  IMAD.MOV.U32 R3, RZ, RZ, R13 ;  /* 0x000000ffff037224 */ /* 0x000fc600078e000d */
[----:B---3--:R-:W-:Y:S01]  /*0440*/  ULEA UR5, UR10, UR4, 0x3 ;  /* 0x000000040a057291 */ /* 0x008fe2000f8e18ff */
[----:B------:R-:W-:-:S04]  /*0450*/  IMAD.HI.U32 R10, R10, R3, RZ ;  /* 0x000000030a0a7227 */ /* 0x000fc800078e00ff */
[----:B------:R-:W-:-:S05]  /*0460*/  IMAD R3, R10, R11, R3 ;  /* 0x0000000b0a037224 */ /* 0x000fca00078e0203 */
[----:B------:R-:W-:Y:S01]  /*0470*/  ISETP.GT.U32.AND P0, PT, R16, R3, PT ;  /* 0x000000031000720c */ /* 0x000fe20003f04070 */
[----:B------:R-:W0:-:S12]  /*0480*/  LDS.64 R34, [UR5] ;  /* 0x00000005ff227984 */ /* 0x000e180008000a00 */
[----:B------:R-:W-:Y:S01]  /*0490*/  @!P0 IADD3 R3, PT, PT, R3, -R16, RZ ;  /* 0x8000001003038210 */ /* 0x000fe20007ffe0ff */
[----:B------:R-:W-:Y:S01]  /*04a0*/  BAR.SYNC.DEFER_BLOCKING 0x0 ;  /* 0x0000000000007b1d */ /* 0x000fe20000010000 */
[----:B------:R-:W-:Y:S02]  /*04b0*/  ISETP.NE.AND P0, PT, R8, RZ, PT ;  /* 0x000000ff0800720c */ /* 0x000fe40003f05270 */
[----:B------:R-:W-:-:S13]  /*04c0*/  ISETP.GT.U32.AND P1, PT, R16, R3, PT ;  /* 0x000000031000720c */ /* 0x000fda0003f24070 */
[----:B------:R-:W-:-:S04]  /*04d0*/  @!P1 IMAD.IADD R3, R3, 0x1, -R16 ;  /* 0x0000000103039824 */ /* 0x000fc800078e0a10 */
[----:B------:R-:W-:Y:S01]  /*04e0*/  @!P2 IMAD.MOV R3, RZ, RZ, -R3 ;  /* 0x000000ffff03a224 */ /* 0x000fe200078e0a03 */
[----:B------:R-:W-:-:S04]  /*04f0*/  @!P0 LOP3.LUT R3, RZ, R8, RZ, 0x33, !PT ;  /* 0x00000008ff038212 */ /* 0x000fc800078e33ff */
[----:B------:R-:W-:-:S04]  /*0500*/  IADD3 R11, PT, PT, R12, -R3, RZ ;  /* 0x800000030c0b7210 */ /* 0x000fc80007ffe0ff */
[----:B------:R-:W-:-:S13]  /*0510*/  ISETP.GE.AND P0, PT, R11, 0x1, PT ;  /* 0x000000010b00780c */ /* 0x000fda0003f06270 */
[----:B0---4-:R-:W-:Y:S05]  /*0520*/  @!P0 BRA `(.L_x_661) ;  /* 0x0000000800248947 */ /* 0x011fea0003800000 */
[----:B------:R-:W-:Y:S01]  /*0530*/  VIMNMX.U32 R13, PT, PT, R8, 0x1, !PT ;  /* 0x00000001080d7848 */ /* 0x000fe20007fe0000 */
[----:B------:R-:W-:Y:S01]  /*0540*/  IMAD R8, R9, 0x4, R4 ;  /* 0x0000000409087824 */ /* 0x000fe200078e0204 */
[----:B------:R-:W-:Y:S02]  /*0550*/  BSSY.RECONVERGENT B1, `(.L_x_662) ;  /* 0x0000044000017945 */ /* 0x000fe40003800200 */
[----:B------:R-:W0:Y:S01]  /*0560*/  I2F.U32.RP R10, R13 ;  /* 0x0000000d000a7306 */ /* 0x000e220000209000 */
[----:B------:R-:W-:Y:S01]  /*0570*/  IMAD R8, R8, UR8, R5 ;  /* 0x0000000808087c24 */ /* 0x000fe2000f8e0205 */
[----:B------:R-:W-:Y:S01]  /*0580*/  ISETP.NE.U32.AND P3, PT, R13, RZ, PT ;  /* 0x000000ff0d00720c */ /* 0x000fe20003f65070 */
[----:B------:R-:W-:-:S03]  /*0590*/  IMAD.MOV R15, RZ, RZ, -R13 ;  /* 0x000000ffff0f7224 */ /* 0x000fc600078e0a0d */
[----:B------:R-:W-:-:S04]  /*05a0*/  VIADDMNMX R11, R11, R41, R8, !PT ;  /* 0x000000290b0b7246 */ /* 0x000fc80007800108 */
[----:B------:R-:W-:Y:S02]  /*05b0*/  IADD3 R11, PT, PT, -R8, R11, RZ ;  /* 0x0000000b080b7210 */ /* 0x000fe40007ffe1ff */
[----:B------:R-:W-:Y:S02]  /*05c0*/  MOV R8, RZ ;  /* 0x000000ff00087202 */ /* 0x000fe40000000f00 */
[C---:B------:R-:W-:Y:S01]  /*05d0*/  ISETP.NE.AND P0, PT, R11.reuse, RZ, PT ;  /* 0x000000ff0b00720c */ /* 0x040fe20003f05270 */
[----:B0-----:R-:W0:Y:S02]  /*05e0*/  MUFU.RCP R10, R10 ;  /* 0x0000000a000a7308 */ /* 0x001e240000001000 */
[----:B0-----:R-:W-:Y:S02]  /*05f0*/  VIADD R9, R10, 0xffffffe ;  /* 0x0ffffffe0a097836 */ /* 0x001fe40000000000 */
[----:B------:R-:W-:-:S08]  /*0600*/  VIADD R10, R11, 0xffffffff ;  /* 0xffffffff0b0a7836 */ /* 0x000fd00000000000 */
[----:B------:R-:W-:Y:S01]  /*0610*/  @!P0 IMAD.MOV R10, RZ, RZ, R11 ;  /* 0x000000ffff0a8224 */ /* 0x000fe200078e020b */
[----:B------:R-:W0:Y:S02]  /*0620*/  F2I.FTZ.U32.TRUNC.NTZ R9, R9 ;  /* 0x0000000900097305 */ /* 0x000e24000021f000 */
[----:B0-----:R-:W-:-:S04]  /*0630*/  IMAD R15, R15, R9, RZ ;  /* 0x000000090f0f7224 */ /* 0x001fc800078e02ff */
[----:B------:R-:W-:-:S06]  /*0640*/  IMAD.HI.U32 R15, R9, R15, R8 ;  /* 0x0000000f090f7227 */ /* 0x000fcc00078e0008 */
[----:B------:R-:W-:-:S04]  /*0650*/  IMAD.HI.U32 R15, R15, R10, RZ ;  /* 0x0000000a0f0f7227 */ /* 0x000fc800078e00ff */
[----:B------:R-:W-:-:S04]  /*0660*/  IMAD.MOV R8, RZ, RZ, -R15 ;  /* 0x000000ffff087224 */ /* 0x000fc800078e0a0f */
[----:B------:R-:W-:Y:S01]  /*0670*/  IMAD R10, R13, R8, R10 ;  /* 0x000000080d0a7224 */ /* 0x000fe200078e020a */
[----:B------:R-:W-:-:S04]  /*0680*/  SEL R8, RZ, 0x1, !P0 ;  /* 0x00000001ff087807 */ /* 0x000fc80004000000 */
[----:B------:R-:W-:-:S13]  /*0690*/  ISETP.GE.U32.AND P1, PT, R10, R13, PT ;  /* 0x0000000d0a00720c */ /* 0x000fda0003f26070 */
[----:B------:R-:W-:Y:S01]  /*06a0*/  @P1 IADD3 R10, PT, PT, -R13, R10, RZ ;  /* 0x0000000a0d0a1210 */ /* 0x000fe20007ffe1ff */
[----:B------:R-:W-:-:S03]  /*06b0*/  @P1 VIADD R15, R15, 0x1 ;  /* 0x000000010f0f1836 */ /* 0x000fc60000000000 */
[----:B------:R-:W-:-:S13]  /*06c0*/  ISETP.GE.U32.AND P2, PT, R10, R13, PT ;  /* 0x0000000d0a00720c */ /* 0x000fda0003f46070 */
[----:B------:R-:W-:Y:S01]  /*06d0*/  @P2 VIADD R15, R15, 0x1 ;  /* 0x000000010f0f2836 */ /* 0x000fe20000000000 */
[----:B------:R-:W-:-:S04]  /*06e0*/  @!P3 LOP3.LUT R15, RZ, R13, RZ, 0x33, !PT ;  /* 0x0000000dff0fb212 */ /* 0x000fc800078e33ff */
[----:B------:R-:W-:-:S04]  /*06f0*/  IADD3 R8, PT, PT, R8, R15, RZ ;  /* 0x0000000f08087210 */ /* 0x000fc80007ffe0ff */
[C---:B------:R-:W-:Y:S02]  /*0700*/  LOP3.LUT R9, R8.reuse, 0x1, RZ, 0xc0, !PT ;  /* 0x0000000108097812 */ /* 0x040fe400078ec0ff */
[----:B------:R-:W-:Y:S02]  /*0710*/  ISETP.NE.AND P1, PT, R8, RZ, PT ;  /* 0x000000ff0800720c */ /* 0x000fe40003f25270 */
[----:B------:R-:W-:-:S13]  /*0720*/  ISETP.NE.U32.AND P0, PT, R9, 0x1, PT ;  /* 0x000000010900780c */ /* 0x000fda0003f05070 */
[----:B------:R-:W-:Y:S05]  /*0730*/  @!P0 BRA `(.L_x_663) ;  /* 0x0000000000948947 */ /* 0x000fea0003800000 */
[----:B------:R-:W0:Y:S01]  /*0740*/  LDCU UR5, c[0x0][0x360] ;  /* 0x00006c00ff0577ac */ /* 0x000e220008000800 */
[----:B------:R-:W1:Y:S01]  /*0750*/  LDCU UR9, c[0x0][0x394] ;  /* 0x00007280ff0977ac */ /* 0x000e620008000800 */
[----:B0-----:R-:W-:-:S04]  /*0760*/  IMAD R24, R4, UR5, R5 ;  /* 0x0000000504187c24 */ /* 0x001fc8000f8e0205 */
[----:B-1----:R-:W-:-:S04]  /*0770*/  VIADD R25, R24, UR9 ;  /* 0x0000000918197c36 */ /* 0x002fc80008000000 */
[----:B------:R-:W-:-:S05]  /*0780*/  IMAD.WIDE R26, R25, 0x10, R34 ;  /* 0x00000010191a7825 */ /* 0x000fca00078e0222 */
[----:B------:R0:W2:Y:S01]  /*0790*/  LD.E.128 R8, desc[UR6][R26.64] ;  /* 0x000000061a087980 */ /* 0x0000a2000c101d00 */
[----:B------:R-:W1:Y:S02]  /*07a0*/  LDC R41, c[0x0][0x370] ;  /* 0x0000dc00ff297b82 */ /* 0x000e640000000800 */
[----:B-1----:R-:W-:-:S04]  /*07b0*/  IMAD R41, R41, UR5, RZ ;  /* 0x0000000529297c24 */ /* 0x002fc8000f8e02ff */
[----:B------:R-:W-:-:S05]  /*07c0*/  IMAD.WIDE R38, R41, 0x10, R26 ;  /* 0x0000001029267825 */ /* 0x000fca00078e021a */
[----:B------:R1:W3:Y:S01]  /*07d0*/  LD.E.128 R12, desc[UR6][R38.64] ;  /* 0x00000006260c7980 */ /* 0x0002e2000c101d00 */
[----:B------:R-:W-:-:S05]  /*07e0*/  IMAD.WIDE R42, R41, 0x10, R38 ;  /* 0x00000010292a7825 */ /* 0x000fca00078e0226 */
[----:B------:R4:W5:Y:S01]  /*07f0*/  LD.E.128 R16, desc[UR6][R42.64] ;  /* 0x000000062a107980 */ /* 0x000962000c101d00 */
[----:B------:R-:W-:-:S06]  /*0800*/  IMAD.WIDE R20, R41, 0x10, R42 ;  /* 0x0000001029147825 */ /* 0x000fcc00078e022a */
[----:B------:R-:W5:Y:S01]  /*0810*/  LD.E.128 R20, desc[UR6][R20.64] ;  /* 0x0000000614147980 */ /* 0x000f62000c101d00 */
[----:B------:R-:W-:-:S05]  /*0820*/  LEA.HI R40, R5, R4, RZ, 0x1b ;  /* 0x0000000405287211 */ /* 0x000fca00078fd8ff */
[----:B------:R-:W-:-:S05]  /*0830*/  VIADD R40, R40, UR10 ;  /* 0x0000000a28287c36 */ /* 0x000fca0008000000 */
[----:B------:R-:W-:-:S04]  /*0840*/  LOP3.LUT R40, R40, 0x1, RZ, 0xc0, !PT ;  /* 0x0000000128287812 */ /* 0x000fc800078ec0ff */
[----:B0-----:R-:W-:-:S04]  /*0850*/  LOP3.LUT R27, R40, 0x1, RZ, 0x3c, !PT ;  /* 0x00000001281b7812 */ /* 0x001fc800078e3cff */
[----:B------:R-:W-:-:S04]  /*0860*/  ISETP.NE.AND P0, PT, R27, UR10, PT ;  /* 0x0000000a1b007c0c */ /* 0x000fc8000bf05270 */
[----:B------:R-:W-:-:S04]  /*0870*/  SEL R27, R40, R27, !P0 ;  /* 0x0000001b281b7207 */ /* 0x000fc80004000000 */
[----:B------:R-:W-:-:S05]  /*0880*/  LEA R40, R27, UR4, 0x3 ;  /* 0x000000041b287c11 */ /* 0x000fca000f8e18ff */
[----:B------:R-:W0:Y:S02]  /*0890*/  LDS.64 R26, [R40] ;  /* 0x00000000281a7984 */ /* 0x000e240000000a00 */
[C---:B0-----:R-:W-:Y:S01]  /*08a0*/  IMAD.WIDE R26, R25.reuse, 0x10, R26 ;  /* 0x00000010191a7825 */ /* 0x041fe200078e021a */
[----:B------:R-:W-:-:S04]  /*08b0*/  IADD3 R25, PT, PT, R25, R41, RZ ;  /* 0x0000002919197210 */ /* 0x000fc80007ffe0ff */
[----:B--2---:R-:W-:Y:S04]  /*08c0*/  ST.E.128 desc[UR6][R26.64], R8 ;  /* 0x000000081a007985 */ /* 0x004fe8000c101d06 */
[----:B-1----:R-:W0:Y:S02]  /*08d0*/  LDS.64 R38, [R40] ;  /* 0x0000000028267984 */ /* 0x002e240000000a00 */
[----:B0-----:R-:W-:-:S04]  /*08e0*/  IMAD.WIDE R38, R25, 0x10, R38 ;  /* 0x0000001019267825 */ /* 0x001fc800078e0226 */
[----:B------:R-:W-:Y:S01]  /*08f0*/  IMAD.IADD R25, R41, 0x1, R25 ;  /* 0x0000000129197824 */ /* 0x000fe200078e0219 */
[----:B---3--:R-:W-:Y:S04]  /*0900*/  ST.E.128 desc[UR6][R38.64], R12 ;  /* 0x0000000c26007985 */ /* 0x008fe8000c101d06 */
[----:B----4-:R-:W0:Y:S02]  /*0910*/  LDS.64 R42, [R40] ;  /* 0x00000000282a7984 */ /* 0x010e240000000a00 */
[----:B0-----:R-:W-:-:S04]  /*0920*/  IMAD.WIDE R42, R25, 0x10, R42 ;  /* 0x00000010192a7825 */ /* 0x001fc800078e022a */
[C---:B------:R-:W-:Y:S01]  /*0930*/  IMAD.IADD R25, R41.reuse, 0x1, R25 ;  /* 0x0000000129197824 */ /* 0x040fe200078e0219 */
[----:B-----5:R-:W-:Y:S01]  /*0940*/  ST.E.128 desc[UR6][R42.64], R16 ;  /* 0x000000102a007985 */ /* 0x020fe2000c101d06 */
[----:B------:R-:W-:-:S03]  /*0950*/  LEA R41, R41, R24, 0x2 ;  /* 0x0000001829297211 */ /* 0x000fc600078e10ff */
[----:B------:R-:W0:Y:S02]  /*0960*/  LDS.64 R44, [R40] ;  /* 0x00000000282c7984 */ /* 0x000e240000000a00 */
[----:B0-----:R-:W-:-:S05]  /*0970*/  IMAD.WIDE R44, R25, 0x10, R44 ;  /* 0x00000010192c7825 */ /* 0x001fca00078e022c */
[----:B------:R0:W-:Y:S02]  /*0980*/  ST.E.128 desc[UR6][R44.64], R20 ;  /* 0x000000142c007985 */ /* 0x0001e4000c101d06 */
.L_x_663:
[----:B------:R-:W-:Y:S05]  /*0990*/  BSYNC.RECONVERGENT B1 ;  /* 0x0000000000017941 */ /* 0x000fea0003800200 */
.L_x_662:
[----:B------:R-:W-:Y:S05]  /*09a0*/  @!P1 BRA `(.L_x_661) ;  /* 0x0000000400049947 */ /* 0x000fea0003800000 */
[----:B------:R-:W1:Y:S01]  /*09b0*/  LDCU UR5, c[0x0][0x360] ;  /* 0x00006c00ff0577ac */ /* 0x000e620008000800 */
[----:B------:R-:W-:Y:S01]  /*09c0*/  LEA.HI R8, R5, R4, RZ, 0x1b ;  /* 0x0000000405087211 */ /* 0x000fe200078fd8ff */
[----:B------:R-:W2:Y:S04]  /*09d0*/  LDC R39, c[0x0][0x370] ;  /* 0x0000dc00ff277b82 */ /* 0x000ea80000000800 */
[----:B------:R-:W-:-:S05]  /*09e0*/  VIADD R8, R8, UR10 ;  /* 0x0000000a08087c36 */ /* 0x000fca0008000000 */
[----:B------:R-:W-:-:S04]  /*09f0*/  LOP3.LUT R8, R8, 0x1, RZ, 0xc0, !PT ;  /* 0x0000000108087812 */ /* 0x000fc800078ec0ff */
[----:B------:R-:W-:Y:S01]  /*0a00*/  LOP3.LUT R11, R8, 0x1, RZ, 0x3c, !PT ;  /* 0x00000001080b7812 */ /* 0x000fe200078e3cff */
[----:B-1----:R-:W-:-:S03]  /*0a10*/  IMAD R40, R4, UR5, R5 ;  /* 0x0000000504287c24 */ /* 0x002fc6000f8e0205 */
[----:B------:R-:W-:Y:S02]  /*0a20*/  ISETP.NE.AND P0, PT, R11, UR10, PT ;  /* 0x0000000a0b007c0c */ /* 0x000fe4000bf05270 */
[----:B------:R-:W-:Y:S02]  /*0a30*/  IADD3 R9, PT, PT, -R3, R0, -R40 ;  /* 0x0000000003097210 */ /* 0x000fe40007ffe928 */
[----:B------:R-:W-:Y:S01]  /*0a40*/  SEL R38, R8, R11, !P0 ;  /* 0x0000000b08267207 */ /* 0x000fe20004000000 */
[----:B--2---:R-:W-:Y:S02]  /*0a50*/  IMAD R39, R39, UR5, RZ ;  /* 0x0000000527277c24 */ /* 0x004fe4000f8e02ff */
[----:B------:R-:W-:Y:S01]  /*0a60*/  IMAD.IADD R40, R40, 0x1, R9 ;  /* 0x0000000128287824 */ /* 0x000fe200078e0209 */
[----:B------:R-:W-:-:S07]  /*0a70*/  LEA R38, R38, UR4, 0x3 ;  /* 0x0000000426267c11 */ /* 0x000fce000f8e18ff */
.L_x_664:
[----:B------:R-:W-:Y:S01]  /*0a80*/  IADD3 R51, PT, PT, R41, UR11, RZ ;  /* 0x0000000b29337c10 */ /* 0x000fe2000fffe0ff */
[----:B-1----:R-:W1:Y:S04]  /*0a90*/  LDS.64 R46, [R38] ;  /* 0x00000000262e7984 */ /* 0x002e680000000a00 */
[----:B------:R-:W-:-:S05]  /*0aa0*/  IMAD.WIDE R26, R51, 0x10, R34 ;  /* 0x00000010331a7825 */ /* 0x000fca00078e0222 */
[----:B------:R-:W2:Y:S01]  /*0ab0*/  LD.E.128 R8, desc[UR6][R26.64] ;  /* 0x000000061a087980 */ /* 0x000ea2000c101d00 */
[----:B------:R-:W-:-:S05]  /*0ac0*/  IMAD.WIDE R42, R39, 0x10, R26 ;  /* 0x00000010272a7825 */ /* 0x000fca00078e021a */
[----:B------:R-:W3:Y:S01]  /*0ad0*/  LD.E.128 R12, desc[UR6][R42.64] ;  /* 0x000000062a0c7980 */ /* 0x000ee2000c101d00 */
[----:B0-----:R-:W-:-:S05]  /*0ae0*/  IMAD.WIDE R44, R39, 0x10, R42 ;  /* 0x00000010272c7825 */ /* 0x001fca00078e022a */
[----:B------:R0:W4:Y:S01]  /*0af0*/  LD.E.128 R16, desc[UR6][R44.64] ;  /* 0x000000062c107980 */ /* 0x000122000c101d00 */
[----:B------:R-:W-:-:S05]  /*0b00*/  IMAD.WIDE R24, R39, 0x10, R44 ;  /* 0x0000001027187825 */ /* 0x000fca00078e022c */
[----:B------:R-:W5:Y:S01]  /*0b10*/  LD.E.128 R20, desc[UR6][R24.64] ;  /* 0x0000000618147980 */ /* 0x000f62000c101d00 */
[----:B-1----:R-:W-:-:S04]  /*0b20*/  IMAD.WIDE R46, R51, 0x10, R46 ;  /* 0x00000010332e7825 */ /* 0x002fc800078e022e */
[C---:B------:R-:W-:Y:S01]  /*0b30*/  IMAD.IADD R51, R39.reuse, 0x1, R51 ;  /* 0x0000000127337824 */ /* 0x040fe200078e0233 */
[----:B--2---:R1:W-:Y:S04]  /*0b40*/  ST.E.128 desc[UR6][R46.64], R8 ;  /* 0x000000082e007985 */ /* 0x0043e8000c101d06 */
[----:B------:R-:W2:Y:S01]  /*0b50*/  LDS.64 R48, [R38] ;  /* 0x0000000026307984 */ /* 0x000ea20000000a00 */
[----:B-1----:R-:W-:-:S04]  /*0b60*/  IMAD.WIDE R46, R39, 0x10, R24 ;  /* 0x00000010272e7825 */ /* 0x002fc800078e0218 */
[----:B--2---:R-:W-:-:S04]  /*0b70*/  IMAD.WIDE R48, R51, 0x10, R48 ;  /* 0x0000001033307825 */ /* 0x004fc800078e0230 */
[C---:B------:R-:W-:Y:S01]  /*0b80*/  IMAD.IADD R51, R39.reuse, 0x1, R51 ;  /* 0x0000000127337824 */ /* 0x040fe200078e0233 */
[----:B---3--:R-:W-:Y:S04]  /*0b90*/  ST.E.128 desc[UR6][R48.64], R12 ;  /* 0x0000000c30007985 */ /* 0x008fe8000c101d06 */
[----:B------:R-:W1:Y:S01]  /*0ba0*/  LDS.64 R26, [R38] ;  /* 0x00000000261a7984 */ /* 0x000e620000000a00 */
[----:B0-----:R-:W-:Y:S01]  /*0bb0*/  IADD3 R45, PT, PT, R39, R51, RZ ;  /* 0x00000033272d7210 */ /* 0x001fe20007ffe0ff */
[----:B-1----:R-:W-:-:S05]  /*0bc0*/  IMAD.WIDE R42, R51, 0x10, R26 ;  /* 0x00000010332a7825 */ /* 0x002fca00078e021a */
[----:B----4-:R-:W-:Y:S04]  /*0bd0*/  ST.E.128 desc[UR6][R42.64], R16 ;  /* 0x000000102a007985 */ /* 0x010fe8000c101d06 */
[----:B------:R-:W0:Y:S02]  /*0be0*/  LDS.64 R26, [R38] ;  /* 0x00000000261a7984 */ /* 0x000e240000000a00 */
[----:B0-----:R-:W-:-:S05]  /*0bf0*/  IMAD.WIDE R44, R45, 0x10, R26 ;  /* 0x000000102d2c7825 */ /* 0x001fca00078e021a */
[----:B-----5:R-:W-:Y:S04]  /*0c00*/  ST.E.128 desc[UR6][R44.64], R20 ;  /* 0x000000142c007985 */ /* 0x020fe8000c101d06 */
[----:B------:R-:W2:Y:S01]  /*0c10*/  LD.E.128 R8, desc[UR6][R46.64] ;  /* 0x000000062e087980 */ /* 0x000ea2000c101d00 */
[----:B------:R-:W-:-:S03]  /*0c20*/  IMAD.WIDE R48, R39, 0x10, R46 ;  /* 0x0000001027307825 */ /* 0x000fc600078e022e */
[----:B------:R-:W0:Y:S04]  /*0c30*/  LDS.64 R42, [R38] ;  /* 0x00000000262a7984 */ /* 0x000e280000000a00 */
[----:B------:R-:W3:Y:S01]  /*0c40*/  LD.E.128 R12, desc[UR6][R48.64] ;  /* 0x00000006300c7980 */ /* 0x000ee2000c101d00 */
[----:B------:R-:W-:-:S05]  /*0c50*/  IMAD.WIDE R50, R39, 0x10, R48 ;  /* 0x0000001027327825 */ /* 0x000fca00078e0230 */
[----:B------:R-:W4:Y:S01]  /*0c60*/  LD.E.128 R24, desc[UR6][R50.64] ;  /* 0x0000000632187980 */ /* 0x000f22000c101d00 */
[----:B------:R-:W-:-:S06]  /*0c70*/  IMAD.WIDE R16, R39, 0x10, R50 ;  /* 0x0000001027107825 */ /* 0x000fcc00078e0232 */
[----:B------:R-:W5:Y:S01]  /*0c80*/  LD.E.128 R16, desc[UR6][R16.64] ;  /* 0x0000000610107980 */ /* 0x000f62000c101d00 */
[----:B------:R-:W-:-:S04]  /*0c90*/  IMAD R52, R39, 0x4, R41 ;  /* 0x0000000427347824 */ /* 0x000fc800078e0229 */
[----:B------:R-:W-:-:S04]  /*0ca0*/  VIADD R41, R52, UR11 ;  /* 0x0000000b34297c36 */ /* 0x000fc80008000000 */
[----:B0-----:R-:W-:Y:S01]  /*0cb0*/  IMAD.WIDE R42, R41, 0x10, R42 ;  /* 0x00000010292a7825 */ /* 0x001fe200078e022a */
[----:B------:R-:W-:-:S04]  /*0cc0*/  IADD3 R41, PT, PT, R39, R41, RZ ;  /* 0x0000002927297210 */ /* 0x000fc80007ffe0ff */
[----:B--2---:R-:W-:Y:S04]  /*0cd0*/  ST.E.128 desc[UR6][R42.64], R8 ;  /* 0x000000082a007985 */ /* 0x004fe8000c101d06 */
[----:B------:R-:W0:Y:S02]  /*0ce0*/  LDS.64 R20, [R38] ;  /* 0x0000000026147984 */ /* 0x000e240000000a00 */
[----:B0-----:R-:W-:-:S04]  /*0cf0*/  IMAD.WIDE R20, R41, 0x10, R20 ;  /* 0x0000001029147825 */ /* 0x001fc800078e0214 */
[----:B------:R-:W-:Y:S01]  /*0d00*/  IMAD.IADD R41, R39, 0x1, R41 ;  /* 0x0000000127297824 */ /* 0x000fe200078e0229 */
[----:B---3--:R-:W-:Y:S04]  /*0d10*/  ST.E.128 desc[UR6][R20.64], R12 ;  /* 0x0000000c14007985 */ /* 0x008fe8000c101d06 */
[----:B------:R-:W0:Y:S02]  /*0d20*/  LDS.64 R22, [R38] ;  /* 0x0000000026167984 */ /* 0x000e240000000a00 */
[----:B0-----:R-:W-:-:S04]  /*0d30*/  IMAD.WIDE R22, R41, 0x10, R22 ;  /* 0x0000001029167825 */ /* 0x001fc800078e0216 */
[----:B------:R-:W-:Y:S01]  /*0d40*/  IMAD.IADD R41, R39, 0x1, R41 ;  /* 0x0000000127297824 */ /* 0x000fe200078e0229 */
[----:B----4-:R-:W-:Y:S04]  /*0d50*/  ST.E.128 desc[UR6][R22.64], R24 ;  /* 0x0000001816007985 */ /* 0x010fe8000c101d06 */
[----:B------:R-:W0:Y:S02]  /*0d60*/  LDS.64 R44, [R38] ;  /* 0x00000000262c7984 */ /* 0x000e240000000a00 */
[----:B0-----:R-:W-:Y:S01]  /*0d70*/  IMAD.WIDE R44, R41, 0x10, R44 ;  /* 0x00000010292c7825 */ /* 0x001fe200078e022c */
[----:B------:R-:W-:-:S04]  /*0d80*/  LEA R41, R39, R52, 0x2 ;  /* 0x0000003427297211 */ /* 0x000fc800078e10ff */
[----:B-----5:R1:W-:Y:S01]  /*0d90*/  ST.E.128 desc[UR6][R44.64], R16 ;  /* 0x000000102c007985 */ /* 0x0203e2000c101d06 */
[----:B------:R-:W-:-:S13]  /*0da0*/  ISETP.GE.AND P0, PT, R41, R40, PT ;  /* 0x000000282900720c */ /* 0x000fda0003f06270 */
[----:B------:R-:W-:Y:S05]  /*0db0*/  @!P0 BRA `(.L_x_664) ;  /* 0xfffffffc00308947 */ /* 0x000fea000383ffff */
.L_x_661:
[----:B------:R-:W-:Y:S05]  /*0dc0*/  BSYNC.RECONVERGENT B0 ;  /* 0x0000000000007941 */ /* 0x000fea0003800200 */
.L_x_660:
[----:B------:R-:W2:Y:S01]  /*0dd0*/  LDCU UR5, c[0x0][0x360] ;  /* 0x00006c00ff0577ac */ /* 0x000ea20008000800 */
[----:B------:R-:W-:Y:S01]  /*0de0*/  BSSY.RECONVERGENT B0, `(.L_x_665) ;  /* 0x0000064000007945 */ /* 0x000fe20003800200 */
[----:B------:R-:W3:Y:S01]  /*0df0*/  LDCU UR9, c[0x0][0x394] ;  /* 0x00007280ff0977ac */ /* 0x000ee20008000800 */
[----:B--2---:R-:W-:-:S05]  /*0e00*/  IMAD R8, R4, UR5, R5 ;  /* 0x0000000504087c24 */ /* 0x004fca000f8e0205 */
[----:B------:R-:W-:-:S05]  /*0e10*/  IADD3 R9, PT, PT, -R3, R0, -R8 ;  /* 0x0000000003097210 */ /* 0x000fca0007ffe908 */
[----:B0-----:R-:W-:-:S05]  /*0e20*/  IMAD.IADD R21, R8, 0x1, R9 ;  /* 0x0000000108157824 */ /* 0x001fca00078e0209 */
[----:B------:R-:W-:-:S13]  /*0e30*/  ISETP.GE.AND P0, PT, R21, R0, PT ;  /* 0x000000001500720c */ /* 0x000fda0003f06270 */
[----:B---3--:R-:W-:Y:S05]  /*0e40*/  @P0 BRA `(.L_x_666) ;  /* 0x0000000400740947 */ /* 0x008fea0003800000 */
[----:B------:R-:W0:Y:S01]  /*0e50*/  LDC R14, c[0x0][0x370] ;  /* 0x0000dc00ff0e7b82 */ /* 0x000e220000000800 */
[----:B------:R-:W-:Y:S01]  /*0e60*/  BSSY.RECONVERGENT B1, `(.L_x_667) ;  /* 0x0000035000017945 */ /* 0x000fe20003800200 */
[----:B0-----:R-:W-:-:S04]  /*0e70*/  IMAD R14, R14, UR5, RZ ;  /* 0x000000050e0e7c24 */ /* 0x001fc8000f8e02ff */
[----:B------:R-:W0:Y:S01]  /*0e80*/  I2F.U32.RP R12, R14 ;  /* 0x0000000e000c7306 */ /* 0x000e220000209000 */
[----:B------:R-:W-:Y:S02]  /*0e90*/  IADD3 R11, PT, PT, -R3, R0, R14 ;  /* 0x00000000030b7210 */ /* 0x000fe40007ffe10e */
[----:B------:R-:W-:Y:S02]  /*0ea0*/  IADD3 R13, PT, PT, RZ, -R14, RZ ;  /* 0x8000000eff0d7210 */ /* 0x000fe40007ffe0ff */
[----:B------:R-:W-:Y:S02]  /*0eb0*/  VIMNMX R11, PT, PT, R0, R11, !PT ;  /* 0x0000000b000b7248 */ /* 0x000fe40007fe0100 */
[C---:B------:R-:W-:Y:S02]  /*0ec0*/  ISETP.NE.U32.AND P2, PT, R14.reuse, RZ, PT ;  /* 0x000000ff0e00720c */ /* 0x040fe40003f45070 */
[----:B------:R-:W-:-:S04]  /*0ed0*/  IADD3 R11, PT, PT, -R14, R3, R11 ;  /* 0x000000030e0b7210 */ /* 0x000fc80007ffe10b */
[----:B------:R-:W-:Y:S01]  /*0ee0*/  ISETP.NE.AND P0, PT, R11, R0, PT ;  /* 0x000000000b00720c */ /* 0x000fe20003f05270 */
[----:B0-----:R-:W0:Y:S03]  /*0ef0*/  MUFU.RCP R12, R12 ;  /* 0x0000000c000c7308 */ /* 0x001e260000001000 */
[----:B------:R-:W-:-:S04]  /*0f00*/  SEL R10, RZ, 0x1, !P0 ;  /* 0x00000001ff0a7807 */ /* 0x000fc80004000000 */
[----:B------:R-:W-:Y:S01]  /*0f10*/  IADD3 R11, PT, PT, R11, -R0, -R10 ;  /* 0x800000000b0b7210 */ /* 0x000fe20007ffe80a */
[----:B0-----:R-:W-:-:S04]  /*0f20*/  VIADD R8, R12, 0xffffffe ;  /* 0x0ffffffe0c087836 */ /* 0x001fc80000000000 */
[----:B------:R0:W2:Y:S02]  /*0f30*/  F2I.FTZ.U32.TRUNC.NTZ R9, R8 ;  /* 0x0000000800097305 */ /* 0x0000a4000021f000 */
[----:B0-----:R-:W-:Y:S02]  /*0f40*/  IMAD.MOV.U32 R8, RZ, RZ, RZ ;  /* 0x000000ffff087224 */ /* 0x001fe400078e00ff */
[----:B--2---:R-:W-:-:S04]  /*0f50*/  IMAD R13, R13, R9, RZ ;  /* 0x000000090d0d7224 */ /* 0x004fc800078e02ff */
[----:B------:R-:W-:-:S06]  /*0f60*/  IMAD.HI.U32 R12, R9, R13, R8 ;  /* 0x0000000d090c7227 */ /* 0x000fcc00078e0008 */
[----:B------:R-:W-:-:S04]  /*0f70*/  IMAD.HI.U32 R9, R12, R11, RZ ;  /* 0x0000000b0c097227 */ /* 0x000fc800078e00ff */
[----:B------:R-:W-:-:S04]  /*0f80*/  IMAD.MOV R8, RZ, RZ, -R9 ;  /* 0x000000ffff087224 */ /* 0x000fc800078e0a09 */
[----:B------:R-:W-:-:S05]  /*0f90*/  IMAD R11, R14, R8, R11 ;  /* 0x000000080e0b7224 */ /* 0x000fca00078e020b */
        /* <DEDUP_REMOVED lines=8> */
[----:B------:R-:W-:Y:S02]  /*1020*/  ISETP.GE.U32.AND P1, PT, R8, 0x3, PT ;  /* 0x000000030800780c */ /* 0x000fe40003f26070 */
[----:B------:R-:W-:-:S13]  /*1030*/  ISETP.NE.AND P0, PT, R9, 0x3, PT ;  /* 0x000000030900780c */ /* 0x000fda0003f05270 */
[----:B------:R-:W-:Y:S05]  /*1040*/  @!P0 BRA `(.L_x_668) ;  /* 0x0000000000588947 */ /* 0x000fea0003800000 */
[----:B------:R-:W-:Y:S01]  /*1050*/  LEA.HI R9, R5, R4, RZ, 0x1b ;  /* 0x0000000405097211 */ /* 0x000fe200078fd8ff */
[----:B------:R-:W0:Y:S01]  /*1060*/  LDCU UR8, c[0x0][0x394] ;  /* 0x00007280ff0877ac */ /* 0x000e220008000800 */
[----:B------:R-:W-:-:S03]  /*1070*/  VIADD R8, R8, 0x1 ;  /* 0x0000000108087836 */ /* 0x000fc60000000000 */
[----:B------:R-:W-:Y:S02]  /*1080*/  VIADD R9, R9, UR10 ;  /* 0x0000000a09097c36 */ /* 0x000fe40008000000 */
[----:B------:R-:W-:-:S03]  /*1090*/  LOP3.LUT R8, R8, 0x3, RZ, 0xc0, !PT ;  /* 0x0000000308087812 */ /* 0x000fc600078ec0ff */
[----:B------:R-:W-:Y:S02]  /*10a0*/  LOP3.LUT R9, R9, 0x1, RZ, 0xc0, !PT ;  /* 0x0000000109097812 */ /* 0x000fe400078ec0ff */
[----:B------:R-:W-:Y:S02]  /*10b0*/  IADD3 R15, PT, PT, -R8, RZ, RZ ;  /* 0x000000ff080f7210 */ /* 0x000fe40007ffe1ff */
[----:B------:R-:W-:-:S04]  /*10c0*/  LOP3.LUT R10, R9, 0x1, RZ, 0x3c, !PT ;  /* 0x00000001090a7812 */ /* 0x000fc800078e3cff */
[----:B------:R-:W-:Y:S02]  /*10d0*/  ISETP.NE.AND P0, PT, R10, UR10, PT ;  /* 0x0000000a0a007c0c */ /* 0x000fe4000bf05270 */
[----:B0-----:R-:W-:Y:S02]  /*10e0*/  IADD3 R3, PT, PT, -R3, UR8, R0 ;  /* 0x0000000803037c10 */ /* 0x001fe4000fffe100 */
[----:B------:R-:W-:-:S04]  /*10f0*/  SEL R9, R9, R10, !P0 ;  /* 0x0000000a09097207 */ /* 0x000fc80004000000 */
[----:B-1----:R-:W-:-:S07]  /*1100*/  LEA R16, R9, UR4, 0x3 ;  /* 0x0000000409107c11 */ /* 0x002fce000f8e18ff */
.L_x_669:
[----:B0-----:R-:W-:Y:S01]  /*1110*/  IMAD.WIDE R8, R3, 0x10, R34 ;  /* 0x0000001003087825 */ /* 0x001fe200078e0222 */
[----:B------:R-:W0:Y:S05]  /*1120*/  LDS.64 R12, [R16] ;  /* 0x00000000100c7984 */ /* 0x000e2a0000000a00 */
[----:B------:R-:W2:Y:S01]  /*1130*/  LD.E.128 R8, desc[UR6][R8.64] ;  /* 0x0000000608087980 */ /* 0x000ea2000c101d00 */
[----:B------:R-:W-:Y:S02]  /*1140*/  VIADD R15, R15, 0x1 ;  /* 0x000000010f0f7836 */ /* 0x000fe40000000000 */
[----:B------:R-:W-:-:S03]  /*1150*/  IMAD.IADD R21, R14, 0x1, R21 ;  /* 0x000000010e157824 */ /* 0x000fc600078e0215 */
[----:B------:R-:W-:Y:S01]  /*1160*/  ISETP.NE.AND P0, PT, R15, RZ, PT ;  /* 0x000000ff0f00720c */ /* 0x000fe20003f05270 */
[----:B0-----:R-:W-:Y:S01]  /*1170*/  IMAD.WIDE R12, R3, 0x10, R12 ;  /* 0x00000010030c7825 */ /* 0x001fe200078e020c */
[----:B------:R-:W-:-:S04]  /*1180*/  IADD3 R3, PT, PT, R14, R3, RZ ;  /* 0x000000030e037210 */ /* 0x000fc80007ffe0ff */
[----:B--2---:R0:W-:Y:S07]  /*1190*/  ST.E.128 desc[UR6][R12.64], R8 ;  /* 0x000000080c007985 */ /* 0x0041ee000c101d06 */
[----:B------:R-:W-:Y:S05]  /*11a0*/  @P0 BRA `(.L_x_669) ;  /* 0xfffffffc00d80947 */ /* 0x000fea000383ffff */
.L_x_668:
[----:B------:R-:W-:Y:S05]  /*11b0*/  BSYNC.RECONVERGENT B1 ;  /* 0x0000000000017941 */ /* 0x000fea0003800200 */
.L_x_667:
[----:B------:R-:W-:Y:S05]  /*11c0*/  @!P1 BRA `(.L_x_666) ;  /* 0x0000000000949947 */ /* 0x000fea0003800000 */
[----:B------:R-:W-:Y:S01]  /*11d0*/  LEA.HI R3, R5, R4, RZ, 0x1b ;  /* 0x0000000405037211 */ /* 0x000fe200078fd8ff */
[----:B------:R-:W2:Y:S01]  /*11e0*/  LDCU UR8, c[0x0][0x360] ;  /* 0x00006c00ff0877ac */ /* 0x000ea20008000800 */
[----:B------:R-:W2:Y:S03]  /*11f0*/  LDC R20, c[0x0][0x370] ;  /* 0x0000dc00ff147b82 */ /* 0x000ea60000000800 */
[----:B------:R-:W-:-:S05]  /*1200*/  VIADD R3, R3, UR10 ;  /* 0x0000000a03037c36 */ /* 0x000fca0008000000 */
[----:B------:R-:W-:-:S04]  /*1210*/  LOP3.LUT R3, R3, 0x1, RZ, 0xc0, !PT ;  /* 0x0000000103037812 */ /* 0x000fc800078ec0ff */
[----:B0-----:R-:W-:-:S04]  /*1220*/  LOP3.LUT R8, R3, 0x1, RZ, 0x3c, !PT ;  /* 0x0000000103087812 */ /* 0x001fc800078e3cff */
[----:B------:R-:W-:-:S04]  /*1230*/  ISETP.NE.AND P0, PT, R8, UR10, PT ;  /* 0x0000000a08007c0c */ /* 0x000fc8000bf05270 */
[----:B------:R-:W-:Y:S01]  /*1240*/  SEL R3, R3, R8, !P0 ;  /* 0x0000000803037207 */ /* 0x000fe20004000000 */
[----:B--2---:R-:W-:-:S03]  /*1250*/  IMAD R20, R20, UR8, RZ ;  /* 0x0000000814147c24 */ /* 0x004fc6000f8e02ff */
[----:B------:R-:W-:-:S07]  /*1260*/  LEA R3, R3, UR4, 0x3 ;  /* 0x0000000403037c11 */ /* 0x000fce000f8e18ff */
.L_x_670:
[----:B------:R-:W-:Y:S01]  /*1270*/  VIADD R27, R21, UR9 ;  /* 0x00000009151b7c36 */ /* 0x000fe20008000000 */
[----:B------:R-:W0:Y:S03]  /*1280*/  LDS.64 R12, [R3] ;  /* 0x00000000030c7984 */ /* 0x000e260000000a00 */
[----:B-1----:R-:W-:-:S05]  /*1290*/  IMAD.WIDE R16, R27, 0x10, R34 ;  /* 0x000000101b107825 */ /* 0x002fca00078e0222 */
[----:B--2---:R-:W2:Y:S01]  /*12a0*/  LD.E.128 R8, desc[UR6][R16.64] ;  /* 0x0000000610087980 */ /* 0x004ea2000c101d00 */
[----:B------:R-:W-:-:S04]  /*12b0*/  IMAD.WIDE R24, R20, 0x10, R16 ;  /* 0x0000001014187825 */ /* 0x000fc800078e0210 */
[----:B0-----:R-:W-:-:S05]  /*12c0*/  IMAD.WIDE R22, R27, 0x10, R12 ;  /* 0x000000101b167825 */ /* 0x001fca00078e020c */
[----:B--2---:R-:W-:Y:S04]  /*12d0*/  ST.E.128 desc[UR6][R22.64], R8 ;  /* 0x0000000816007985 */ /* 0x004fe8000c101d06 */
[----:B------:R-:W2:Y:S01]  /*12e0*/  LD.E.128 R12, desc[UR6][R24.64] ;  /* 0x00000006180c7980 */ /* 0x000ea2000c101d00 */
[C---:B------:R-:W-:Y:S01]  /*12f0*/  IADD3 R43, PT, PT, R20.reuse, R27, RZ ;  /* 0x0000001b142b7210 */ /* 0x040fe20007ffe0ff */
[----:B------:R-:W-:Y:S02]  /*1300*/  IMAD.WIDE R38, R20, 0x10, R24 ;  /* 0x0000001014267825 */ /* 0x000fe400078e0218 */
[----:B------:R-:W0:Y:S02]  /*1310*/  LDS.64 R18, [R3] ;  /* 0x0000000003127984 */ /* 0x000e240000000a00 */
[----:B0-----:R-:W-:-:S05]  /*1320*/  IMAD.WIDE R26, R43, 0x10, R18 ;  /* 0x000000102b1a7825 */ /* 0x001fca00078e0212 */
[----:B--2---:R-:W-:Y:S04]  /*1330*/  ST.E.128 desc[UR6][R26.64], R12 ;  /* 0x0000000c1a007985 */ /* 0x004fe8000c101d06 */
[----:B------:R-:W2:Y:S01]  /*1340*/  LD.E.128 R16, desc[UR6][R38.64] ;  /* 0x0000000626107980 */ /* 0x000ea2000c101d00 */
[C---:B------:R-:W-:Y:S02]  /*1350*/  IMAD.IADD R43, R20.reuse, 0x1, R43 ;  /* 0x00000001142b7824 */ /* 0x040fe400078e022b */
[----:B------:R-:W-:Y:S01]  /*1360*/  IMAD.WIDE R8, R20, 0x10, R38 ;  /* 0x0000001014087825 */ /* 0x000fe200078e0226 */
[----:B------:R-:W0:Y:S03]  /*1370*/  LDS.64 R40, [R3] ;  /* 0x0000000003287984 */ /* 0x000e260000000a00 */
[----:B0-----:R-:W-:-:S05]  /*1380*/  IMAD.WIDE R40, R43, 0x10, R40 ;  /* 0x000000102b287825 */ /* 0x001fca00078e0228 */
[----:B--2---:R-:W-:Y:S04]  /*1390*/  ST.E.128 desc[UR6][R40.64], R16 ;  /* 0x0000001028007985 */ /* 0x004fe8000c101d06 */
[----:B------:R-:W2:Y:S01]  /*13a0*/  LD.E.128 R8, desc[UR6][R8.64] ;  /* 0x0000000608087980 */ /* 0x000ea2000c101d00 */
[C---:B------:R-:W-:Y:S01]  /*13b0*/  IMAD.IADD R43, R20.reuse, 0x1, R43 ;  /* 0x00000001142b7824 */ /* 0x040fe200078e022b */
[----:B------:R-:W-:Y:S02]  /*13c0*/  LEA R21, R20, R21, 0x2 ;  /* 0x0000001514157211 */ /* 0x000fe400078e10ff */
[----:B------:R-:W0:Y:S02]  /*13d0*/  LDS.64 R22, [R3] ;  /* 0x0000000003167984 */ /* 0x000e240000000a00 */
[----:B------:R-:W-:Y:S01]  /*13e0*/  ISETP.GE.AND P0, PT, R21, R0, PT ;  /* 0x000000001500720c */ /* 0x000fe20003f06270 */
[----:B0-----:R-:W-:-:S05]  /*13f0*/  IMAD.WIDE R22, R43, 0x10, R22 ;  /* 0x000000102b167825 */ /* 0x001fca00078e0216 */
[----:B--2---:R2:W-:Y:S07]  /*1400*/  ST.E.128 desc[UR6][R22.64], R8 ;  /* 0x0000000816007985 */ /* 0x0045ee000c101d06 */
[----:B------:R-:W-:Y:S05]  /*1410*/  @!P0 BRA `(.L_x_670) ;  /* 0xfffffffc00948947 */ /* 0x000fea000383ffff */
.L_x_666:
[----:B------:R-:W-:Y:S05]  /*1420*/  BSYNC.RECONVERGENT B0 ;  /* 0x0000000000007941 */ /* 0x000fea0003800200 */
.L_x_665:
        /* <DEDUP_REMOVED lines=13> */
.L_x_672:
[----:B------:R-:W-:Y:S05]  /*1500*/  BSYNC.RECONVERGENT B0 ;  /* 0x0000000000007941 */ /* 0x000fea0003800200 */
.L_x_671:
[----:B------:R-:W-:Y:S06]  /*1510*/  BAR.SYNC.DEFER_BLOCKING 0x0 ;  /* 0x0000000000007b1d */ /* 0x000fec0000010000 */
[----:B------:R-:W-:Y:S04]  /*1520*/  BSSY.RECONVERGENT B0, `(.L_x_673) ;  /* 0x000000d000007945 */ /* 0x000fe80003800200 */
[----:B------:R-:W-:Y:S05]  /*1530*/  @P1 BRA `(.L_x_674) ;  /* 0x00000000002c1947 */ /* 0x000fea0003800000 */
[----:B------:R-:W3:Y:S01]  /*1540*/  LDC R0, c[0x0][0x370] ;  /* 0x0000dc00ff007b82 */ /* 0x000ee20000000800 */
[----:B------:R-:W-:Y:S02]  /*1550*/  ISETP.NE.AND P0, PT, R4, RZ, PT ;  /* 0x000000ff0400720c */ /* 0x000fe40003f05270 */
[----:B---3--:R-:W-:-:S04]  /*1560*/  IADD3 R0, PT, PT, -R0, 0x21, RZ ;  /* 0x0000002100007810 */ /* 0x008fc80007ffe1ff */
[----:B------:R-:W-:-:S05]  /*1570*/  SEL R3, R0, 0x1, !P0 ;  /* 0x0000000100037807 */ /* 0x000fca0004000000 */
[----:B------:R-:W3:Y:S01]  /*1580*/  ATOM.E.ADD.STRONG.GPU PT, R0, desc[UR6][R30.64+0x100], R3 ;  /* 0x800100031e00798a */ /* 0x000ee200081ef106 */
[----:B0-2---:R-:W-:Y:S02]  /*1590*/  IMAD.SHL.U32 R9, R2, 0x20, RZ ;  /* 0x0000002002097824 */ /* 0x005fe400078e00ff */
[----:B---3--:R-:W-:-:S05]  /*15a0*/  IMAD.IADD R0, R3, 0x1, R0 ;  /* 0x0000000103007824 */ /* 0x008fca00078e0200 */
[----:B------:R-:W-:-:S13]  /*15b0*/  ISETP.NE.AND P0, PT, R0, R9, PT ;  /* 0x000000090000720c */ /* 0x000fda0003f05270 */
[----:B------:R-:W-:-:S05]  /*15c0*/  @!P0 MOV R0, 0x1 ;  /* 0x0000000100008802 */ /* 0x000fca0000000f00 */
[----:B------:R3:W-:Y:S04]  /*15d0*/  @!P0 STS [UR4+0x10], R0 ;  /* 0x00001000ff008988 */ /* 0x0007e80008000804 */
[----:B------:R-:W-:Y:S01]  /*15e0*/  @P0 STS [UR4+0x10], RZ ;  /* 0x000010ffff000988 */ /* 0x000fe20008000804 */
.L_x_674:
[----:B------:R-:W-:Y:S05]  /*15f0*/  BSYNC.RECONVERGENT B0 ;  /* 0x0000000000007941 */ /* 0x000fea0003800200 */
.L_x_673:
[----:B------:R-:W-:Y:S06]  /*1600*/  BAR.SYNC.DEFER_BLOCKING 0x0 ;  /* 0x0000000000007b1d */ /* 0x000fec0000010000 */
[----:B---3--:R-:W3:Y:S02]  /*1610*/  LDS R0, [UR4+0x10] ;  /* 0x00001004ff007984 */ /* 0x008ee40008000800 */
[----:B---3--:R-:W-:-:S04]  /*1620*/  ISETP.NE.AND P0, PT, R0, RZ, PT ;  /* 0x000000ff0000720c */ /* 0x008fc80003f05270 */
[----:B------:R-:W-:-:S13]  /*1630*/  ISETP.GT.U32.OR P0, PT, R5, 0x1, !P0 ;  /* 0x000000010500780c */ /* 0x000fda0004704470 */
[----:B------:R-:W-:Y:S05]  /*1640*/  @P0 EXIT ;  /* 0x000000000000094d */ /* 0x000fea0003800000 */
[C---:B0-2---:R-:W-:Y:S01]  /*1650*/  LEA R8, P0, R36.reuse, R28, 0x2 ;  /* 0x0000001c24087211 */ /* 0x045fe200078010ff */
[----:B------:R-:W-:Y:S03]  /*1660*/  @!P1 ST.E desc[UR6][R30.64+-0x80], R2 ;  /* 0xffff80021e009985 */ /* 0x000fe6000c101906 */
[----:B------:R-:W-:Y:S02]  /*1670*/  LEA.HI.X R9, R36, R29, R37, 0x2, P0 ;  /* 0x0000001d24097211 */ /* 0x000fe400000f1425 */
[----:B-1----:R-:W-:-:S03]  /*1680*/  LEA R16, P0, R32, R30, 0x2 ;  /* 0x0000001e20107211 */ /* 0x002fc600078010ff */
[----:B------:R0:W-:Y:S01]  /*1690*/  ST.E.STRONG.SYS desc[UR6][R8.64], R2 ;  /* 0x0000000208007985 */ /* 0x0001e2000c115906 */
[----:B------:R-:W-:Y:S02]  /*16a0*/  LEA.HI.X R17, R32, R31, R33, 0x2, P0 ;  /* 0x0000001f20117211 */ /* 0x000fe400000f1421 */
[----:B0-----:R-:W-:Y:S01]  /*16b0*/  CS2R R8, SR_CLOCKLO ;  /* 0x0000000000087805 */ /* 0x001fe20000015000 */
[----:B------:R-:W0:Y:S06]  /*16c0*/  LDCU.64 UR4, c[0x0][0x3b0] ;  /* 0x00007600ff0477ac */ /* 0x000e2c0008000a00 */
.L_x_675:
        /* <DEDUP_REMOVED lines=15> */
[----:B------:R3:W-:Y:S05]  /*17c0*/  STL.64 [R1+0x18], R4 ;  /* 0x0000180401007387 */ /* 0x0007ea0000100a00 */
[----:B------:R-:W4:Y:S08]  /*17d0*/  LDC.64 R12, c[0x4][0xd0] ;  /* 0x01003400ff0c7b82 */ /* 0x000f300000000a00 */
[----:B------:R1:W2:Y:S01]  /*17e0*/  LDC.64 R8, c[0x4][R0] ;  /* 0x0100000000087b82 */ /* 0x0002a20000000a00 */
[----:B0-----:R-:W-:-:S04]  /*17f0*/  UIADD3 UR4, UP0, UPT, UR4, 0x4c, URZ ;  /* 0x0000004c04047890 */ /* 0x001fc8000ff1e0ff */
[----:B------:R-:W-:Y:S02]  /*1800*/  UIADD3.X UR5, UPT, UPT, URZ, UR5, URZ, UP0, !UPT ;  /* 0x00000005ff057290 */ /* 0x000fe400087fe4ff */
[----:B------:R-:W-:Y:S01]  /*1810*/  MOV R10, UR4 ;  /* 0x00000004000a7c02 */ /* 0x000fe20008000f00 */
[----:B-1----:R0:W-:Y:S03]  /*1820*/  STL.64 [R1+0x10], R14 ;  /* 0x0000100e01007387 */ /* 0x0021e60000100a00 */
[----:B------:R-:W-:-:S05]  /*1830*/  IMAD.U32 R11, RZ, RZ, UR5 ;  /* 0x00000005ff0b7e24 */ /* 0x000fca000f8e00ff */
[----:B------:R0:W-:Y:S01]  /*1840*/  STL.64 [R1], R10 ;  /* 0x0000000a01007387 */ /* 0x0001e20000100a00 */
[----:B------:R-:W3:Y:S03]  /*1850*/  LDCU.64 UR4, c[0x4][0x268] ;  /* 0x01004d00ff0477ac */ /* 0x000ee60008000a00 */
[----:B----4-:R0:W-:Y:S01]  /*1860*/  STL.64 [R1+0x8], R12 ;  /* 0x0000080c01007387 */ /* 0x0101e20000100a00 */
[----:B---3--:R-:W-:Y:S01]  /*1870*/  MOV R4, UR4 ;  /* 0x0000000400047c02 */ /* 0x008fe20008000f00 */
[----:B------:R-:W-:Y:S02]  /*1880*/  IMAD.U32 R5, RZ, RZ, UR5 ;  /* 0x00000005ff057e24 */ /* 0x000fe4000f8e00ff */
[----:B--2---:R0:W-:Y:S05]  /*1890*/  STL.64 [R1+0x20], R2 ;  /* 0x0000200201007387 */ /* 0x0041ea0000100a00 */
[----:B------:R-:W-:-:S07]  /*18a0*/  LEPC R20, `(.L_x_676) ;  /* 0x000000001014794e */ /* 0x000fce0000000000 */
[----:B0-----:R-:W-:Y:S05]  /*18b0*/  CALL.ABS.NOINC R8 ;  /* 0x0000000008007343 */ /* 0x001fea0003c00000 */
.L_x_676:
[----:B------:R-:W-:Y:S05]  /*18c0*/  EXIT ;  /* 0x000000000000794d */ /* 0x000fea0003800000 */
.L_x_677:
        /* <DEDUP_REMOVED lines=11> */
.L_x_992:


//--------------------- .text._Z38userbuffers_fp16_sum_inplace_gpu_rr_agILi2EEviiiiiiiPPvim --------------------------
	.section	.text._Z38userbuffers_fp16_sum_inplace_gpu_rr_agILi2EEviiiiiiiPPvim,"ax",@progbits
	.align	128
        .global         _Z38userbuffers_fp16_sum_inplace_gpu_rr_agILi2EEviiiiiiiPPvim
        .type           _Z38userbuffers_fp16_sum_inplace_gpu_rr_agILi2EEviiiiiiiPPvim,@function
        .size           _Z38userbuffers_fp16_sum_inplace_gpu_rr_agILi2EEviiiiiiiPPvim,(.L_x_993 - _Z38userbuffers_fp16_sum_inplace_gpu_rr_agILi2EEviiiiiiiPPvim)
        .other          _Z38userbuffers_fp16_sum_inplace_gpu_rr_agILi2EEviiiiiiiPPvim,@"STO_CUDA_ENTRY STV_DEFAULT"
_Z38userbuffers_fp16_sum_inplace_gpu_rr_agILi2EEviiiiiiiPPvim:
.text._Z38userbuffers_fp16_sum_inplace_gpu_rr_agILi2EEviiiiiiiPPvim:
[----:B------:R-:W0:Y:S01]  /*0000*/  LDC R1, c[0x0][0x37c] ;  /* 0x0000df00ff017b82 */ /* 0x000e220000000800 */
[----:B------:R-:W1:Y:S07]  /*0010*/  S2R R3, SR_TID.X ;  /* 0x0000000000037919 */ /* 0x000e6e0000002100 */
[----:B------:R-:W2:Y:S01]  /*0020*/  LDC R7, c[0x0][0x38c] ;  /* 0x0000e300ff077b82 */ /* 0x000ea20000000800 */
[----:B------:R-:W3:Y:S01]  /*0030*/  LDCU UR8, c[0x0][0x2fc] ;  /* 0x00005f80ff0877ac */ /* 0x000ee20008000800 */
[----:B------:R-:W-:Y:S01]  /*0040*/  IMAD.MOV.U32 R4, RZ, RZ, RZ ;  /* 0x000000ffff047224 */ /* 0x000fe200078e00ff */
[----:B------:R-:W4:Y:S01]  /*0050*/  S2R R2, SR_CTAID.X ;  /* 0x0000000000027919 */ /* 0x000f220000002500 */
[----:B0-----:R-:W-:Y:S01]  /*0060*/  VIADD R1, R1, 0xffffffd0 ;  /* 0xffffffd001017836 */ /* 0x001fe20000000000 */
[----:B------:R-:W0:Y:S01]  /*0070*/  LDCU UR9, c[0x0][0x360] ;  /* 0x00006c00ff0977ac */ /* 0x000e220008000800 */
[----:B------:R-:W-:Y:S01]  /*0080*/  BSSY.RECONVERGENT B0, `(.L_x_678) ;  /* 0x000002a000007945 */ /* 0x000fe20003800200 */
[----:B------:R-:W-:-:S02]  /*0090*/  CS2R R18, SRZ ;  /* 0x0000000000127805 */ /* 0x000fc4000001ff00 */
[----:B------:R-:W-:Y:S01]  /*00a0*/  CS2R R16, SRZ ;  /* 0x0000000000107805 */ /* 0x000fe2000001ff00 */
[----:B------:R-:W5:Y:S01]  /*00b0*/  LDCU UR10, c[0x0][0x398] ;  /* 0x00007300ff0a77ac */ /* 0x000f620008000800 */
[----:B------:R-:W3:Y:S01]  /*00c0*/  LDCU.64 UR6, c[0x0][0x358] ;  /* 0x00006b00ff0677ac */ /* 0x000ee20008000a00 */
[C---:B-1----:R-:W-:Y:S02]  /*00d0*/  ISETP.GT.U32.AND P0, PT, R3.reuse, 0x1, PT ;  /* 0x000000010300780c */ /* 0x042fe40003f04070 */
[C---:B------:R-:W-:Y:S02]  /*00e0*/  ISETP.NE.AND P1, PT, R3.reuse, RZ, PT ;  /* 0x000000ff0300720c */ /* 0x040fe40003f25270 */
[----:B----4-:R-:W-:Y:S01]  /*00f0*/  LEA.HI R0, R3, R2, RZ, 0x1b ;  /* 0x0000000203007211 */ /* 0x010fe200078fd8ff */
[----:B0-----:R-:W-:-:S04]  /*0100*/  IMAD R5, R2, UR9, R3 ;  /* 0x0000000902057c24 */ /* 0x001fc8000f8e0203 */
[----:B--2---:R-:W-:Y:S01]  /*0110*/  IMAD.IADD R0, R0, 0x1, R7 ;  /* 0x0000000100007824 */ /* 0x004fe200078e0207 */
[----:B-----5:R-:W-:-:S04]  /*0120*/  ISETP.GE.AND P4, PT, R5, UR10, PT ;  /* 0x0000000a05007c0c */ /* 0x020fc8000bf86270 */
[----:B------:R-:W-:-:S04]  /*0130*/  LOP3.LUT R0, R0, 0x1, RZ, 0xc0, !PT ;  /* 0x0000000100007812 */ /* 0x000fc800078ec0ff */
[C---:B------:R-:W-:Y:S02]  /*0140*/  ISETP.NE.AND P2, PT, R0.reuse, R7, PT ;  /* 0x000000070000720c */ /* 0x040fe40003f45270 */
[----:B------:R-:W-:-:S04]  /*0150*/  LOP3.LUT R6, R0, 0x1, RZ, 0x3c, !PT ;  /* 0x0000000100067812 */ /* 0x000fc800078e3cff */
[----:B------:R-:W-:-:S07]  /*0160*/  ISETP.NE.AND P3, PT, R6, R7, PT ;  /* 0x000000070600720c */ /* 0x000fce0003f65270 */
[----:B------:R-:W-:-:S06]  /*0170*/  @P2 IMAD.MOV.U32 R4, RZ, RZ, 0x1 ;  /* 0x00000001ff042424 */ /* 0x000fcc00078e00ff */
[----:B------:R-:W-:Y:S01]  /*0180*/  @P3 IMAD.U32 R9, R4, 0x4, R1 ;  /* 0x0000000404093824 */ /* 0x000fe200078e0001 */
[----:B---3--:R-:W-:Y:S06]  /*0190*/  @P0 BRA `(.L_x_679) ;  /* 0x0000000000600947 */ /* 0x008fec0003800000 */
[----:B------:R-:W0:Y:S01]  /*01a0*/  LDC.64 R16, c[0x0][0x388] ;  /* 0x0000e200ff107b82 */ /* 0x000e220000000a00 */
[----:B------:R-:W0:Y:S07]  /*01b0*/  LDCU UR4, c[0x0][0x390] ;  /* 0x00007200ff0477ac */ /* 0x000e2e0008000800 */
[----:B------:R-:W1:Y:S08]  /*01c0*/  LDC.64 R14, c[0x0][0x3a0] ;  /* 0x0000e800ff0e7b82 */ /* 0x000e700000000a00 */
[----:B------:R-:W2:Y:S01]  /*01d0*/  LDC R13, c[0x0][0x3a8] ;  /* 0x0000ea00ff0d7b82 */ /* 0x000ea20000000800 */
[----:B0-----:R-:W-:-:S07]  /*01e0*/  IMAD R18, R17, UR4, R16 ;  /* 0x0000000411127c24 */ /* 0x001fce000f8e0210 */
[----:B------:R-:W0:Y:S01]  /*01f0*/  LDC R17, c[0x0][0x384] ;  /* 0x0000e100ff117b82 */ /* 0x000e220000000800 */
[----:B-1----:R-:W-:-:S05]  /*0200*/  IMAD.WIDE R22, R18, 0x8, R14 ;  /* 0x0000000812167825 */ /* 0x002fca00078e020e */
        /* <DEDUP_REMOVED lines=13> */
[----:B---3--:R-:W-:Y:S01]  /*02e0*/  IMAD.WIDE R20, R17, 0x4, R20 ;  /* 0x0000000411147825 */ /* 0x008fe200078e0214 */
[----:B------:R-:W-:Y:S02]  /*02f0*/  SHF.R.S32.HI R19, RZ, 0x1f, R18 ;  /* 0x0000001fff137819 */ /* 0x000fe40000011412 */
[----:B------:R-:W-:Y:S01]  /*0300*/  SHF.R.S32.HI R17, RZ, 0x1f, R16 ;  /* 0x0000001fff117819 */ /* 0x000fe20000011410 */
[----:B0---4-:R-:W-:-:S07]  /*0310*/  VIADD R8, R8, 0x1 ;  /* 0x0000000108087836 */ /* 0x011fce0000000000 */
.L_x_679:
[----:B------:R-:W-:Y:S05]  /*0320*/  BSYNC.RECONVERGENT B0 ;  /* 0x0000000000007941 */ /* 0x000fea0003800200 */
.L_x_678:
[----:B------:R0:W-:Y:S01]  /*0330*/  @P2 STL [R1], R0 ;  /* 0x0000000001002387 */ /* 0x0001e20000100800 */
[----:B------:R-:W-:Y:S03]  /*0340*/  BSSY.RECONVERGENT B0, `(.L_x_680) ;  /* 0x0000018000007945 */ /* 0x000fe60003800200 */
[----:B------:R0:W-:Y:S01]  /*0350*/  @P3 STL [R9], R6 ;  /* 0x0000000609003387 */ /* 0x0001e20000100800 */
[----:B------:R-:W-:Y:S06]  /*0360*/  BAR.SYNC.DEFER_BLOCKING 0x0 ;  /* 0x0000000000007b1d */ /* 0x000fec0000010000 */
[----:B------:R-:W-:Y:S05]  /*0370*/  @P4 BRA `(.L_x_681) ;  /* 0x0000000000504947 */ /* 0x000fea0003800000 */
[----:B0-----:R-:W2:Y:S01]  /*0380*/  LDL R9, [R1] ;  /* 0x0000000001097983 */ /* 0x001ea20000100800 */
[----:B------:R-:W0:Y:S01]  /*0390*/  S2UR UR5, SR_CgaCtaId ;  /* 0x00000000000579c3 */ /* 0x000e220000008800 */
[----:B------:R-:W-:-:S07]  /*03a0*/  UMOV UR4, 0x400 ;  /* 0x0000040000047882 */ /* 0x000fce0000000000 */
[----:B------:R-:W1:Y:S08]  /*03b0*/  LDC R0, c[0x0][0x370] ;  /* 0x0000dc00ff007b82 */ /* 0x000e700000000800 */
[----:B------:R-:W2:Y:S01]  /*03c0*/  LDC R4, c[0x0][0x394] ;  /* 0x0000e500ff047b82 */ /* 0x000ea20000000800 */
[----:B0-----:R-:W-:-:S06]  /*03d0*/  ULEA UR4, UR5, UR4, 0x18 ;  /* 0x0000000405047291 */ /* 0x001fcc000f8ec0ff */
[----:B------:R-:W-:Y:S01]  /*03e0*/  LEA R6, R7, UR4, 0x3 ;  /* 0x0000000407067c11 */ /* 0x000fe2000f8e18ff */
[----:B-1----:R-:W-:Y:S02]  /*03f0*/  IMAD R0, R0, UR9, RZ ;  /* 0x0000000900007c24 */ /* 0x002fe4000f8e02ff */
[C---:B--2---:R-:W-:Y:S01]  /*0400*/  IMAD R4, R9.reuse, UR10, R4 ;  /* 0x0000000a09047c24 */ /* 0x044fe2000f8e0204 */
[----:B------:R-:W-:-:S07]  /*0410*/  LEA R7, R9, UR4, 0x3 ;  /* 0x0000000409077c11 */ /* 0x000fce000f8e18ff */
.L_x_682:
[----:B-1----:R-:W0:Y:S01]  /*0420*/  LDS.64 R12, [R7] ;  /* 0x00000000070c7984 */ /* 0x002e220000000a00 */
[----:B------:R-:W-:-:S03]  /*0430*/  IMAD.IADD R9, R4, 0x1, R5 ;  /* 0x0000000104097824 */ /* 0x000fc600078e0205 */
[----:B------:R-:W1:Y:S01]  /*0440*/  LDS.64 R22, [R6] ;  /* 0x0000000006167984 */ /* 0x000e620000000a00 */
[----:B0-----:R-:W-:-:S06]  /*0450*/  IMAD.WIDE R12, R9, 0x10, R12 ;  /* 0x00000010090c7825 */ /* 0x001fcc00078e020c */
[----:B------:R-:W2:Y:S01]  /*0460*/  LD.E.128 R12, desc[UR6][R12.64] ;  /* 0x000000060c0c7980 */ /* 0x000ea2000c101d00 */
[----:B-1----:R-:W-:-:S04]  /*0470*/  IMAD.WIDE R22, R9, 0x10, R22 ;  /* 0x0000001009167825 */ /* 0x002fc800078e0216 */
[----:B------:R-:W-:-:S05]  /*0480*/  IMAD.IADD R5, R0, 0x1, R5 ;  /* 0x0000000100057824 */ /* 0x000fca00078e0205 */
[----:B------:R-:W-:Y:S01]  /*0490*/  ISETP.GE.AND P0, PT, R5, UR10, PT ;  /* 0x0000000a05007c0c */ /* 0x000fe2000bf06270 */
[----:B--2---:R1:W-:-:S12]  /*04a0*/  ST.E.128 desc[UR6][R22.64], R12 ;  /* 0x0000000c16007985 */ /* 0x0043d8000c101d06 */
[----:B------:R-:W-:Y:S05]  /*04b0*/  @!P0 BRA `(.L_x_682) ;  /* 0xfffffffc00d88947 */ /* 0x000fea000383ffff */
.L_x_681:
[----:B------:R-:W-:Y:S05]  /*04c0*/  BSYNC.RECONVERGENT B0 ;  /* 0x0000000000007941 */ /* 0x000fea0003800200 */
.L_x_680:
[----:B------:R-:W-:Y:S04]  /*04d0*/  BSSY.RECONVERGENT B0, `(.L_x_683) ;  /* 0x0000010000007945 */ /* 0x000fe80003800200 */
[----:B------:R-:W-:Y:S05]  /*04e0*/  @P1 BRA `(.L_x_684) ;  /* 0x0000000000381947 */ /* 0x000fea0003800000 */
[----:B0-----:R-:W0:Y:S01]  /*04f0*/  LDC R0, c[0x0][0x370] ;  /* 0x0000dc00ff007b82 */ /* 0x001e220000000800 */
[----:B------:R-:W-:Y:S02]  /*0500*/  ISETP.NE.AND P0, PT, R2, RZ, PT ;  /* 0x000000ff0200720c */ /* 0x000fe40003f05270 */
[----:B0-----:R-:W-:-:S04]  /*0510*/  IADD3 R0, PT, PT, -R0, 0x21, RZ ;  /* 0x0000002100007810 */ /* 0x001fc80007ffe1ff */
        /* <DEDUP_REMOVED lines=11> */
.L_x_684:
[----:B------:R-:W-:Y:S05]  /*05d0*/  BSYNC.RECONVERGENT B0 ;  /* 0x0000000000007941 */ /* 0x000fea0003800200 */
.L_x_683:
[----:B------:R-:W3:Y:S08]  /*05e0*/  S2UR UR5, SR_CgaCtaId ;  /* 0x00000000000579c3 */ /* 0x000ef00000008800 */
[----:B------:R-:W-:Y:S06]  /*05f0*/  BAR.SYNC.DEFER_BLOCKING 0x0 ;  /* 0x0000000000007b1d */ /* 0x000fec0000010000 */
[----:B------:R-:W-:-:S02]  /*0600*/  UMOV UR4, 0x400 ;  /* 0x0000040000047882 */ /* 0x000fc40000000000 */
[----:B---3--:R-:W-:-:S09]  /*0610*/  ULEA UR4, UR5, UR4, 0x18 ;  /* 0x0000000405047291 */ /* 0x008fd2000f8ec0ff */
[----:B0-2---:R-:W0:Y:S02]  /*0620*/  LDS R0, [UR4+0x10] ;  /* 0x00001004ff007984 */ /* 0x005e240008000800 */
[----:B0-----:R-:W-:-:S04]  /*0630*/  ISETP.NE.AND P0, PT, R0, RZ, PT ;  /* 0x000000ff0000720c */ /* 0x001fc80003f05270 */
[----:B------:R-:W-:-:S13]  /*0640*/  ISETP.GT.U32.OR P0, PT, R3, 0x1, !P0 ;  /* 0x000000010300780c */ /* 0x000fda0004704470 */
[----:B------:R-:W-:Y:S05]  /*0650*/  @P0 EXIT ;  /* 0x000000000000094d */ /* 0x000fea0003800000 */
[C---:B------:R-:W-:Y:S01]  /*0660*/  LEA R4, P0, R18.reuse, R20, 0x2 ;  /* 0x0000001412047211 */ /* 0x040fe200078010ff */
[----:B------:R-:W-:Y:S01]  /*0670*/  @!P1 ST.E desc[UR6][R10.64+-0x80], R8 ;  /* 0xffff80080a009985 */ /* 0x000fe2000c101906 */
[----:B------:R-:W0:Y:S02]  /*0680*/  LDC R6, c[0x0][0x2f8] ;  /* 0x0000be00ff067b82 */ /* 0x000e240000000800 */
[----:B------:R-:W-:Y:S02]  /*0690*/  LEA.HI.X R5, R18, R21, R19, 0x2, P0 ;  /* 0x0000001512057211 */ /* 0x000fe400000f1413 */
[----:B------:R-:W-:-:S03]  /*06a0*/  LEA R18, P0, R16, R10, 0x2 ;  /* 0x0000000a10127211 */ /* 0x000fc600078010ff */
[----:B------:R2:W-:Y:S01]  /*06b0*/  ST.E.STRONG.SYS desc[UR6][R4.64], R8 ;  /* 0x0000000804007985 */ /* 0x0005e2000c115906 */
[----:B------:R-:W-:Y:S02]  /*06c0*/  LEA.HI.X R19, R16, R11, R17, 0x2, P0 ;  /* 0x0000000b10137211 */ /* 0x000fe400000f1411 */
[----:B--2---:R-:W-:Y:S01]  /*06d0*/  CS2R R4, SR_CLOCKLO ;  /* 0x0000000000047805 */ /* 0x004fe20000015000 */
[----:B------:R-:W2:Y:S06]  /*06e0*/  LDCU.64 UR4, c[0x0][0x3b0] ;  /* 0x00007600ff0477ac */ /* 0x000eac0008000a00 */
.L_x_685:
[----:B------:R-:W3:Y:S02]  /*06f0*/  LD.E.STRONG.SYS R7, desc[UR6][R18.64] ;  /* 0x0000000612077980 */ /* 0x000ee4000c115900 */
[----:B---3--:R-:W-:-:S05]  /*0700*/  IMAD.IADD R7, R7, 0x1, -R8 ;  /* 0x0000000107077824 */ /* 0x008fca00078e0a08 */
        /* <DEDUP_REMOVED lines=11> */
[----:B------:R-:W-:Y:S01]  /*07c0*/  IMAD.MOV.U32 R16, RZ, RZ, 0x4e9 ;  /* 0x000004e9ff107424 */ /* 0x000fe200078e00ff */
        /* <DEDUP_REMOVED lines=8> */
[----:B------:R-:W-:Y:S01]  /*0850*/  IMAD.U32 R12, RZ, RZ, UR4 ;  /* 0x00000004ff0c7e24 */ /* 0x000fe2000f8e00ff */
[----:B----4-:R3:W-:Y:S03]  /*0860*/  STL.64 [R1+0x18], R16 ;  /* 0x0000181001007387 */ /* 0x0107e60000100a00 */
[----:B------:R-:W-:-:S05]  /*0870*/  IMAD.U32 R13, RZ, RZ, UR5 ;  /* 0x00000005ff0d7e24 */ /* 0x000fca000f8e00ff */
[----:B------:R3:W-:Y:S01]  /*0880*/  STL.64 [R1+0x8], R12 ;  /* 0x0000080c01007387 */ /* 0x0007e20000100a00 */
[----:B------:R-:W4:Y:S03]  /*0890*/  LDCU.64 UR4, c[0x4][0x268] ;  /* 0x01004d00ff0477ac */ /* 0x000f260008000a00 */
[----:B0-----:R3:W-:Y:S01]  /*08a0*/  STL.64 [R1+0x10], R14 ;  /* 0x0000100e01007387 */ /* 0x0017e20000100a00 */
[----:B----4-:R-:W-:Y:S02]  /*08b0*/  IMAD.U32 R4, RZ, RZ, UR4 ;  /* 0x00000004ff047e24 */ /* 0x010fe4000f8e00ff */
[----:B------:R-:W-:Y:S01]  /*08c0*/  IMAD.U32 R5, RZ, RZ, UR5 ;  /* 0x00000005ff057e24 */ /* 0x000fe2000f8e00ff */
[----:B-12---:R3:W-:Y:S06]  /*08d0*/  STL.64 [R1+0x28], R8 ;  /* 0x0000280801007387 */ /* 0x0067ec0000100a00 */
[----:B------:R-:W-:-:S07]  /*08e0*/  LEPC R20, `(.L_x_686) ;  /* 0x000000001014794e */ /* 0x000fce0000000000 */
[----:B---3--:R-:W-:Y:S05]  /*08f0*/  CALL.ABS.NOINC R10 ;  /* 0x000000000a007343 */ /* 0x008fea0003c00000 */
.L_x_686:
[----:B------:R-:W-:Y:S05]  /*0900*/  EXIT ;  /* 0x000000000000794d */ /* 0x000fea0003800000 */
.L_x_687:
        /* <DEDUP_REMOVED lines=15> */
.L_x_993:


//--------------------- .text._Z38userbuffers_fp16_sum_inplace_gpu_mc_agILi32EEviiiiiiiPPviP5uint4m --------------------------
	.section	.text._Z38userbuffers_fp16_sum_inplace_gpu_mc_agILi32EEviiiiiiiPPviP5uint4m,"ax",@progbits
	.align	128
        .global         _Z38userbuffers_fp16_sum_inplace_gpu_mc_agILi32EEviiiiiiiPPviP5uint4m
        .type           _Z38userbuffers_fp16_sum_inplace_gpu_mc_agILi32EEviiiiiiiPPviP5uint4m,@function
        .size           _Z38userbuffers_fp16_sum_inplace_gpu_mc_agILi32EEviiiiiiiPPviP5uint4m,(.L_x_994 - _Z38userbuffers_fp16_sum_inplace_gpu_mc_agILi32EEviiiiiiiPPviP5uint4m)
        .other          _Z38userbuffers_fp16_sum_inplace_gpu_mc_agILi32EEviiiiiiiPPviP5uint4m,@"STO_CUDA_ENTRY STV_DEFAULT"
_Z38userbuffers_fp16_sum_inplace_gpu_mc_agILi32EEviiiiiiiPPviP5uint4m:
.text._Z38userbuffers_fp16_sum_inplace_gpu_mc_agILi32EEviiiiiiiPPviP5uint4m:
[----:B------:R-:W0:Y:S01]  /*0000*/  LDC R1, c[0x0][0x37c] ;  /* 0x0000df00ff017b82 */ /* 0x000e220000000800 */
[----:B------:R-:W1:Y:S07]  /*0010*/  S2R R3, SR_TID.X ;  /* 0x0000000000037919 */ /* 0x000e6e0000002100 */
[----:B------:R-:W2:Y:S01]  /*0020*/  LDC.64 R10, c[0x0][0x388] ;  /* 0x0000e200ff0a7b82 */ /* 0x000ea20000000a00 */
[----:B------:R-:W2:Y:S01]  /*0030*/  LDCU UR4, c[0x0][0x390] ;  /* 0x00007200ff0477ac */ /* 0x000ea20008000800 */
[----:B0-----:R-:W-:Y:S01]  /*0040*/  VIADD R1, R1, 0xffffffd8 ;  /* 0xffffffd801017836 */ /* 0x001fe20000000000 */
[----:B------:R-:W0:Y:S05]  /*0050*/  LDCU.64 UR6, c[0x0][0x358] ;  /* 0x00006b00ff0677ac */ /* 0x000e2a0008000a00 */
[----:B------:R-:W3:Y:S01]  /*0060*/  LDC.64 R48, c[0x0][0x3a0] ;  /* 0x0000e800ff307b82 */ /* 0x000ee20000000a00 */
[----:B------:R-:W4:Y:S01]  /*0070*/  LDCU UR5, c[0x0][0x2fc] ;  /* 0x00005f80ff0577ac */ /* 0x000f220008000800 */
[----:B------:R-:W4:Y:S01]  /*0080*/  LDCU UR8, c[0x0][0x3a8] ;  /* 0x00007500ff0877ac */ /* 0x000f220008000800 */
[----:B--2---:R-:W-:Y:S01]  /*0090*/  IMAD R0, R11, UR4, R10 ;  /* 0x000000040b007c24 */ /* 0x004fe2000f8e020a */
[----:B-1----:R-:W-:-:S13]  /*00a0*/  ISETP.GT.U32.AND P1, PT, R3, 0x1f, PT ;  /* 0x0000001f0300780c */ /* 0x002fda0003f24070 */
[----:B---3--:R-:W-:Y:S01]  /*00b0*/  @!P1 IMAD.WIDE R6, R0, 0x8, R48 ;  /* 0x0000000800069825 */ /* 0x008fe200078e0230 */
[----:B------:R-:W1:Y:S05]  /*00c0*/  @!P1 LDC R4, c[0x0][0x384] ;  /* 0x0000e100ff049b82 */ /* 0x000e6a0000000800 */
[----:B0-----:R-:W1:Y:S01]  /*00d0*/  @!P1 LDG.E.64 R6, desc[UR6][R6.64] ;  /* 0x0000000606069981 */ /* 0x001e62000c1e1b00 */
[----:B------:R-:W-:Y:S01]  /*00e0*/  @!P1 IMAD R5, R3, UR4, R10 ;  /* 0x0000000403059c24 */ /* 0x000fe2000f8e020a */
[----:B------:R-:W0:Y:S01]  /*00f0*/  LDCU UR4, c[0x0][0x360] ;  /* 0x00006c00ff0477ac */ /* 0x000e220008000800 */
[----:B------:R-:W0:Y:S02]  /*0100*/  LDC R9, c[0x0][0x370] ;  /* 0x0000dc00ff097b82 */ /* 0x000e240000000800 */
[----:B0-----:R-:W-:-:S05]  /*0110*/  IMAD R10, R9, UR4, RZ ;  /* 0x00000004090a7c24 */ /* 0x001fca000f8e02ff */
[----:B------:R-:W-:-:S04]  /*0120*/  SHF.L.U32 R53, R10, 0x3, RZ ;  /* 0x000000030a357819 */ /* 0x000fc800000006ff */
[----:B------:R-:W-:-:S04]  /*0130*/  IABS R16, R53 ;  /* 0x0000003500107213 */ /* 0x000fc80000000000 */
[----:B------:R-:W0:Y:S01]  /*0140*/  I2F.RP R14, R16 ;  /* 0x00000010000e7306 */ /* 0x000e220000209400 */
[----:B------:R-:W2:Y:S07]  /*0150*/  S2R R2, SR_CTAID.X ;  /* 0x0000000000027919 */ /* 0x000eae0000002500 */
[----:B0-----:R-:W0:Y:S01]  /*0160*/  MUFU.RCP R14, R14 ;  /* 0x0000000e000e7308 */ /* 0x001e220000001000 */
[----:B------:R-:W-:Y:S01]  /*0170*/  @!P1 IMAD.WIDE R46, R5, 0x8, R48 ;  /* 0x00000008052e9825 */ /* 0x000fe200078e0230 */
[----:B------:R-:W-:-:S03]  /*0180*/  IABS R17, R53 ;  /* 0x0000003500117213 */ /* 0x000fc60000000000 */
[----:B--2---:R-:W-:Y:S02]  /*0190*/  IMAD R58, R2, UR4, R3 ;  /* 0x00000004023a7c24 */ /* 0x004fe4000f8e0203 */
[----:B------:R-:W5:Y:S01]  /*01a0*/  @!P1 LDG.E.64 R46, desc[UR6][R46.64] ;  /* 0x000000062e2e9981 */ /* 0x000f62000c1e1b00 */
[----:B-1----:R-:W-:-:S05]  /*01b0*/  @!P1 IMAD.WIDE R44, R4, 0x4, R6 ;  /* 0x00000004042c9825 */ /* 0x002fca00078e0206 */
[----:B------:R-:W2:Y:S01]  /*01c0*/  @!P1 LD.E R12, desc[UR6][R44.64+-0x80] ;  /* 0xffff80062c0c9980 */ /* 0x000ea2000c101900 */
[----:B----4-:R-:W-:Y:S01]  /*01d0*/  VIADD R7, R0, UR8 ;  /* 0x0000000800077c36 */ /* 0x010fe20008000000 */
[----:B------:R-:W1:Y:S01]  /*01e0*/  LDCU UR8, c[0x0][0x398] ;  /* 0x00007300ff0877ac */ /* 0x000e620008000800 */
[----:B0-----:R-:W-:Y:S02]  /*01f0*/  VIADD R6, R14, 0xffffffe ;  /* 0x0ffffffe0e067836 */ /* 0x001fe40000000000 */
[----:B------:R-:W-:Y:S02]  /*0200*/  IMAD.WIDE R48, R7, 0x8, R48 ;  /* 0x0000000807307825 */ /* 0x000fe400078e0230 */
[----:B------:R-:W0:Y:S02]  /*0210*/  F2I.FTZ.U32.TRUNC.NTZ R7, R6 ;  /* 0x0000000600077305 */ /* 0x000e24000021f000 */
[----:B------:R-:W-:Y:S01]  /*0220*/  IMAD.MOV R17, RZ, RZ, -R17 ;  /* 0x000000ffff117224 */ /* 0x000fe200078e0a11 */
[----:B------:R-:W3:Y:S01]  /*0230*/  LDCU UR4, c[0x0][0x2f8] ;  /* 0x00005f00ff0477ac */ /* 0x000ee20008000800 */
[----:B------:R-:W5:Y:S01]  /*0240*/  LDG.E.64 R48, desc[UR6][R48.64] ;  /* 0x0000000630307981 */ /* 0x000f62000c1e1b00 */
[----:B-1----:R-:W-:Y:S01]  /*0250*/  VIMNMX R11, PT, PT, R58, UR8, !PT ;  /* 0x000000083a0b7c48 */ /* 0x002fe2000ffe0100 */
[----:B0-----:R-:W-:-:S03]  /*0260*/  IMAD.MOV R15, RZ, RZ, -R7 ;  /* 0x000000ffff0f7224 */ /* 0x001fc600078e0a07 */
[----:B------:R-:W-:Y:S01]  /*0270*/  IADD3 R13, PT, PT, -R58, R11, RZ ;  /* 0x0000000b3a0d7210 */ /* 0x000fe20007ffe1ff */
[----:B------:R-:W-:Y:S02]  /*0280*/  IMAD.MOV.U32 R6, RZ, RZ, RZ ;  /* 0x000000ffff067224 */ /* 0x000fe400078e00ff */
[----:B------:R-:W-:Y:S01]  /*0290*/  IMAD R15, R15, R16, RZ ;  /* 0x000000100f0f7224 */ /* 0x000fe200078e02ff */
[----:B------:R-:W-:-:S03]  /*02a0*/  IABS R14, R13 ;  /* 0x0000000d000e7213 */ /* 0x000fc60000000000 */
[----:B------:R-:W-:Y:S01]  /*02b0*/  IMAD.HI.U32 R7, R7, R15, R6 ;  /* 0x0000000f07077227 */ /* 0x000fe200078e0006 */
[----:B------:R-:W-:-:S03]  /*02c0*/  MOV R6, R14 ;  /* 0x0000000e00067202 */ /* 0x000fc60000000f00 */
[----:B------:R-:W-:Y:S02]  /*02d0*/  IMAD.MOV.U32 R14, RZ, RZ, R17 ;  /* 0x000000ffff0e7224 */ /* 0x000fe400078e0011 */
[----:B------:R-:W-:-:S04]  /*02e0*/  IMAD.HI.U32 R7, R7, R6, RZ ;  /* 0x0000000607077227 */ /* 0x000fc800078e00ff */
[----:B------:R-:W-:Y:S01]  /*02f0*/  IMAD R7, R7, R14, R6 ;  /* 0x0000000e07077224 */ /* 0x000fe200078e0206 */
[----:B------:R-:W-:Y:S04]  /*0300*/  BAR.SYNC.DEFER_BLOCKING 0x0 ;  /* 0x0000000000007b1d */ /* 0x000fe80000010000 */
[----:B------:R-:W-:Y:S02]  /*0310*/  ISETP.GT.U32.AND P0, PT, R16, R7, PT ;  /* 0x000000071000720c */ /* 0x000fe40003f04070 */
[----:B------:R-:W-:-:S11]  /*0320*/  ISETP.GE.AND P3, PT, R13, RZ, PT ;  /* 0x000000ff0d00720c */ /* 0x000fd60003f66270 */
[----:B------:R-:W-:-:S05]  /*0330*/  @!P0 IMAD.IADD R7, R7, 0x1, -R16 ;  /* 0x0000000107078824 */ /* 0x000fca00078e0a10 */
[----:B------:R-:W-:Y:S02]  /*0340*/  ISETP.GT.U32.AND P2, PT, R16, R7, PT ;  /* 0x000000071000720c */ /* 0x000fe40003f44070 */
[----:B------:R-:W-:-:S11]  /*0350*/  ISETP.NE.AND P0, PT, R53, RZ, PT ;  /* 0x000000ff3500720c */ /* 0x000fd60003f05270 */
[----:B------:R-:W-:-:S05]  /*0360*/  @!P2 IADD3 R7, PT, PT, R7, -R16, RZ ;  /* 0x800000100707a210 */ /* 0x000fca0007ffe0ff */
[----:B------:R-:W-:Y:S01]  /*0370*/  @!P3 IMAD.MOV R7, RZ, RZ, -R7 ;  /* 0x000000ffff07b224 */ /* 0x000fe200078e0a07 */
[----:B------:R-:W-:-:S05]  /*0380*/  @!P0 LOP3.LUT R7, RZ, R53, RZ, 0x33, !PT ;  /* 0x00000035ff078212 */ /* 0x000fca00078e33ff */
[----:B------:R-:W-:-:S05]  /*0390*/  IMAD.IADD R7, R13, 0x1, -R7 ;  /* 0x000000010d077824 */ /* 0x000fca00078e0a07 */
[----:B------:R-:W-:Y:S02]  /*03a0*/  ISETP.GE.AND P3, PT, R7, 0x1, PT ;  /* 0x000000010700780c */ /* 0x000fe40003f66270 */
[----:B---3--:R-:W-:Y:S01]  /*03b0*/  IADD3 R6, P4, PT, R1, UR4, RZ ;  /* 0x0000000401067c10 */ /* 0x008fe2000ff9e0ff */
[----:B------:R-:W0:Y:S01]  /*03c0*/  LDCU UR4, c[0x0][0x394] ;  /* 0x00007280ff0477ac */ /* 0x000e220008000800 */
[----:B------:R-:W-:Y:S01]  /*03d0*/  IADD3 R52, PT, PT, R58, R7, RZ ;  /* 0x000000073a347210 */ /* 0x000fe20007ffe0ff */
[----:B------:R-:W-:Y:S01]  /*03e0*/  BSSY.RECONVERGENT B0, `(.L_x_688) ;  /* 0x000002b000007945 */ /* 0x000fe20003800200 */
[----:B------:R-:W-:Y:S02]  /*03f0*/  IADD3.X R7, PT, PT, RZ, UR5, RZ, P4, !PT ;  /* 0x00000005ff077c10 */ /* 0x000fe4000a7fe4ff */
[----:B------:R-:W-:Y:S02]  /*0400*/  ISETP.NE.AND P2, PT, R3, RZ, PT ;  /* 0x000000ff0300720c */ /* 0x000fe40003f45270 */
[----:B------:R-:W-:Y:S01]  /*0410*/  ISETP.GE.AND P0, PT, R52, R11, PT ;  /* 0x0000000b3400720c */ /* 0x000fe20003f06270 */
[----:B--2---:R-:W-:-:S02]  /*0420*/  @!P1 VIADD R8, R12, 0x1 ;  /* 0x000000010c089836 */ /* 0x004fc40000000000 */
[----:B0-----:R-:W-:Y:S10]  /*0430*/  @!P3 BRA `(.L_x_689) ;  /* 0x000000000094b947 */ /* 0x001ff40003800000 */
.L_x_690:
[----:B-1----:R-:W-:Y:S01]  /*0440*/  VIADD R55, R58, UR4 ;  /* 0x000000043a377c36 */ /* 0x002fe20008000000 */
[----:B------:R-:W0:Y:S03]  /*0450*/  LDC.64 R50, c[0x0][0x3b0] ;  /* 0x0000ec00ff327b82 */ /* 0x000e260000000a00 */
[----:B-----5:R-:W-:-:S05]  /*0460*/  IMAD.WIDE R30, R55, 0x10, R48 ;  /* 0x00000010371e7825 */ /* 0x020fca00078e0230 */
[----:B------:R-:W2:Y:S01]  /*0470*/  LD.E.128 R12, desc[UR6][R30.64] ;  /* 0x000000061e0c7980 */ /* 0x000ea2000c101d00 */
[----:B------:R-:W-:-:S04]  /*0480*/  IMAD.WIDE R16, R10, 0x10, R30 ;  /* 0x000000100a107825 */ /* 0x000fc800078e021e */
[C---:B------:R-:W-:Y:S02]  /*0490*/  IMAD.WIDE R20, R10.reuse, 0x10, R16 ;  /* 0x000000100a147825 */ /* 0x040fe400078e0210 */
[----:B------:R-:W3:Y:S02]  /*04a0*/  LD.E.128 R16, desc[UR6][R16.64] ;  /* 0x0000000610107980 */ /* 0x000ee4000c101d00 */
[C---:B------:R-:W-:Y:S02]  /*04b0*/  IMAD.WIDE R24, R10.reuse, 0x10, R20 ;  /* 0x000000100a187825 */ /* 0x040fe400078e0214 */
[----:B------:R-:W4:Y:S02]  /*04c0*/  LD.E.128 R20, desc[UR6][R20.64] ;  /* 0x0000000614147980 */ /* 0x000f24000c101d00 */
[C---:B------:R-:W-:Y:S02]  /*04d0*/  IMAD.WIDE R28, R10.reuse, 0x10, R24 ;  /* 0x000000100a1c7825 */ /* 0x040fe400078e0218 */
[----:B------:R-:W4:Y:S02]  /*04e0*/  LD.E.128 R24, desc[UR6][R24.64] ;  /* 0x0000000618187980 */ /* 0x000f24000c101d00 */
[----:B------:R-:W-:-:S02]  /*04f0*/  IMAD.WIDE R32, R10, 0x10, R28 ;  /* 0x000000100a207825 */ /* 0x000fc400078e021c */
[----:B------:R-:W4:Y:S02]  /*0500*/  LD.E.128 R28, desc[UR6][R28.64] ;  /* 0x000000061c1c7980 */ /* 0x000f24000c101d00 */
[C---:B------:R-:W-:Y:S02]  /*0510*/  IMAD.WIDE R36, R10.reuse, 0x10, R32 ;  /* 0x000000100a247825 */ /* 0x040fe400078e0220 */
[----:B------:R-:W4:Y:S02]  /*0520*/  LD.E.128 R32, desc[UR6][R32.64] ;  /* 0x0000000620207980 */ /* 0x000f24000c101d00 */
[----:B------:R-:W-:Y:S02]  /*0530*/  IMAD.WIDE R40, R10, 0x10, R36 ;  /* 0x000000100a287825 */ /* 0x000fe400078e0224 */
[----:B------:R-:W4:Y:S04]  /*0540*/  LD.E.128 R36, desc[UR6][R36.64] ;  /* 0x0000000624247980 */ /* 0x000f28000c101d00 */
[----:B------:R-:W4:Y:S01]  /*0550*/  LD.E.128 R40, desc[UR6][R40.64] ;  /* 0x0000000628287980 */ /* 0x000f22000c101d00 */
[----:B0-----:R-:W-:-:S04]  /*0560*/  IMAD.WIDE R50, R55, 0x10, R50 ;  /* 0x0000001037327825 */ /* 0x001fc800078e0232 */
[----:B------:R-:W-:Y:S01]  /*0570*/  IMAD.WIDE R56, R10, 0x10, R50 ;  /* 0x000000100a387825 */ /* 0x000fe200078e0232 */
[----:B------:R-:W-:-:S04]  /*0580*/  IADD3 R58, PT, PT, R53, R58, RZ ;  /* 0x0000003a353a7210 */ /* 0x000fc80007ffe0ff */
[----:B------:R-:W-:Y:S01]  /*0590*/  ISETP.GE.AND P3, PT, R58, R52, PT ;  /* 0x000000343a00720c */ /* 0x000fe20003f66270 */
[----:B--2---:R0:W-:Y:S02]  /*05a0*/  STG.E.128 desc[UR6][R50.64], R12 ;  /* 0x0000000c32007986 */ /* 0x0041e4000c101d06 */
[----:B0-----:R-:W-:-:S04]  /*05b0*/  IMAD.WIDE R50, R10, 0x10, R56 ;  /* 0x000000100a327825 */ /* 0x001fc800078e0238 */
[----:B------:R-:W-:-:S04]  /*05c0*/  IMAD.WIDE R54, R10, 0x10, R50 ;  /* 0x000000100a367825 */ /* 0x000fc800078e0232 */
[C---:B------:R-:W-:Y:S01]  /*05d0*/  IMAD.WIDE R12, R10.reuse, 0x10, R54 ;  /* 0x000000100a0c7825 */ /* 0x040fe200078e0236 */
[----:B---3--:R0:W-:Y:S03]  /*05e0*/  STG.E.128 desc[UR6][R56.64], R16 ;  /* 0x0000001038007986 */ /* 0x0081e6000c101d06 */
[C---:B------:R-:W-:Y:S01]  /*05f0*/  IMAD.WIDE R60, R10.reuse, 0x10, R12 ;  /* 0x000000100a3c7825 */ /* 0x040fe200078e020c */
[----:B----4-:R1:W-:Y:S04]  /*0600*/  STG.E.128 desc[UR6][R50.64], R20 ;  /* 0x0000001432007986 */ /* 0x0103e8000c101d06 */
[----:B------:R1:W-:Y:S01]  /*0610*/  STG.E.128 desc[UR6][R54.64], R24 ;  /* 0x0000001836007986 */ /* 0x0003e2000c101d06 */
[----:B0-----:R-:W-:-:S03]  /*0620*/  IMAD.WIDE R56, R10, 0x10, R60 ;  /* 0x000000100a387825 */ /* 0x001fc600078e023c */
[----:B------:R1:W-:Y:S01]  /*0630*/  STG.E.128 desc[UR6][R12.64], R28 ;  /* 0x0000001c0c007986 */ /* 0x0003e2000c101d06 */
[----:B------:R-:W-:-:S03]  /*0640*/  IMAD.WIDE R14, R10, 0x10, R56 ;  /* 0x000000100a0e7825 */ /* 0x000fc600078e0238 */
[----:B------:R1:W-:Y:S04]  /*0650*/  STG.E.128 desc[UR6][R60.64], R32 ;  /* 0x000000203c007986 */ /* 0x0003e8000c101d06 */
[----:B------:R1:W-:Y:S04]  /*0660*/  STG.E.128 desc[UR6][R56.64], R36 ;  /* 0x0000002438007986 */ /* 0x0003e8000c101d06 */
[----:B------:R1:W-:Y:S01]  /*0670*/  STG.E.128 desc[UR6][R14.64], R40 ;  /* 0x000000280e007986 */ /* 0x0003e2000c101d06 */
[----:B------:R-:W-:Y:S05]  /*0680*/  @!P3 BRA `(.L_x_690) ;  /* 0xfffffffc006cb947 */ /* 0x000fea000383ffff */
.L_x_689:
[----:B------:R-:W-:Y:S05]  /*0690*/  BSYNC.RECONVERGENT B0 ;  /* 0x0000000000007941 */ /* 0x000fea0003800200 */
.L_x_688:
[----:B------:R-:W0:Y:S01]  /*06a0*/  LDCU UR4, c[0x0][0x394] ;  /* 0x00007280ff0477ac */ /* 0x000e220008000800 */
[----:B------:R-:W-:Y:S04]  /*06b0*/  BSSY.RECONVERGENT B0, `(.L_x_691) ;  /* 0x000000b000007945 */ /* 0x000fe80003800200 */
[----:B------:R-:W-:Y:S05]  /*06c0*/  @P0 BRA `(.L_x_692) ;  /* 0x0000000000240947 */ /* 0x000fea0003800000 */
.L_x_693:
[----:B0-----:R-:W-:Y:S01]  /*06d0*/  VIADD R19, R52, UR4 ;  /* 0x0000000434137c36 */ /* 0x001fe20008000000 */
[----:B--2---:R-:W0:Y:S03]  /*06e0*/  LDC.64 R16, c[0x0][0x3b0] ;  /* 0x0000ec00ff107b82 */ /* 0x004e260000000a00 */
[----:B-1---5:R-:W-:-:S06]  /*06f0*/  IMAD.WIDE R12, R19, 0x10, R48 ;  /* 0x00000010130c7825 */ /* 0x022fcc00078e0230 */
[----:B------:R-:W2:Y:S01]  /*0700*/  LD.E.128 R12, desc[UR6][R12.64] ;  /* 0x000000060c0c7980 */ /* 0x000ea2000c101d00 */
[----:B------:R-:W-:-:S04]  /*0710*/  IADD3 R52, PT, PT, R10, R52, RZ ;  /* 0x000000340a347210 */ /* 0x000fc80007ffe0ff */
[----:B------:R-:W-:Y:S01]  /*0720*/  ISETP.GE.AND P0, PT, R52, R11, PT ;  /* 0x0000000b3400720c */ /* 0x000fe20003f06270 */
[----:B0-----:R-:W-:-:S05]  /*0730*/  IMAD.WIDE R16, R19, 0x10, R16 ;  /* 0x0000001013107825 */ /* 0x001fca00078e0210 */
[----:B--2---:R2:W-:Y:S07]  /*0740*/  STG.E.128 desc[UR6][R16.64], R12 ;  /* 0x0000000c10007986 */ /* 0x0045ee000c101d06 */
[----:B------:R-:W-:Y:S05]  /*0750*/  @!P0 BRA `(.L_x_693) ;  /* 0xfffffffc00dc8947 */ /* 0x000fea000383ffff */
.L_x_692:
[----:B0-----:R-:W-:Y:S05]  /*0760*/  BSYNC.RECONVERGENT B0 ;  /* 0x0000000000007941 */ /* 0x001fea0003800200 */
.L_x_691:
        /* <DEDUP_REMOVED lines=12> */
.L_x_695:
[----:B------:R-:W-:Y:S05]  /*0830*/  BSYNC.RECONVERGENT B0 ;  /* 0x0000000000007941 */ /* 0x000fea0003800200 */
.L_x_694:
[----:B------:R-:W-:Y:S06]  /*0840*/  BAR.SYNC.DEFER_BLOCKING 0x0 ;  /* 0x0000000000007b1d */ /* 0x000fec0000010000 */
[----:B------:R-:W-:Y:S04]  /*0850*/  BSSY.RECONVERGENT B0, `(.L_x_696) ;  /* 0x000000f000007945 */ /* 0x000fe80003800200 */
[----:B------:R-:W-:Y:S05]  /*0860*/  @P2 BRA `(.L_x_697) ;  /* 0x0000000000342947 */ /* 0x000fea0003800000 */
[----:B------:R-:W-:Y:S02]  /*0870*/  ISETP.NE.AND P0, PT, R2, RZ, PT ;  /* 0x000000ff0200720c */ /* 0x000fe40003f05270 */
[----:B------:R-:W-:-:S04]  /*0880*/  IADD3 R9, PT, PT, -R9, 0x21, RZ ;  /* 0x0000002109097810 */ /* 0x000fc80007ffe1ff */
[----:B------:R-:W-:-:S05]  /*0890*/  SEL R9, R9, 0x1, !P0 ;  /* 0x0000000109097807 */ /* 0x000fca0004000000 */
[----:B------:R-:W3:Y:S01]  /*08a0*/  ATOM.E.ADD.STRONG.GPU PT, R10, desc[UR6][R44.64+0x100], R9 ;  /* 0x800100092c0a798a */ /* 0x000ee200081ef106 */
[----:B------:R-:W0:Y:S01]  /*08b0*/  S2UR UR5, SR_CgaCtaId ;  /* 0x00000000000579c3 */ /* 0x000e220000008800 */
[----:B------:R-:W-:Y:S01]  /*08c0*/  IMAD.SHL.U32 R11, R8, 0x20, RZ ;  /* 0x00000020080b7824 */ /* 0x000fe200078e00ff */
[----:B------:R-:W-:Y:S02]  /*08d0*/  UMOV UR4, 0x400 ;  /* 0x0000040000047882 */ /* 0x000fe40000000000 */
[----:B0-----:R-:W-:Y:S01]  /*08e0*/  ULEA UR4, UR5, UR4, 0x18 ;  /* 0x0000000405047291 */ /* 0x001fe2000f8ec0ff */
[----:B---3--:R-:W-:-:S04]  /*08f0*/  IADD3 R10, PT, PT, R9, R10, RZ ;  /* 0x0000000a090a7210 */ /* 0x008fc80007ffe0ff */
[----:B------:R-:W-:-:S13]  /*0900*/  ISETP.NE.AND P0, PT, R10, R11, PT ;  /* 0x0000000b0a00720c */ /* 0x000fda0003f05270 */
[----:B------:R-:W-:-:S05]  /*0910*/  @!P0 IMAD.MOV.U32 R10, RZ, RZ, 0x1 ;  /* 0x00000001ff0a8424 */ /* 0x000fca00078e00ff */
[----:B------:R0:W-:Y:S04]  /*0920*/  @!P0 STS [UR4], R10 ;  /* 0x0000000aff008988 */ /* 0x0001e80008000804 */
[----:B------:R-:W-:Y:S01]  /*0930*/  @P0 STS [UR4], RZ ;  /* 0x000000ffff000988 */ /* 0x000fe20008000804 */
.L_x_697:
[----:B------:R-:W-:Y:S05]  /*0940*/  BSYNC.RECONVERGENT B0 ;  /* 0x0000000000007941 */ /* 0x000fea0003800200 */
.L_x_696:
[----:B------:R-:W3:Y:S08]  /*0950*/  S2UR UR5, SR_CgaCtaId ;  /* 0x00000000000579c3 */ /* 0x000ef00000008800 */
[----:B------:R-:W-:Y:S01]  /*0960*/  BAR.SYNC.DEFER_BLOCKING 0x0 ;  /* 0x0000000000007b1d */ /* 0x000fe20000010000 */
[----:B0-----:R-:W-:Y:S01]  /*0970*/  CS2R R10, SRZ ;  /* 0x00000000000a7805 */ /* 0x001fe2000001ff00 */
[----:B-12--5:R-:W-:Y:S01]  /*0980*/  @!P1 IMAD.WIDE R12, R4, 0x4, R46 ;  /* 0x00000004040c9825 */ /* 0x026fe200078e022e */
[----:B------:R-:W-:-:S02]  /*0990*/  @!P1 SHF.R.S32.HI R11, RZ, 0x1f, R0 ;  /* 0x0000001fff0b9819 */ /* 0x000fc40000011400 */
[----:B------:R-:W-:Y:S01]  /*09a0*/  @!P1 MOV R10, R0 ;  /* 0x00000000000a9202 */ /* 0x000fe20000000f00 */
[----:B------:R-:W-:Y:S02]  /*09b0*/  UMOV UR4, 0x400 ;  /* 0x0000040000047882 */ /* 0x000fe40000000000 */
[----:B---3--:R-:W-:-:S09]  /*09c0*/  ULEA UR4, UR5, UR4, 0x18 ;  /* 0x0000000405047291 */ /* 0x008fd2000f8ec0ff */
[----:B------:R-:W0:Y:S02]  /*09d0*/  LDS R9, [UR4] ;  /* 0x00000004ff097984 */ /* 0x000e240008000800 */
[----:B0-----:R-:W-:-:S04]  /*09e0*/  ISETP.NE.AND P0, PT, R9, RZ, PT ;  /* 0x000000ff0900720c */ /* 0x001fc80003f05270 */
[----:B------:R-:W-:-:S13]  /*09f0*/  ISETP.GT.U32.OR P0, PT, R3, 0x1f, !P0 ;  /* 0x0000001f0300780c */ /* 0x000fda0004704470 */
[----:B------:R-:W-:Y:S05]  /*0a00*/  @P0 EXIT ;  /* 0x000000000000094d */ /* 0x000fea0003800000 */
[C---:B------:R-:W-:Y:S01]  /*0a10*/  LEA R12, P0, R10.reuse, R12, 0x2 ;  /* 0x0000000c0a0c7211 */ /* 0x040fe200078010ff */
[----:B------:R0:W-:Y:S03]  /*0a20*/  @!P2 ST.E desc[UR6][R44.64+-0x80], R8 ;  /* 0xffff80082c00a985 */ /* 0x0001e6000c101906 */
[----:B------:R-:W-:Y:S02]  /*0a30*/  LEA.HI.X R13, R10, R13, R11, 0x2, P0 ;  /* 0x0000000d0a0d7211 */ /* 0x000fe400000f140b */
[----:B------:R-:W-:Y:S02]  /*0a40*/  CS2R R10, SRZ ;  /* 0x00000000000a7805 */ /* 0x000fe4000001ff00 */
[--C-:B------:R-:W-:Y:S01]  /*0a50*/  @!P1 IMAD.MOV.U32 R10, RZ, RZ, R5.reuse ;  /* 0x000000ffff0a9224 */ /* 0x100fe200078e0005 */
[----:B------:R-:W-:Y:S01]  /*0a60*/  @!P1 SHF.R.S32.HI R11, RZ, 0x1f, R5 ;  /* 0x0000001fff0b9819 */ /* 0x000fe20000011405 */
[----:B------:R0:W-:Y:S03]  /*0a70*/  ST.E.STRONG.SYS desc[UR6][R12.64], R8 ;  /* 0x000000080c007985 */ /* 0x0001e6000c115906 */
[----:B------:R-:W-:-:S04]  /*0a80*/  LEA R18, P0, R10, R44, 0x2 ;  /* 0x0000002c0a127211 */ /* 0x000fc800078010ff */
[----:B------:R-:W-:Y:S02]  /*0a90*/  LEA.HI.X R19, R10, R45, R11, 0x2, P0 ;  /* 0x0000002d0a137211 */ /* 0x000fe400000f140b */
[----:B------:R-:W-:Y:S01]  /*0aa0*/  CS2R R4, SR_CLOCKLO ;  /* 0x0000000000047805 */ /* 0x000fe20000015000 */
[----:B------:R-:W1:Y:S06]  /*0ab0*/  LDCU.64 UR4, c[0x0][0x3b8] ;  /* 0x00007700ff0477ac */ /* 0x000e6c0008000a00 */
.L_x_698:
[----:B------:R-:W2:Y:S02]  /*0ac0*/  LD.E.STRONG.SYS R9, desc[UR6][R18.64] ;  /* 0x0000000612097980 */ /* 0x000ea4000c115900 */
[----:B--2---:R-:W-:-:S04]  /*0ad0*/  IADD3 R9, PT, PT, -R8, R9, RZ ;  /* 0x0000000908097210 */ /* 0x004fc80007ffe1ff */
        /* <DEDUP_REMOVED lines=8> */
[----:B------:R-:W2:Y:S01]  /*0b60*/  LD.E.STRONG.SYS R9, desc[UR6][R18.64] ;  /* 0x0000000612097980 */ /* 0x000ea2000c115900 */
[----:B------:R-:W1:Y:S01]  /*0b70*/  LDCU.64 UR4, c[0x4][0x260] ;  /* 0x01004c00ff0477ac */ /* 0x000e620008000a00 */
[----:B------:R-:W3:Y:S01]  /*0b80*/  LDC R17, c[0x0][0x38c] ;  /* 0x0000e300ff117b82 */ /* 0x000ee20000000800 */
[----:B------:R-:W-:Y:S01]  /*0b90*/  HFMA2 R16, -RZ, RZ, 0, 4.3570995330810546875e-05 ;  /* 0x000002dbff107431 */ /* 0x000fe200000001ff */
[----:B------:R-:W-:Y:S01]  /*0ba0*/  MOV R0, 0x2a8 ;  /* 0x000002a800007802 */ /* 0x000fe20000000f00 */
[----:B------:R4:W-:Y:S05]  /*0bb0*/  STL.64 [R1+0x18], R2 ;  /* 0x0000180201007387 */ /* 0x0009ea0000100a00 */
[----:B------:R-:W5:Y:S08]  /*0bc0*/  LDC.64 R14, c[0x4][0xc0] ;  /* 0x01003000ff0e7b82 */ /* 0x000f700000000a00 */
[----:B------:R4:W2:Y:S01]  /*0bd0*/  LDC.64 R10, c[0x4][R0] ;  /* 0x01000000000a7b82 */ /* 0x0008a20000000a00 */
[----:B-1----:R-:W-:-:S04]  /*0be0*/  UIADD3 UR4, UP0, UPT, UR4, 0x4c, URZ ;  /* 0x0000004c04047890 */ /* 0x002fc8000ff1e0ff */
[----:B------:R-:W-:Y:S02]  /*0bf0*/  UIADD3.X UR5, UPT, UPT, URZ, UR5, URZ, UP0, !UPT ;  /* 0x00000005ff057290 */ /* 0x000fe400087fe4ff */
[----:B0-----:R-:W-:Y:S01]  /*0c00*/  MOV R12, UR4 ;  /* 0x00000004000c7c02 */ /* 0x001fe20008000f00 */
[----:B---3--:R4:W-:Y:S03]  /*0c10*/  STL.64 [R1+0x10], R16 ;  /* 0x0000101001007387 */ /* 0x0089e60000100a00 */
[----:B------:R-:W-:-:S05]  /*0c20*/  IMAD.U32 R13, RZ, RZ, UR5 ;  /* 0x00000005ff0d7e24 */ /* 0x000fca000f8e00ff */
[----:B------:R4:W-:Y:S01]  /*0c30*/  STL.64 [R1], R12 ;  /* 0x0000000c01007387 */ /* 0x0009e20000100a00 */
[----:B------:R-:W0:Y:S03]  /*0c40*/  LDCU.64 UR4, c[0x4][0x268] ;  /* 0x01004d00ff0477ac */ /* 0x000e260008000a00 */
[----:B-----5:R4:W-:Y:S01]  /*0c50*/  STL.64 [R1+0x8], R14 ;  /* 0x0000080e01007387 */ /* 0x0209e20000100a00 */
[----:B0-----:R-:W-:Y:S01]  /*0c60*/  IMAD.U32 R4, RZ, RZ, UR4 ;  /* 0x00000004ff047e24 */ /* 0x001fe2000f8e00ff */
[----:B------:R-:W-:Y:S02]  /*0c70*/  MOV R5, UR5 ;  /* 0x0000000500057c02 */ /* 0x000fe40008000f00 */
[----:B--2---:R4:W-:Y:S05]  /*0c80*/  STL.64 [R1+0x20], R8 ;  /* 0x0000200801007387 */ /* 0x0049ea0000100a00 */
[----:B------:R-:W-:-:S07]  /*0c90*/  LEPC R20, `(.L_x_699) ;  /* 0x000000001014794e */ /* 0x000fce0000000000 */
[----:B----4-:R-:W-:Y:S05]  /*0ca0*/  CALL.ABS.NOINC R10 ;  /* 0x000000000a007343 */ /* 0x010fea0003c00000 */
.L_x_699:
[----:B------:R-:W-:Y:S05]  /*0cb0*/  EXIT ;  /* 0x000000000000794d */ /* 0x000fea0003800000 */
.L_x_700:
        /* <DEDUP_REMOVED lines=12> */
.L_x_994:


//--------------------- .text._Z38userbuffers_fp16_sum_inplace_gpu_mc_agILi16EEviiiiiiiPPviP5uint4m --------------------------
	.section	.text._Z38userbuffers_fp16_sum_inplace_gpu_mc_agILi16EEviiiiiiiPPviP5uint4m,"ax",@progbits
	.align	128
        .global         _Z38userbuffers_fp16_sum_inplace_gpu_mc_agILi16EEviiiiiiiPPviP5uint4m
        .type           _Z38userbuffers_fp16_sum_inplace_gpu_mc_agILi16EEviiiiiiiPPviP5uint4m,@function
        .size           _Z38userbuffers_fp16_sum_inplace_gpu_mc_agILi16EEviiiiiiiPPviP5uint4m,(.L_x_995 - _Z38userbuffers_fp16_sum_inplace_gpu_mc_agILi16EEviiiiiiiPPviP5uint4m)
        .other          _Z38userbuffers_fp16_sum_inplace_gpu_mc_agILi16EEviiiiiiiPPviP5uint4m,@"STO_CUDA_ENTRY STV_DEFAULT"
_Z38userbuffers_fp16_sum_inplace_gpu_mc_agILi16EEviiiiiiiPPviP5uint4m:
.text._Z38userbuffers_fp16_sum_inplace_gpu_mc_agILi16EEviiiiiiiPPviP5uint4m:
        /* <DEDUP_REMOVED lines=68> */
.L_x_703:
        /* <DEDUP_REMOVED lines=37> */
.L_x_702:
[----:B------:R-:W-:Y:S05]  /*0690*/  BSYNC.RECONVERGENT B0 ;  /* 0x0000000000007941 */ /* 0x000fea0003800200 */
.L_x_701:
[----:B------:R-:W0:Y:S01]  /*06a0*/  LDCU UR4, c[0x0][0x394] ;  /* 0x00007280ff0477ac */ /* 0x000e220008000800 */
[----:B------:R-:W-:Y:S04]  /*06b0*/  BSSY.RECONVERGENT B0, `(.L_x_704) ;  /* 0x000000b000007945 */ /* 0x000fe80003800200 */
[----:B------:R-:W-:Y:S05]  /*06c0*/  @P0 BRA `(.L_x_705) ;  /* 0x0000000000240947 */ /* 0x000fea0003800000 */
.L_x_706:
        /* <DEDUP_REMOVED lines=9> */
.L_x_705:
[----:B0-----:R-:W-:Y:S05]  /*0760*/  BSYNC.RECONVERGENT B0 ;  /* 0x0000000000007941 */ /* 0x001fea0003800200 */
.L_x_704:
        /* <DEDUP_REMOVED lines=12> */
.L_x_708:
[----:B------:R-:W-:Y:S05]  /*0830*/  BSYNC.RECONVERGENT B0 ;  /* 0x0000000000007941 */ /* 0x000fea0003800200 */
.L_x_707:
        /* <DEDUP_REMOVED lines=16> */
.L_x_710:
[----:B------:R-:W-:Y:S05]  /*0940*/  BSYNC.RECONVERGENT B0 ;  /* 0x0000000000007941 */ /* 0x000fea0003800200 */
.L_x_709:
        /* <DEDUP_REMOVED lines=23> */
.L_x_711:
        /* <DEDUP_REMOVED lines=31> */
.L_x_712:
[----:B------:R-:W-:Y:S05]  /*0cb0*/  EXIT ;  /* 0x000000000000794d */ /* 0x000fea0003800000 */
.L_x_713:
        /* <DEDUP_REMOVED lines=12> */
.L_x_995:


//--------------------- .text._Z38userbuffers_fp16_sum_inplace_gpu_mc_agILi8EEviiiiiiiPPviP5uint4m --------------------------
	.section	.text._Z38userbuffers_fp16_sum_inplace_gpu_mc_agILi8EEviiiiiiiPPviP5uint4m,"ax",@progbits
	.align	128
        .global         _Z38userbuffers_fp16_sum_inplace_gpu_mc_agILi8EEviiiiiiiPPviP5uint4m
        .type           _Z38userbuffers_fp16_sum_inplace_gpu_mc_agILi8EEviiiiiiiPPviP5uint4m,@function
        .size           _Z38userbuffers_fp16_sum_inplace_gpu_mc_agILi8EEviiiiiiiPPviP5uint4m,(.L_x_996 - _Z38userbuffers_fp16_sum_inplace_gpu_mc_agILi8EEviiiiiiiPPviP5uint4m)
        .other          _Z38userbuffers_fp16_sum_inplace_gpu_mc_agILi8EEviiiiiiiPPviP5uint4m,@"STO_CUDA_ENTRY STV_DEFAULT"
_Z38userbuffers_fp16_sum_inplace_gpu_mc_agILi8EEviiiiiiiPPviP5uint4m:
.text._Z38userbuffers_fp16_sum_inplace_gpu_mc_agILi8EEviiiiiiiPPviP5uint4m:
        /* <DEDUP_REMOVED lines=68> */
.L_x_716:
        /* <DEDUP_REMOVED lines=37> */
.L_x_715:
[----:B------:R-:W-:Y:S05]  /*0690*/  BSYNC.RECONVERGENT B0 ;  /* 0x0000000000007941 */ /* 0x000fea0003800200 */
.L_x_714:
[----:B------:R-:W0:Y:S01]  /*06a0*/  LDCU UR4, c[0x0][0x394] ;  /* 0x00007280ff0477ac */ /* 0x000e220008000800 */
[----:B------:R-:W-:Y:S04]  /*06b0*/  BSSY.RECONVERGENT B0, `(.L_x_717) ;  /* 0x000000b000007945 */ /* 0x000fe80003800200 */
[----:B------:R-:W-:Y:S05]  /*06c0*/  @P0 BRA `(.L_x_718) ;  /* 0x0000000000240947 */ /* 0x000fea0003800000 */
.L_x_719:
        /* <DEDUP_REMOVED lines=9> */
.L_x_718:
[----:B0-----:R-:W-:Y:S05]  /*0760*/  BSYNC.RECONVERGENT B0 ;  /* 0x0000000000007941 */ /* 0x001fea0003800200 */
.L_x_717:
        /* <DEDUP_REMOVED lines=12> */
.L_x_721:
[----:B------:R-:W-:Y:S05]  /*0830*/  BSYNC.RECONVERGENT B0 ;  /* 0x0000000000007941 */ /* 0x000fea0003800200 */
.L_x_720:
        /* <DEDUP_REMOVED lines=16> */
.L_x_723:
[----:B------:R-:W-:Y:S05]  /*0940*/  BSYNC.RECONVERGENT B0 ;  /* 0x0000000000007941 */ /* 0x000fea0003800200 */
.L_x_722:
        /* <DEDUP_REMOVED lines=23> */
.L_x_724:
        /* <DEDUP_REMOVED lines=31> */
.L_x_725:
[----:B------:R-:W-:Y:S05]  /*0cb0*/  EXIT ;  /* 0x000000000000794d */ /* 0x000fea0003800000 */
.L_x_726:
        /* <DEDUP_REMOVED lines=12> */
.L_x_996:


//--------------------- .text._Z38userbuffers_fp16_sum_inplace_gpu_mc_agILi4EEviiiiiiiPPviP5uint4m --------------------------
	.section	.text._Z38userbuffers_fp16_sum_inplace_gpu_mc_agILi4EEviiiiiiiPPviP5uint4m,"ax",@progbits
	.align	128
        .global         _Z38userbuffers_fp16_sum_inplace_gpu_mc_agILi4EEviiiiiiiPPviP5uint4m
        .type           _Z38userbuffers_fp16_sum_inplace_gpu_mc_agILi4EEviiiiiiiPPviP5uint4m,@function
        .size           _Z38userbuffers_fp16_sum_inplace_gpu_mc_agILi4EEviiiiiiiPPviP5uint4m,(.L_x_997 - _Z38userbuffers_fp16_sum_inplace_gpu_mc_agILi4EEviiiiiiiPPviP5uint4m)
        .other          _Z38userbuffers_fp16_sum_inplace_gpu_mc_agILi4EEviiiiiiiPPviP5uint4m,@"STO_CUDA_ENTRY STV_DEFAULT"
_Z38userbuffers_fp16_sum_inplace_gpu_mc_agILi4EEviiiiiiiPPviP5uint4m:
.text._Z38userbuffers_fp16_sum_inplace_gpu_mc_agILi4EEviiiiiiiPPviP5uint4m:
        /* <DEDUP_REMOVED lines=68> */
.L_x_729:
        /* <DEDUP_REMOVED lines=37> */
.L_x_728:
[----:B------:R-:W-:Y:S05]  /*0690*/  BSYNC.RECONVERGENT B0 ;  /* 0x0000000000007941 */ /* 0x000fea0003800200 */
.L_x_727:
[----:B------:R-:W0:Y:S01]  /*06a0*/  LDCU UR4, c[0x0][0x394] ;  /* 0x00007280ff0477ac */ /* 0x000e220008000800 */
[----:B------:R-:W-:Y:S04]  /*06b0*/  BSSY.RECONVERGENT B0, `(.L_x_730) ;  /* 0x000000b000007945 */ /* 0x000fe80003800200 */
[----:B------:R-:W-:Y:S05]  /*06c0*/  @P0 BRA `(.L_x_731) ;  /* 0x0000000000240947 */ /* 0x000fea0003800000 */
.L_x_732:
        /* <DEDUP_REMOVED lines=9> */
.L_x_731:
[----:B0-----:R-:W-:Y:S05]  /*0760*/  BSYNC.RECONVERGENT B0 ;  /* 0x0000000000007941 */ /* 0x001fea0003800200 */
.L_x_730:
        /* <DEDUP_REMOVED lines=12> */
.L_x_734:
[----:B------:R-:W-:Y:S05]  /*0830*/  BSYNC.RECONVERGENT B0 ;  /* 0x0000000000007941 */ /* 0x000fea0003800200 */
.L_x_733:
        /* <DEDUP_REMOVED lines=16> */
.L_x_736:
[----:B------:R-:W-:Y:S05]  /*0940*/  BSYNC.RECONVERGENT B0 ;  /* 0x0000000000007941 */ /* 0x000fea0003800200 */
.L_x_735:
        /* <DEDUP_REMOVED lines=23> */
.L_x_737:
        /* <DEDUP_REMOVED lines=31> */
.L_x_738:
[----:B------:R-:W-:Y:S05]  /*0cb0*/  EXIT ;  /* 0x000000000000794d */ /* 0x000fea0003800000 */
.L_x_739:
        /* <DEDUP_REMOVED lines=12> */
.L_x_997:


//--------------------- .text._Z38userbuffers_fp16_sum_inplace_gpu_mc_agILi2EEviiiiiiiPPviP5uint4m --------------------------
	.section	.text._Z38userbuffers_fp16_sum_inplace_gpu_mc_agILi2EEviiiiiiiPPviP5uint4m,"ax",@progbits
	.align	128
        .global         _Z38userbuffers_fp16_sum_inplace_gpu_mc_agILi2EEviiiiiiiPPviP5uint4m
        .type           _Z38userbuffers_fp16_sum_inplace_gpu_mc_agILi2EEviiiiiiiPPviP5uint4m,@function
        .size           _Z38userbuffers_fp16_sum_inplace_gpu_mc_agILi2EEviiiiiiiPPviP5uint4m,(.L_x_998 - _Z38userbuffers_fp16_sum_inplace_gpu_mc_agILi2EEviiiiiiiPPviP5uint4m)
        .other          _Z38userbuffers_fp16_sum_inplace_gpu_mc_agILi2EEviiiiiiiPPviP5uint4m,@"STO_CUDA_ENTRY STV_DEFAULT"
_Z38userbuffers_fp16_sum_inplace_gpu_mc_agILi2EEviiiiiiiPPviP5uint4m:
.text._Z38userbuffers_fp16_sum_inplace_gpu_mc_agILi2EEviiiiiiiPPviP5uint4m:
        /* <DEDUP_REMOVED lines=68> */
.L_x_742:
        /* <DEDUP_REMOVED lines=37> */
.L_x_741:
[----:B------:R-:W-:Y:S05]  /*0690*/  BSYNC.RECONVERGENT B0 ;  /* 0x0000000000007941 */ /* 0x000fea0003800200 */
.L_x_740:
[----:B------:R-:W0:Y:S01]  /*06a0*/  LDCU UR4, c[0x0][0x394] ;  /* 0x00007280ff0477ac */ /* 0x000e220008000800 */
[----:B------:R-:W-:Y:S04]  /*06b0*/  BSSY.RECONVERGENT B0, `(.L_x_743) ;  /* 0x000000b000007945 */ /* 0x000fe80003800200 */
[----:B------:R-:W-:Y:S05]  /*06c0*/  @P0 BRA `(.L_x_744) ;  /* 0x0000000000240947 */ /* 0x000fea0003800000 */
.L_x_745:
        /* <DEDUP_REMOVED lines=9> */
.L_x_744:
[----:B0-----:R-:W-:Y:S05]  /*0760*/  BSYNC.RECONVERGENT B0 ;  /* 0x0000000000007941 */ /* 0x001fea0003800200 */
.L_x_743:
        /* <DEDUP_REMOVED lines=12> */
.L_x_747:
[----:B------:R-:W-:Y:S05]  /*0830*/  BSYNC.RECONVERGENT B0 ;  /* 0x0000000000007941 */ /* 0x000fea0003800200 */
.L_x_746:
        /* <DEDUP_REMOVED lines=16> */
.L_x_749:
[----:B------:R-:W-:Y:S05]  /*0940*/  BSYNC.RECONVERGENT B0 ;  /* 0x0000000000007941 */ /* 0x000fea0003800200 */
.L_x_748:
        /* <DEDUP_REMOVED lines=23> */
.L_x_750:
        /* <DEDUP_REMOVED lines=31> */
.L_x_751:
[----:B------:R-:W-:Y:S05]  /*0cb0*/  EXIT ;  /* 0x000000000000794d */ /* 0x000fea0003800000 */
.L_x_752:
        /* <DEDUP_REMOVED lines=12> */
.L_x_998:


//--------------------- .text._Z61userbuffers_fp16_sum_inplace_gpu_rr_rs_oop_stride_multiatomicILi32EEviiiiiiiiiiPPviS0_S0_m --------------------------
	.section	.text._Z61userbuffers_fp16_sum_inplace_gpu_rr_rs_oop_stride_multiatomicILi32EEviiiiiiiiiiPPviS0_S0_m,"ax",@progbits
	.align	128
        .global         _Z61userbuffers_fp16_sum_inplace_gpu_rr_rs_oop_stride_multiatomicILi32EEviiiiiiiiiiPPviS0_S0_m
        .type           _Z61userbuffers_fp16_sum_inplace_gpu_rr_rs_oop_stride_multiatomicILi32EEviiiiiiiiiiPPviS0_S0_m,@function
        .size           _Z61userbuffers_fp16_sum_inplace_gpu_rr_rs_oop_stride_multiatomicILi32EEviiiiiiiiiiPPviS0_S0_m,(.L_x_999 - _Z61userbuffers_fp16_sum_inplace_gpu_rr_rs_oop_stride_multiatomicILi32EEviiiiiiiiiiPPviS0_S0_m)
        .other          _Z61userbuffers_fp16_sum_inplace_gpu_rr_rs_oop_stride_multiatomicILi32EEviiiiiiiiiiPPviS0_S0_m,@"STO_CUDA_ENTRY STV_DEFAULT"
_Z61userbuffers_fp16_sum_inplace_gpu_rr_rs_oop_stride_multiatomicILi32EEviiiiiiiiiiPPviS0_S0_m:
.text._Z61userbuffers_fp16_sum_inplace_gpu_rr_rs_oop_stride_multiatomicILi32EEviiiiiiiiiiPPviS0_S0_m:
[----:B------:R-:W0:Y:S08]  /*0000*/  LDC R1, c[0x0][0x37c] ;  /* 0x0000df00ff017b82 */ /* 0x000e300000000800 */
[----:B------:R-:W1:Y:S01]  /*0010*/  LDC R0, c[0x0][0x3a4] ;  /* 0x0000e900ff007b82 */ /* 0x000e620000000800 */
[----:B------:R-:W2:Y:S01]  /*0020*/  LDCU UR4, c[0x0][0x2f8] ;  /* 0x00005f00ff0477ac */ /* 0x000ea20008000800 */
[----:B0-----:R-:W-:-:S02]  /*0030*/  IADD3 R1, PT, PT, R1, -0x168, RZ ;  /* 0xfffffe9801017810 */ /* 0x001fc40007ffe0ff */
[----:B-1----:R-:W-:Y:S02]  /*0040*/  ISETP.GE.AND P0, PT, R0, 0x1, PT ;  /* 0x000000010000780c */ /* 0x002fe40003f06270 */
[----:B--2---:R-:W-:-:S05]  /*0050*/  IADD3 R0, P1, PT, R1, UR4, RZ ;  /* 0x0000000401007c10 */ /* 0x004fca000ff3e0ff */
[----:B------:R0:W-:Y:S06]  /*0060*/  STL [R1+0x13c], R0 ;  /* 0x00013c0001007387 */ /* 0x0001ec0000100800 */
[----:B------:R-:W-:Y:S05]  /*0070*/  @!P0 EXIT ;  /* 0x000000000000894d */ /* 0x000fea0003800000 */
[----:B------:R-:W1:Y:S01]  /*0080*/  S2R R2, SR_TID.X ;  /* 0x0000000000027919 */ /* 0x000e620000002100 */
[----:B------:R-:W2:Y:S01]  /*0090*/  LDCU.64 UR6, c[0x0][0x3c0] ;  /* 0x00007800ff0677ac */ /* 0x000ea20008000a00 */
[----:B------:R-:W3:Y:S01]  /*00a0*/  S2UR UR5, SR_CTAID.X ;  /* 0x00000000000579c3 */ /* 0x000ee20000002500 */
[----:B------:R-:W-:Y:S01]  /*00b0*/  STL [R1+0x120], RZ ;  /* 0x000120ff01007387 */ /* 0x000fe20000100800 */
[----:B------:R-:W4:Y:S01]  /*00c0*/  LDCU UR4, c[0x0][0x2fc] ;  /* 0x00005f80ff0477ac */ /* 0x000f220008000800 */
[----:B------:R-:W1:Y:S05]  /*00d0*/  LDCU.64 UR36, c[0x0][0x358] ;  /* 0x00006b00ff2477ac */ /* 0x000e6a0008000a00 */
[----:B0-----:R-:W0:Y:S01]  /*00e0*/  LDC R0, c[0x0][0x370] ;  /* 0x0000dc00ff007b82 */ /* 0x001e220000000800 */
[----:B--2---:R-:W-:-:S04]  /*00f0*/  ISETP.NE.U32.AND P0, PT, RZ, UR6, PT ;  /* 0x00000006ff007c0c */ /* 0x004fc8000bf05070 */
[----:B------:R-:W-:-:S04]  /*0100*/  ISETP.NE.AND.EX P0, PT, RZ, UR7, PT, P0 ;  /* 0x00000007ff007c0c */ /* 0x000fc8000bf05300 */
[----:B-1----:R-:W-:Y:S02]  /*0110*/  ISETP.EQ.AND P0, PT, R2, RZ, P0 ;  /* 0x000000ff0200720c */ /* 0x002fe40000702270 */
[----:B----4-:R-:W-:Y:S02]  /*0120*/  IADD3.X R2, PT, PT, RZ, UR4, RZ, P1, !PT ;  /* 0x00000004ff027c10 */ /* 0x010fe40008ffe4ff */
[----:B------:R-:W-:-:S03]  /*0130*/  P2R R3, PR, RZ, 0x1 ;  /* 0x00000001ff037803 */ /* 0x000fc60000000000 */
[----:B------:R0:W-:Y:S04]  /*0140*/  STL [R1+0x138], R2 ;  /* 0x0001380201007387 */ /* 0x0001e80000100800 */
[----:B------:R1:W-:Y:S01]  /*0150*/  STL [R1+0x144], R3 ;  /* 0x0001440301007387 */ /* 0x0003e20000100800 */
[----:B0-----:R-:W-:Y:S02]  /*0160*/  IADD3 R2, PT, PT, R0, -0x1, RZ ;  /* 0xffffffff00027810 */ /* 0x001fe40007ffe0ff */
[----:B---3--:R-:W-:-:S03]  /*0170*/  MOV R0, UR5 ;  /* 0x0000000500007c02 */ /* 0x008fc60008000f00 */
[----:B------:R1:W-:Y:S04]  /*0180*/  STL [R1+0x140], R2 ;  /* 0x0001400201007387 */ /* 0x0003e80000100800 */
[----:B------:R1:W-:Y:S02]  /*0190*/  STL [R1+0x128], R0 ;  /* 0x0001280001007387 */ /* 0x0003e40000100800 */
.L_x_765:
[----:B-1----:R-:W2:Y:S01]  /*01a0*/  LDL R0, [R1+0x144] ;  /* 0x0001440001007983 */ /* 0x002ea20000100800 */
[----:B------:R-:W0:Y:S01]  /*01b0*/  LDCU.64 UR38, c[0x0][0x3c8] ;  /* 0x00007900ff2677ac */ /* 0x000e220008000a00 */
[----:B--2---:R-:W-:-:S13]  /*01c0*/  ISETP.NE.AND P0, PT, R0, RZ, PT ;  /* 0x000000ff0000720c */ /* 0x004fda0003f05270 */
[----:B0----5:R-:W-:Y:S05]  /*01d0*/  @!P0 BRA `(.L_x_753) ;  /* 0x0000000000888947 */ /* 0x021fea0003800000 */
[----:B------:R-:W2:Y:S01]  /*01e0*/  LDL R0, [R1+0x120] ;  /* 0x0001200001007983 */ /* 0x000ea20000100800 */
[----:B------:R-:W2:Y:S01]  /*01f0*/  LDC.64 R4, c[0x0][0x3c0] ;  /* 0x0000f000ff047b82 */ /* 0x000ea20000000a00 */
[----:B------:R-:W-:Y:S01]  /*0200*/  BSSY B0, `(.L_x_754) ;  /* 0x0000007000007945 */ /* 0x000fe20003800000 */
[----:B--2---:R-:W-:-:S07]  /*0210*/  IMAD.WIDE.U32 R2, R0, 0x4, R4 ;  /* 0x0000000400027825 */ /* 0x004fce00078e0004 */
.L_x_755:
[----:B------:R-:W-:Y:S01]  /*0220*/  CS2R R6, SRZ ;  /* 0x0000000000067805 */ /* 0x000fe2000001ff00 */
[----:B------:R-:W-:Y:S05]  /*0230*/  YIELD ;  /* 0x0000000000007946 */ /* 0x000fea0003800000 */
[----:B------:R-:W2:Y:S02]  /*0240*/  ATOMG.E.CAS.STRONG.GPU PT, R0, [R2], R6, R7 ;  /* 0x00000006020073a9 */ /* 0x000ea400001ee107 */
[----:B--2---:R-:W-:-:S13]  /*0250*/  ISETP.NE.AND P0, PT, R0, RZ, PT ;  /* 0x000000ff0000720c */ /* 0x004fda0003f05270 */
[----:B------:R-:W-:Y:S05]  /*0260*/  @P0 BRA `(.L_x_755) ;  /* 0xfffffffc00ec0947 */ /* 0x000fea000383ffff */
[----:B------:R-:W-:Y:S05]  /*0270*/  BSYNC B0 ;  /* 0x0000000000007941 */ /* 0x000fea0003800000 */
.L_x_754:
[----:B------:R-:W2:Y:S01]  /*0280*/  LDL R9, [R1+0x120] ;  /* 0x0001200001097983 */ /* 0x000ea20000100800 */
[----:B------:R-:W2:Y:S03]  /*0290*/  LDCU UR4, c[0x0][0x3a4] ;  /* 0x00007480ff0477ac */ /* 0x000ea60008000800 */
[----:B------:R-:W3:Y:S01]  /*02a0*/  LDL R8, [R1+0x140] ;  /* 0x0001400001087983 */ /* 0x000ee20000100800 */
[----:B--2---:R-:W-:-:S05]  /*02b0*/  IADD3 R7, PT, PT, R9, UR4, RZ ;  /* 0x0000000409077c10 */ /* 0x004fca000fffe0ff */
[----:B------:R-:W-:-:S05]  /*02c0*/  IMAD.WIDE.U32 R4, R7, 0x4, R4 ;  /* 0x0000000407047825 */ /* 0x000fca00078e0004 */
[----:B---3--:R0:W5:Y:S01]  /*02d0*/  ATOMG.E.INC.STRONG.GPU PT, RZ, desc[UR36][R4.64], R8 ;  /* 0x8000000804ff79a8 */ /* 0x00816200099ef124 */
[----:B------:R-:W-:Y:S01]  /*02e0*/  BSSY B0, `(.L_x_756) ;  /* 0x0000006000007945 */ /* 0x000fe20003800000 */
.L_x_757:
[----:B------:R-:W-:Y:S01]  /*02f0*/  CS2R R6, SRZ ;  /* 0x0000000000067805 */ /* 0x000fe2000001ff00 */
[----:B------:R-:W-:Y:S05]  /*0300*/  YIELD ;  /* 0x0000000000007946 */ /* 0x000fea0003800000 */
[----:B------:R-:W2:Y:S02]  /*0310*/  ATOMG.E.CAS.STRONG.GPU PT, R0, [R4], R6, R7 ;  /* 0x00000006040073a9 */ /* 0x000ea400001ee107 */
[----:B--2---:R-:W-:-:S13]  /*0320*/  ISETP.NE.AND P0, PT, R0, RZ, PT ;  /* 0x000000ff0000720c */ /* 0x004fda0003f05270 */
[----:B------:R-:W-:Y:S05]  /*0330*/  @P0 BRA `(.L_x_757) ;  /* 0xfffffffc00ec0947 */ /* 0x000fea000383ffff */
[----:B------:R-:W-:Y:S05]  /*0340*/  BSYNC B0 ;  /* 0x0000000000007941 */ /* 0x000fea0003800000 */
.L_x_756:
[----:B0-----:R-:W-:-:S05]  /*0350*/  HFMA2 R5, -RZ, RZ, 0, 5.9604644775390625e-08 ;  /* 0x00000001ff057431 */ /* 0x001fca00000001ff */
        /* <DEDUP_REMOVED lines=10> */
.L_x_753:
[----:B------:R-:W0:Y:S01]  /*0400*/  S2R R12, SR_TID.X ;  /* 0x00000000000c7919 */ /* 0x000e220000002100 */
[----:B------:R-:W-:Y:S05]  /*0410*/  WARPSYNC.ALL ;  /* 0x0000000000007948 */ /* 0x000fea0003800000 */
[----:B------:R-:W-:Y:S01]  /*0420*/  BAR.SYNC.DEFER_BLOCKING 0x0 ;  /* 0x0000000000007b1d */ /* 0x000fe20000010000 */
[----:B0-----:R-:W-:-:S13]  /*0430*/  ISETP.GT.U32.AND P0, PT, R12, 0x1f, PT ;  /* 0x0000001f0c00780c */ /* 0x001fda0003f04070 */
[----:B------:R-:W-:Y:S05]  /*0440*/  @P0 BRA `(.L_x_758) ;  /* 0x0000000400180947 */ /* 0x000fea0003800000 */
[----:B------:R-:W0:Y:S01]  /*0450*/  LDC.64 R8, c[0x0][0x388] ;  /* 0x0000e200ff087b82 */ /* 0x000e220000000a00 */
[----:B------:R-:W0:Y:S01]  /*0460*/  LDCU UR4, c[0x0][0x390] ;  /* 0x00007200ff0477ac */ /* 0x000e220008000800 */
[----:B------:R-:W2:Y:S06]  /*0470*/  LDL R0, [R1+0x128] ;  /* 0x0001280001007983 */ /* 0x000eac0000100800 */
[----:B------:R-:W1:Y:S08]  /*0480*/  LDC.64 R2, c[0x0][0x3a8] ;  /* 0x0000ea00ff027b82 */ /* 0x000e700000000a00 */
[----:B------:R-:W3:Y:S01]  /*0490*/  LDC R11, c[0x0][0x384] ;  /* 0x0000e100ff0b7b82 */ /* 0x000ee20000000800 */
[----:B0-----:R-:W-:-:S07]  /*04a0*/  IMAD R9, R9, UR4, R8 ;  /* 0x0000000409097c24 */ /* 0x001fce000f8e0208 */
[----:B------:R-:W0:Y:S01]  /*04b0*/  LDC R13, c[0x0][0x3b0] ;  /* 0x0000ec00ff0d7b82 */ /* 0x000e220000000800 */
[----:B-1----:R-:W-:-:S06]  /*04c0*/  IMAD.WIDE R6, R9, 0x8, R2 ;  /* 0x0000000809067825 */ /* 0x002fcc00078e0202 */
[----:B------:R-:W3:Y:S01]  /*04d0*/  LDG.E.64 R6, desc[UR36][R6.64] ;  /* 0x0000002406067981 */ /* 0x000ee2000c1e1b00 */
[----:B--2---:R-:W-:Y:S01]  /*04e0*/  ISETP.NE.AND P0, PT, R0, RZ, PT ;  /* 0x000000ff0000720c */ /* 0x004fe20003f05270 */
[----:B------:R-:W-:-:S04]  /*04f0*/  IMAD R0, R12, UR4, R8 ;  /* 0x000000040c007c24 */ /* 0x000fc8000f8e0208 */
[----:B------:R-:W-:-:S08]  /*0500*/  IMAD.WIDE R2, R0, 0x8, R2 ;  /* 0x0000000800027825 */ /* 0x000fd000078e0202 */
[----:B------:R-:W2:Y:S01]  /*0510*/  @!P0 LDG.E.64 R4, desc[UR36][R2.64] ;  /* 0x0000002402048981 */ /* 0x000ea2000c1e1b00 */
[----:B---3--:R-:W-:-:S05]  /*0520*/  IMAD.WIDE R14, R11, 0x4, R6 ;  /* 0x000000040b0e7825 */ /* 0x008fca00078e0206 */
[----:B------:R-:W3:Y:S01]  /*0530*/  LD.E R8, desc[UR36][R14.64+-0x80] ;  /* 0xffff80240e087980 */ /* 0x000ee2000c101900 */
[----:B------:R-:W-:Y:S02]  /*0540*/  @!P0 SHF.R.S32.HI R10, RZ, 0x1f, R9 ;  /* 0x0000001fff0a8819 */ /* 0x000fe40000011409 */
[----:B------:R-:W-:Y:S01]  /*0550*/  @!P0 IADD3 R9, P1, PT, R9, R11, RZ ;  /* 0x0000000b09098210 */ /* 0x000fe20007f3e0ff */
[----:B0-----:R-:W-:Y:S01]  /*0560*/  IMAD.WIDE R6, R13, 0x8, R2 ;  /* 0x000000080d067825 */ /* 0x001fe200078e0202 */
[----:B------:R-:W0:Y:S01]  /*0570*/  S2UR UR5, SR_CgaCtaId ;  /* 0x00000000000579c3 */ /* 0x000e220000008800 */
[----:B------:R-:W-:Y:S01]  /*0580*/  UMOV UR4, 0x400 ;  /* 0x0000040000047882 */ /* 0x000fe20000000000 */
[----:B------:R-:W-:Y:S01]  /*0590*/  @!P0 LEA.HI.X.SX32 R10, R11, R10, 0x1, P1 ;  /* 0x0000000a0b0a8211 */ /* 0x000fe200008f0eff */
[----:B------:R-:W-:Y:S01]  /*05a0*/  STL.64 [R1+0x130], R14 ;  /* 0x0001300e01007387 */ /* 0x000fe20000100a00 */
[----:B--2---:R-:W-:-:S04]  /*05b0*/  @!P0 LEA R4, P1, R9, R4, 0x2 ;  /* 0x0000000409048211 */ /* 0x004fc800078210ff */
[----:B------:R-:W-:Y:S02]  /*05c0*/  @!P0 LEA.HI.X R5, R9, R5, R10, 0x2, P1 ;  /* 0x0000000509058211 */ /* 0x000fe400008f140a */
[----:B---3--:R-:W-:-:S05]  /*05d0*/  IADD3 R16, PT, PT, R8, 0x1, RZ ;  /* 0x0000000108107810 */ /* 0x008fca0007ffe0ff */
[----:B------:R-:W-:Y:S04]  /*05e0*/  @!P0 ST.E.STRONG.SYS desc[UR36][R4.64], R16 ;  /* 0x0000001004008985 */ /* 0x000fe8000c115924 */
[----:B------:R-:W2:Y:S01]  /*05f0*/  LDG.E.64 R6, desc[UR36][R6.64] ;  /* 0x0000002406067981 */ /* 0x000ea2000c1e1b00 */
[----:B0-----:R-:W-:-:S06]  /*0600*/  ULEA UR4, UR5, UR4, 0x18 ;  /* 0x0000000405047291 */ /* 0x001fcc000f8ec0ff */
[----:B------:R-:W-:Y:S01]  /*0610*/  LEA R3, R12, UR4, 0x3 ;  /* 0x000000040c037c11 */ /* 0x000fe2000f8e18ff */
[----:B------:R-:W-:Y:S04]  /*0620*/  STL [R1+0x118], R16 ;  /* 0x0001181001007387 */ /* 0x000fe80000100800 */
[----:B--2---:R0:W-:Y:S02]  /*0630*/  STS.64 [R3], R6 ;  /* 0x0000000603007388 */ /* 0x0041e40000000a00 */
[----:B0-----:R-:W-:Y:S01]  /*0640*/  CS2R R2, SR_CLOCKLO ;  /* 0x0000000000027805 */ /* 0x001fe20000015000 */
[----:B------:R-:W-:-:S07]  /*0650*/  IMAD.WIDE R4, R0, 0x4, R14 ;  /* 0x0000000400047825 */ /* 0x000fce00078e020e */
.L_x_759:
        /* <DEDUP_REMOVED lines=12> */
[----:B------:R-:W2:Y:S01]  /*0720*/  LDL R14, [R1+0x128] ;  /* 0x00012800010e7983 */ /* 0x000ea20000100800 */
[----:B------:R-:W0:Y:S01]  /*0730*/  LDCU.64 UR4, c[0x4][0x260] ;  /* 0x01004c00ff0477ac */ /* 0x000e220008000a00 */
[----:B------:R-:W1:Y:S02]  /*0740*/  LDC R13, c[0x0][0x38c] ;  /* 0x0000e300ff0d7b82 */ /* 0x000e640000000800 */
[----:B------:R3:W4:Y:S01]  /*0750*/  LD.E.STRONG.SYS R17, desc[UR36][R4.64] ;  /* 0x0000002404117980 */ /* 0x000722000c115900 */
[----:B------:R-:W-:Y:S02]  /*0760*/  MOV R2, 0x2a8 ;  /* 0x000002a800027802 */ /* 0x000fe40000000f00 */
[----:B------:R-:W-:Y:S01]  /*0770*/  MOV R12, 0x477 ;  /* 0x00000477000c7802 */ /* 0x000fe20000000f00 */
[----:B------:R0:W5:Y:S02]  /*0780*/  LDL R6, [R1+0x13c] ;  /* 0x00013c0001067983 */ /* 0x0001640000100800 */
[----:B------:R-:W3:Y:S02]  /*0790*/  LDC.64 R10, c[0x4][0x98] ;  /* 0x01002600ff0a7b82 */ /* 0x000ee40000000a00 */
[----:B------:R1:W5:Y:S01]  /*07a0*/  LDL R7, [R1+0x138] ;  /* 0x0001380001077983 */ /* 0x0003620000100800 */
[----:B------:R-:W2:Y:S05]  /*07b0*/  S2R R15, SR_TID.X ;  /* 0x00000000000f7919 */ /* 0x000eaa0000002100 */
[----:B------:R-:W2:Y:S01]  /*07c0*/  LDC.64 R2, c[0x4][R2] ;  /* 0x0100000002027b82 */ /* 0x000ea20000000a00 */
[----:B0-----:R-:W-:-:S04]  /*07d0*/  UIADD3 UR4, UP0, UPT, UR4, 0x4c, URZ ;  /* 0x0000004c04047890 */ /* 0x001fc8000ff1e0ff */
[----:B------:R-:W-:Y:S02]  /*07e0*/  UIADD3.X UR5, UPT, UPT, URZ, UR5, URZ, UP0, !UPT ;  /* 0x00000005ff057290 */ /* 0x000fe400087fe4ff */
[----:B------:R-:W-:Y:S01]  /*07f0*/  MOV R8, UR4 ;  /* 0x0000000400087c02 */ /* 0x000fe20008000f00 */
[----:B-1----:R0:W-:Y:S03]  /*0800*/  STL.64 [R1+0x10], R12 ;  /* 0x0000100c01007387 */ /* 0x0021e60000100a00 */
[----:B------:R-:W-:-:S05]  /*0810*/  MOV R9, UR5 ;  /* 0x0000000500097c02 */ /* 0x000fca0008000f00 */
[----:B------:R0:W-:Y:S01]  /*0820*/  STL.64 [R1], R8 ;  /* 0x0000000801007387 */ /* 0x0001e20000100a00 */
[----:B------:R-:W1:Y:S03]  /*0830*/  LDCU.64 UR4, c[0x4][0x258] ;  /* 0x01004b00ff0477ac */ /* 0x000e660008000a00 */
[----:B---3--:R0:W-:Y:S01]  /*0840*/  STL.64 [R1+0x8], R10 ;  /* 0x0000080a01007387 */ /* 0x0081e20000100a00 */
[----:B-1----:R-:W-:Y:S02]  /*0850*/  MOV R4, UR4 ;  /* 0x0000000400047c02 */ /* 0x002fe40008000f00 */
[----:B------:R-:W-:Y:S01]  /*0860*/  MOV R5, UR5 ;  /* 0x0000000500057c02 */ /* 0x000fe20008000f00 */
[----:B--2---:R0:W-:Y:S04]  /*0870*/  STL.64 [R1+0x18], R14 ;  /* 0x0000180e01007387 */ /* 0x0041e80000100a00 */
[----:B----4-:R0:W-:Y:S02]  /*0880*/  STL.64 [R1+0x20], R16 ;  /* 0x0000201001007387 */ /* 0x0101e40000100a00 */
[----:B------:R-:W-:-:S07]  /*0890*/  LEPC R20, `(.L_x_758) ;  /* 0x000000001014794e */ /* 0x000fce0000000000 */
[----:B0----5:R-:W-:Y:S05]  /*08a0*/  CALL.ABS.NOINC R2 ;  /* 0x0000000002007343 */ /* 0x021fea0003c00000 */
.L_x_758:
[----:B------:R-:W2:Y:S01]  /*08b0*/  LDL R2, [R1+0x128] ;  /* 0x0001280001027983 */ /* 0x000ea20000100800 */
[----:B------:R-:W-:Y:S05]  /*08c0*/  WARPSYNC.ALL ;  /* 0x0000000000007948 */ /* 0x000fea0003800000 */
[----:B------:R-:W0:Y:S01]  /*08d0*/  S2R R17, SR_TID.X ;  /* 0x0000000000117919 */ /* 0x000e220000002100 */
[----:B------:R-:W-:Y:S01]  /*08e0*/  BSSY.RECONVERGENT B0, `(.L_x_760) ;  /* 0x0000010000007945 */ /* 0x000fe20003800200 */
[----:B------:R-:W-:Y:S01]  /*08f0*/  BAR.SYNC.DEFER_BLOCKING 0x0 ;  /* 0x0000000000007b1d */ /* 0x000fe20000010000 */
[----:B------:R-:W-:Y:S02]  /*0900*/  PLOP3.LUT P0, PT, PT, PT, PT, 0x8, 0x80 ;  /* 0x000000000080781c */ /* 0x000fe40003f0e170 */
[----:B0-----:R-:W-:-:S02]  /*0910*/  ISETP.NE.AND P1, PT, R17, RZ, PT ;  /* 0x000000ff1100720c */ /* 0x001fc40003f25270 */
[----:B--2---:R-:W-:-:S11]  /*0920*/  MOV R16, R2 ;  /* 0x0000000200107202 */ /* 0x004fd60000000f00 */
[----:B------:R-:W-:Y:S05]  /*0930*/  @P1 BRA `(.L_x_761) ;  /* 0x0000000000281947 */ /* 0x000fea0003800000 */
[----:B------:R-:W2:Y:S01]  /*0940*/  LDL.64 R18, [R1+0x130] ;  /* 0x0001300001127983 */ /* 0x000ea20000100a00 */
[----:B------:R-:W0:Y:S01]  /*0950*/  LDC R0, c[0x0][0x370] ;  /* 0x0000dc00ff007b82 */ /* 0x000e220000000800 */
[----:B------:R-:W-:Y:S02]  /*0960*/  ISETP.NE.AND P0, PT, R16, RZ, PT ;  /* 0x000000ff1000720c */ /* 0x000fe40003f05270 */
[----:B------:R-:W3:Y:S01]  /*0970*/  LDL R2, [R1+0x118] ;  /* 0x0001180001027983 */ /* 0x000ee20000100800 */
[----:B0-----:R-:W-:-:S04]  /*0980*/  IADD3 R0, PT, PT, -R0, 0x21, RZ ;  /* 0x0000002100007810 */ /* 0x001fc80007ffe1ff */
[----:B------:R-:W-:-:S05]  /*0990*/  SEL R0, R0, 0x1, !P0 ;  /* 0x0000000100007807 */ /* 0x000fca0004000000 */
[----:B--2---:R-:W2:Y:S01]  /*09a0*/  ATOM.E.ADD.STRONG.GPU PT, R3, desc[UR36][R18.64+0x100], R0 ;  /* 0x800100001203798a */ /* 0x004ea200081ef124 */
[----:B---3--:R-:W-:Y:S02]  /*09b0*/  SHF.L.U32 R2, R2, 0x5, RZ ;  /* 0x0000000502027819 */ /* 0x008fe400000006ff */
[----:B--2---:R-:W-:-:S04]  /*09c0*/  IADD3 R3, PT, PT, R0, R3, RZ ;  /* 0x0000000300037210 */ /* 0x004fc80007ffe0ff */
[----:B------:R-:W-:-:S13]  /*09d0*/  ISETP.EQ.AND P0, PT, R3, R2, PT ;  /* 0x000000020300720c */ /* 0x000fda0003f02270 */
.L_x_761:
[----:B------:R-:W-:Y:S05]  /*09e0*/  BSYNC.RECONVERGENT B0 ;  /* 0x0000000000007941 */ /* 0x000fea0003800200 */
.L_x_760:
[----:B------:R-:W0:Y:S01]  /*09f0*/  LDCU UR4, c[0x0][0x360] ;  /* 0x00006c00ff0477ac */ /* 0x000e220008000800 */
[----:B------:R-:W-:Y:S01]  /*0a00*/  BSSY.RECONVERGENT B0, `(.L_x_762) ;  /* 0x00001c3000007945 */ /* 0x000fe20003800200 */
[----:B------:R-:W1:Y:S01]  /*0a10*/  LDCU UR6, c[0x0][0x398] ;  /* 0x00007300ff0677ac */ /* 0x000e620008000800 */
[----:B------:R-:W2:Y:S01]  /*0a20*/  LDCU UR9, c[0x0][0x3a0] ;  /* 0x00007400ff0977ac */ /* 0x000ea20008000800 */
[----:B------:R-:W3:Y:S01]  /*0a30*/  LDCU UR10, c[0x0][0x394] ;  /* 0x00007280ff0a77ac */ /* 0x000ee20008000800 */
[----:B------:R-:W4:Y:S01]  /*0a40*/  LDCU UR11, c[0x0][0x398] ;  /* 0x00007300ff0b77ac */ /* 0x000f220008000800 */
[----:B0-----:R-:W-:-:S05]  /*0a50*/  IMAD R0, R16, UR4, R17 ;  /* 0x0000000410007c24 */ /* 0x001fca000f8e0211 */
[----:B-1----:R-:W-:-:S13]  /*0a60*/  ISETP.GE.AND P1, PT, R0, UR6, PT ;  /* 0x0000000600007c0c */ /* 0x002fda000bf26270 */
[----:B--234-:R-:W-:Y:S05]  /*0a70*/  @P1 BRA `(.L_x_763) ;  /* 0x0000001800ec1947 */ /* 0x01cfea0003800000 */
[----:B------:R-:W2:Y:S01]  /*0a80*/  LDL R6, [R1+0x120] ;  /* 0x0001200001067983 */ /* 0x000ea20000100800 */
[----:B------:R-:W0:Y:S01]  /*0a90*/  LDC R0, c[0x0][0x39c] ;  /* 0x0000e700ff007b82 */ /* 0x000e220000000800 */
[----:B------:R-:W1:Y:S01]  /*0aa0*/  LDCU UR8, c[0x0][0x38c] ;  /* 0x00007180ff0877ac */ /* 0x000e620008000800 */
[----:B------:R-:W2:Y:S06]  /*0ab0*/  LDCU UR7, c[0x0][0x394] ;  /* 0x00007280ff0777ac */ /* 0x000eac0008000800 */
[----:B------:R-:W3:Y:S08]  /*0ac0*/  LDC R5, c[0x0][0x3a0] ;  /* 0x0000e800ff057b82 */ /* 0x000ef00000000800 */
[----:B------:R-:W4:Y:S01]  /*0ad0*/  S2UR UR4, SR_CTAID.X ;  /* 0x00000000000479c3 */ /* 0x000f220000002500 */
[----:B0-----:R-:W-:-:S07]  /*0ae0*/  IABS R2, R0 ;  /* 0x0000000000027213 */ /* 0x001fce0000000000 */
[----:B------:R-:W0:Y:S01]  /*0af0*/  S2UR UR5, SR_CgaCtaId ;  /* 0x00000000000579c3 */ /* 0x000e220000008800 */
[----:B------:R-:W-:-:S04]  /*0b00*/  MOV R9, R2 ;  /* 0x0000000200097202 */ /* 0x000fc80000000f00 */
[----:B------:R-:W1:Y:S01]  /*0b10*/  I2F.RP R4, R9 ;  /* 0x0000000900047306 */ /* 0x000e620000209400 */
[----:B---3--:R-:W-:-:S07]  /*0b20*/  IMAD R5, R5, UR6, RZ ;  /* 0x0000000605057c24 */ /* 0x008fce000f8e02ff */
[----:B-1----:R-:W1:Y:S02]  /*0b30*/  MUFU.RCP R4, R4 ;  /* 0x0000000400047308 */ /* 0x002e640000001000 */
[----:B-1----:R-:W-:Y:S02]  /*0b40*/  IADD3 R2, PT, PT, R4, 0xffffffe, RZ ;  /* 0x0ffffffe04027810 */ /* 0x002fe40007ffe0ff */
[----:B------:R-:W-:-:S04]  /*0b50*/  IABS R4, R5 ;  /* 0x0000000500047213 */ /* 0x000fc80000000000 */
[----:B------:R1:W3:Y:S01]  /*0b60*/  F2I.FTZ.U32.TRUNC.NTZ R3, R2 ;  /* 0x0000000200037305 */ /* 0x0002e2000021f000 */
[----:B------:R-:W-:-:S04]  /*0b70*/  LOP3.LUT R5, R5, R0, RZ, 0x3c, !PT ;  /* 0x0000000005057212 */ /* 0x000fc800078e3cff */
[----:B------:R-:W-:Y:S01]  /*0b80*/  ISETP.GE.AND P2, PT, R5, RZ, PT ;  /* 0x000000ff0500720c */ /* 0x000fe20003f46270 */
[----:B-1----:R-:W-:Y:S01]  /*0b90*/  HFMA2 R2, -RZ, RZ, 0, 0 ;  /* 0x00000000ff027431 */ /* 0x002fe200000001ff */
[----:B---3--:R-:W-:-:S05]  /*0ba0*/  IADD3 R7, PT, PT, RZ, -R3, RZ ;  /* 0x80000003ff077210 */ /* 0x008fca0007ffe0ff */
[----:B------:R-:W-:-:S04]  /*0bb0*/  IMAD R7, R7, R9, RZ ;  /* 0x0000000907077224 */ /* 0x000fc800078e02ff */
[----:B------:R-:W-:-:S05]  /*0bc0*/  IMAD.HI.U32 R8, R3, R7, R2 ;  /* 0x0000000703087227 */ /* 0x000fca00078e0002 */
[----:B------:R1:W-:Y:S01]  /*0bd0*/  STL [R1+0x11c], R8 ;  /* 0x00011c0801007387 */ /* 0x0003e20000100800 */
[----:B------:R-:W-:-:S05]  /*0be0*/  IMAD.HI.U32 R3, R8, R4, RZ ;  /* 0x0000000408037227 */ /* 0x000fca00078e00ff */
[----:B------:R-:W-:Y:S01]  /*0bf0*/  IADD3 R7, PT, PT, -R3, RZ, RZ ;  /* 0x000000ff03077210 */ /* 0x000fe20007ffe1ff */
[----:B-1----:R-:W1:Y:S04]  /*0c00*/  S2R R8, SR_TID.X ;  /* 0x0000000000087919 */ /* 0x002e680000002100 */
[C---:B------:R-:W-:Y:S01]  /*0c10*/  IMAD R2, R9.reuse, R7, R4 ;  /* 0x0000000709027224 */ /* 0x040fe200078e0204 */
[----:B----4-:R-:W-:Y:S01]  /*0c20*/  MOV R4, UR4 ;  /* 0x0000000400047c02 */ /* 0x010fe20008000f00 */
[----:B------:R-:W-:Y:S02]  /*0c30*/  UMOV UR4, 0x400 ;  /* 0x0000040000047882 */ /* 0x000fe40000000000 */
[----:B0-----:R-:W-:Y:S01]  /*0c40*/  ULEA UR4, UR5, UR4, 0x18 ;  /* 0x0000000405047291 */ /* 0x001fe2000f8ec0ff */
[----:B------:R-:W-:Y:S01]  /*0c50*/  ISETP.GT.U32.AND P3, PT, R9, R2, PT ;  /* 0x000000020900720c */ /* 0x000fe20003f64070 */
[----:B------:R0:W-:-:S12]  /*0c60*/  STL [R1+0x128], R4 ;  /* 0x0001280401007387 */ /* 0x0001d80000100800 */
[-C--:B------:R-:W-:Y:S02]  /*0c70*/  @!P3 IADD3 R2, PT, PT, R2, -R9.reuse, RZ ;  /* 0x800000090202b210 */ /* 0x080fe40007ffe0ff */
[----:B------:R-:W-:Y:S02]  /*0c80*/  @!P3 IADD3 R3, PT, PT, R3, 0x1, RZ ;  /* 0x000000010303b810 */ /* 0x000fe40007ffe0ff */
[----:B------:R-:W-:Y:S02]  /*0c90*/  ISETP.GE.U32.AND P1, PT, R2, R9, PT ;  /* 0x000000090200720c */ /* 0x000fe40003f26070 */
[----:B------:R-:W-:Y:S02]  /*0ca0*/  ISETP.NE.AND P3, PT, R0, RZ, PT ;  /* 0x000000ff0000720c */ /* 0x000fe40003f65270 */
[----:B-1----:R-:W-:-:S09]  /*0cb0*/  LEA.HI R2, R8, R4, RZ, 0x1b ;  /* 0x0000000408027211 */ /* 0x002fd200078fd8ff */
[----:B------:R-:W-:Y:S02]  /*0cc0*/  @P1 IADD3 R3, PT, PT, R3, 0x1, RZ ;  /* 0x0000000103031810 */ /* 0x000fe40007ffe0ff */
[----:B------:R-:W-:Y:S02]  /*0cd0*/  IADD3 R2, PT, PT, R2, UR8, RZ ;  /* 0x0000000802027c10 */ /* 0x000fe4000fffe0ff */
[----:B------:R-:W-:Y:S02]  /*0ce0*/  @!P2 IADD3 R3, PT, PT, -R3, RZ, RZ ;  /* 0x000000ff0303a210 */ /* 0x000fe40007ffe1ff */
[----:B------:R-:W-:Y:S02]  /*0cf0*/  @!P3 LOP3.LUT R3, RZ, R0, RZ, 0x33, !PT ;  /* 0x00000000ff03b212 */ /* 0x000fe400078e33ff */
[----:B------:R-:W-:-:S04]  /*0d00*/  SHF.L.U32 R29, R2, 0x3, RZ ;  /* 0x00000003021d7819 */ /* 0x000fc800000006ff */
[C---:B------:R-:W-:Y:S02]  /*0d10*/  LOP3.LUT R15, R29.reuse, 0xf8, RZ, 0xc0, !PT ;  /* 0x000000f81d0f7812 */ /* 0x040fe400078ec0ff */
[C---:B0-----:R-:W-:Y:S02]  /*0d20*/  IADD3 R4, PT, PT, R29.reuse, 0x30, RZ ;  /* 0x000000301d047810 */ /* 0x041fe40007ffe0ff */
[----:B------:R-:W-:Y:S01]  /*0d30*/  IADD3 R5, PT, PT, R29, 0x38, RZ ;  /* 0x000000381d057810 */ /* 0x000fe20007ffe0ff */
[----:B--2---:R-:W-:Y:S01]  /*0d40*/  IMAD R0, R6, UR7, RZ ;  /* 0x0000000706007c24 */ /* 0x004fe2000f8e02ff */
[----:B------:R-:W-:Y:S02]  /*0d50*/  LOP3.LUT R4, R4, 0xf8, RZ, 0xc0, !PT ;  /* 0x000000f804047812 */ /* 0x000fe400078ec0ff */
[----:B------:R-:W-:Y:S01]  /*0d60*/  LOP3.LUT R5, R5, 0xf8, RZ, 0xc0, !PT ;  /* 0x000000f805057812 */ /* 0x000fe200078ec0ff */
[----:B------:R-:W-:Y:S01]  /*0d70*/  IMAD R2, R3, UR8, R0 ;  /* 0x0000000803027c24 */ /* 0x000fe2000f8e0200 */
[----:B------:R-:W-:-:S02]  /*0d80*/  IADD3 R0, PT, PT, R29, 0x18, RZ ;  /* 0x000000181d007810 */ /* 0x000fc40007ffe0ff */
[C---:B------:R-:W-:Y:S02]  /*0d90*/  IADD3 R3, PT, PT, R29.reuse, 0x28, RZ ;  /* 0x000000281d037810 */ /* 0x040fe40007ffe0ff */
[----:B------:R0:W-:Y:S01]  /*0da0*/  STL [R1+0x124], R2 ;  /* 0x0001240201007387 */ /* 0x0001e20000100800 */
[C---:B------:R-:W-:Y:S02]  /*0db0*/  IADD3 R6, PT, PT, R29.reuse, 0x40, RZ ;  /* 0x000000401d067810 */ /* 0x040fe40007ffe0ff */
[C---:B------:R-:W-:Y:S01]  /*0dc0*/  IADD3 R7, PT, PT, R29.reuse, 0x48, RZ ;  /* 0x000000481d077810 */ /* 0x040fe20007ffe0ff */
[----:B------:R1:W-:Y:S01]  /*0dd0*/  STL [R1+0x160], R0 ;  /* 0x0001600001007387 */ /* 0x0003e20000100800 */
[C---:B------:R-:W-:Y:S02]  /*0de0*/  IADD3 R8, PT, PT, R29.reuse, 0x50, RZ ;  /* 0x000000501d087810 */ /* 0x040fe40007ffe0ff */
[C---:B------:R-:W-:Y:S02]  /*0df0*/  IADD3 R9, PT, PT, R29.reuse, 0x58, RZ ;  /* 0x000000581d097810 */ /* 0x040fe40007ffe0ff */
[----:B------:R-:W-:-:S02]  /*0e00*/  IADD3 R10, PT, PT, R29, 0x60, RZ ;  /* 0x000000601d0a7810 */ /* 0x000fc40007ffe0ff */
[C---:B0-----:R-:W-:Y:S02]  /*0e10*/  IADD3 R2, PT, PT, R29.reuse, 0x20, RZ ;  /* 0x000000201d027810 */ /* 0x041fe40007ffe0ff */
[C---:B------:R-:W-:Y:S02]  /*0e20*/  IADD3 R11, PT, PT, R29.reuse, 0x68, RZ ;  /* 0x000000681d0b7810 */ /* 0x040fe40007ffe0ff */
[C---:B-1----:R-:W-:Y:S01]  /*0e30*/  IADD3 R0, PT, PT, R29.reuse, 0x10, RZ ;  /* 0x000000101d007810 */ /* 0x042fe20007ffe0ff */
[----:B------:R0:W-:Y:S01]  /*0e40*/  STL [R1+0x164], R2 ;  /* 0x0001640201007387 */ /* 0x0001e20000100800 */
[C---:B------:R-:W-:Y:S02]  /*0e50*/  IADD3 R12, PT, PT, R29.reuse, 0x70, RZ ;  /* 0x000000701d0c7810 */ /* 0x040fe40007ffe0ff */
[C---:B------:R-:W-:Y:S02]  /*0e60*/  IADD3 R13, PT, PT, R29.reuse, 0x78, RZ ;  /* 0x000000781d0d7810 */ /* 0x040fe40007ffe0ff */
[----:B------:R-:W-:-:S02]  /*0e70*/  IADD3 R14, PT, PT, R29, 0x88, RZ ;  /* 0x000000881d0e7810 */ /* 0x000fc40007ffe0ff */
[C---:B------:R-:W-:Y:S02]  /*0e80*/  IADD3 R16, PT, PT, R29.reuse, 0x90, RZ ;  /* 0x000000901d107810 */ /* 0x040fe40007ffe0ff */
[C---:B------:R-:W-:Y:S02]  /*0e90*/  IADD3 R17, PT, PT, R29.reuse, 0x98, RZ ;  /* 0x000000981d117810 */ /* 0x040fe40007ffe0ff */
[C---:B0-----:R-:W-:Y:S02]  /*0ea0*/  IADD3 R2, PT, PT, R29.reuse, 0x8, RZ ;  /* 0x000000081d027810 */ /* 0x041fe40007ffe0ff */
[C---:B------:R-:W-:Y:S02]  /*0eb0*/  IADD3 R18, PT, PT, R29.reuse, 0xa0, RZ ;  /* 0x000000a01d127810 */ /* 0x040fe40007ffe0ff */
[----:B------:R-:W-:Y:S02]  /*0ec0*/  LOP3.LUT R2, R2, 0xf8, RZ, 0xc0, !PT ;  /* 0x000000f802027812 */ /* 0x000fe400078ec0ff */
[----:B------:R-:W-:-:S02]  /*0ed0*/  IADD3 R19, PT, PT, R29, 0xa8, RZ ;  /* 0x000000a81d137810 */ /* 0x000fc40007ffe0ff */
[C---:B------:R-:W-:Y:S01]  /*0ee0*/  IADD3 R20, PT, PT, R29.reuse, 0xb0, RZ ;  /* 0x000000b01d147810 */ /* 0x040fe20007ffe0ff */
[----:B------:R0:W-:Y:S01]  /*0ef0*/  STL [R1+0x2c], R2 ;  /* 0x00002c0201007387 */ /* 0x0001e20000100800 */
[C---:B------:R-:W-:Y:S02]  /*0f00*/  IADD3 R21, PT, PT, R29.reuse, 0xb8, RZ ;  /* 0x000000b81d157810 */ /* 0x040fe40007ffe0ff */
[C---:B------:R-:W-:Y:S02]  /*0f10*/  IADD3 R22, PT, PT, R29.reuse, 0xc0, RZ ;  /* 0x000000c01d167810 */ /* 0x040fe40007ffe0ff */
[C---:B------:R-:W-:Y:S02]  /*0f20*/  IADD3 R23, PT, PT, R29.reuse, 0xc8, RZ ;  /* 0x000000c81d177810 */ /* 0x040fe40007ffe0ff */
[C---:B------:R-:W-:Y:S02]  /*0f30*/  IADD3 R24, PT, PT, R29.reuse, 0xd0, RZ ;  /* 0x000000d01d187810 */ /* 0x040fe40007ffe0ff */
[----:B------:R-:W-:Y:S01]  /*0f40*/  IADD3 R25, PT, PT, R29, 0xd8, RZ ;  /* 0x000000d81d197810 */ /* 0x000fe20007ffe0ff */
[----:B0-----:R-:W2:Y:S01]  /*0f50*/  LDL.LU R2, [R1+0x164] ;  /* 0x0001640001027983 */ /* 0x001ea20000300800 */
[----:B------:R-:W-:-:S02]  /*0f60*/  LOP3.LUT R0, R0, 0xf8, RZ, 0xc0, !PT ;  /* 0x000000f800007812 */ /* 0x000fc400078ec0ff */
[----:B------:R-:W-:Y:S02]  /*0f70*/  LOP3.LUT R3, R3, 0xf8, RZ, 0xc0, !PT ;  /* 0x000000f803037812 */ /* 0x000fe400078ec0ff */
[C---:B------:R-:W-:Y:S01]  /*0f80*/  IADD3 R26, PT, PT, R29.reuse, 0xe0, RZ ;  /* 0x000000e01d1a7810 */ /* 0x040fe20007ffe0ff */
[----:B------:R0:W-:Y:S01]  /*0f90*/  STL [R1+0x28], R0 ;  /* 0x0000280001007387 */ /* 0x0001e20000100800 */
[C---:B------:R-:W-:Y:S02]  /*0fa0*/  IADD3 R27, PT, PT, R29.reuse, 0xe8, RZ ;  /* 0x000000e81d1b7810 */ /* 0x040fe40007ffe0ff */
[----:B------:R-:W-:Y:S01]  /*0fb0*/  IADD3 R28, PT, PT, R29, 0xf0, RZ ;  /* 0x000000f01d1c7810 */ /* 0x000fe20007ffe0ff */
[----:B0-----:R-:W3:Y:S01]  /*0fc0*/  LDL.LU R0, [R1+0x160] ;  /* 0x0001600001007983 */ /* 0x001ee20000300800 */
[----:B--2---:R-:W-:-:S03]  /*0fd0*/  LOP3.LUT R2, R2, 0xf8, RZ, 0xc0, !PT ;  /* 0x000000f802027812 */ /* 0x004fc600078ec0ff */
[----:B------:R-:W-:Y:S01]  /*0fe0*/  STL.64 [R1+0x148], R4 ;  /* 0x0001480401007387 */ /* 0x000fe20000100a00 */
[----:B------:R-:W-:Y:S02]  /*0ff0*/  LOP3.LUT R6, R6, 0xf8, RZ, 0xc0, !PT ;  /* 0x000000f806067812 */ /* 0x000fe400078ec0ff */
[----:B------:R-:W-:Y:S01]  /*1000*/  LOP3.LUT R7, R7, 0xf8, RZ, 0xc0, !PT ;  /* 0x000000f807077812 */ /* 0x000fe200078ec0ff */
[----:B------:R0:W-:Y:S01]  /*1010*/  STL.64 [R1+0x150], R2 ;  /* 0x0001500201007387 */ /* 0x0001e20000100a00 */
[----:B------:R-:W-:Y:S02]  /*1020*/  LOP3.LUT R8, R8, 0xf8, RZ, 0xc0, !PT ;  /* 0x000000f808087812 */ /* 0x000fe400078ec0ff */
[----:B------:R-:W-:Y:S02]  /*1030*/  LOP3.LUT R9, R9, 0xf8, RZ, 0xc0, !PT ;  /* 0x000000f809097812 */ /* 0x000fe400078ec0ff */
[----:B------:R-:W-:Y:S02]  /*1040*/  LOP3.LUT R10, R10, 0xf8, RZ, 0xc0, !PT ;  /* 0x000000f80a0a7812 */ /* 0x000fe400078ec0ff */
[----:B------:R-:W-:-:S02]  /*1050*/  LOP3.LUT R11, R11, 0xf8, RZ, 0xc0, !PT ;  /* 0x000000f80b0b7812 */ /* 0x000fc400078ec0ff */
[----:B------:R-:W-:Y:S02]  /*1060*/  LOP3.LUT R12, R12, 0xf8, RZ, 0xc0, !PT ;  /* 0x000000f80c0c7812 */ /* 0x000fe400078ec0ff */
[----:B------:R-:W-:Y:S01]  /*1070*/  LOP3.LUT R13, R13, 0xf8, RZ, 0xc0, !PT ;  /* 0x000000f80d0d7812 */ /* 0x000fe200078ec0ff */
[----:B0-----:R-:W2:Y:S01]  /*1080*/  LDL.LU R2, [R1+0x2c] ;  /* 0x00002c0001027983 */ /* 0x001ea20000300800 */
[----:B------:R-:W-:Y:S02]  /*1090*/  LOP3.LUT R14, R14, 0xf8, RZ, 0xc0, !PT ;  /* 0x000000f80e0e7812 */ /* 0x000fe400078ec0ff */
[----:B------:R-:W-:Y:S01]  /*10a0*/  LOP3.LUT R16, R16, 0xf8, RZ, 0xc0, !PT ;  /* 0x000000f810107812 */ /* 0x000fe200078ec0ff */
[----:B------:R-:W4:Y:S01]  /*10b0*/  LDL.LU R3, [R1+0x28] ;  /* 0x0000280001037983 */ /* 0x000f220000300800 */
        /* <DEDUP_REMOVED lines=11> */
[----:B------:R-:W-:Y:S01]  /*1170*/  IADD3 R29, PT, PT, R29, -0x8, RZ ;  /* 0xfffffff81d1d7810 */ /* 0x000fe20007ffe0ff */
[----:B--2---:R-:W-:Y:S04]  /*1180*/  STL [R1+0x15c], R2 ;  /* 0x00015c0201007387 */ /* 0x004fe80000100800 */
[----:B----4-:R-:W-:Y:S04]  /*1190*/  STL [R1+0x158], R3 ;  /* 0x0001580301007387 */ /* 0x010fe80000100800 */
[----:B------:R-:W0:Y:S04]  /*11a0*/  LDS.64 R2, [R15+UR4] ;  /* 0x000000040f027984 */ /* 0x000e280008000a00 */
[----:B0-----:R0:W-:Y:S04]  /*11b0*/  STL.64 [R1+0x110], R2 ;  /* 0x0001100201007387 */ /* 0x0011e80000100a00 */
[----:B0-----:R-:W2:Y:S04]  /*11c0*/  LDL.LU R2, [R1+0x15c] ;  /* 0x00015c0001027983 */ /* 0x001ea80000300800 */
[----:B--2---:R-:W0:Y:S04]  /*11d0*/  LDS.64 R2, [R2+UR4] ;  /* 0x0000000402027984 */ /* 0x004e280008000a00 */
[----:B0-----:R0:W-:Y:S04]  /*11e0*/  STL.64 [R1+0x108], R2 ;  /* 0x0001080201007387 */ /* 0x0011e80000100a00 */
[----:B0-----:R-:W2:Y:S01]  /*11f0*/  LDL.LU R3, [R1+0x158] ;  /* 0x0001580001037983 */ /* 0x001ea20000300800 */
[----:B---3--:R-:W-:-:S05]  /*1200*/  LOP3.LUT R0, R0, 0xf8, RZ, 0xc0, !PT ;  /* 0x000000f800007812 */ /* 0x008fca00078ec0ff */
[----:B------:R-:W-:Y:S04]  /*1210*/  STL [R1+0x30], R0 ;  /* 0x0000300001007387 */ /* 0x000fe80000100800 */
[----:B------:R-:W3:Y:S04]  /*1220*/  LDL.LU R5, [R1+0x30] ;  /* 0x0000300001057983 */ /* 0x000ee80000300800 */
[----:B--2---:R-:W0:Y:S04]  /*1230*/  LDS.64 R2, [R3+UR4] ;  /* 0x0000000403027984 */ /* 0x004e280008000a00 */
[----:B---3--:R-:W1:Y:S04]  /*1240*/  LDS.64 R4, [R5+UR4] ;  /* 0x0000000405047984 */ /* 0x008e680008000a00 */
[----:B0-----:R0:W-:Y:S04]  /*1250*/  STL.64 [R1+0x100], R2 ;  /* 0x0001000201007387 */ /* 0x0011e80000100a00 */
[----:B0-----:R-:W2:Y:S04]  /*1260*/  LDL.LU.64 R2, [R1+0x150] ;  /* 0x0001500001027983 */ /* 0x001ea80000300a00 */
[----:B-1----:R-:W-:Y:S04]  /*1270*/  STL.64 [R1+0xf8], R4 ;  /* 0x0000f80401007387 */ /* 0x002fe80000100a00 */
[----:B--2---:R-:W0:Y:S04]  /*1280*/  LDS.64 R4, [R2+UR4] ;  /* 0x0000000402047984 */ /* 0x004e280008000a00 */
[----:B------:R-:W1:Y:S04]  /*1290*/  LDS.64 R2, [R3+UR4] ;  /* 0x0000000403027984 */ /* 0x000e680008000a00 */
[----:B0-----:R0:W-:Y:S04]  /*12a0*/  STL.64 [R1+0xf0], R4 ;  /* 0x0000f00401007387 */ /* 0x0011e80000100a00 */
[----:B0-----:R-:W2:Y:S04]  /*12b0*/  LDL.LU.64 R4, [R1+0x148] ;  /* 0x0001480001047983 */ /* 0x001ea80000300a00 */
[----:B-1----:R-:W-:Y:S01]  /*12c0*/  STL.64 [R1+0xe8], R2 ;  /* 0x0000e80201007387 */ /* 0x002fe20000100a00 */
[----:B------:R-:W-:-:S03]  /*12d0*/  LOP3.LUT R0, R15, 0x80, RZ, 0x3c, !PT ;  /* 0x000000800f007812 */ /* 0x000fc600078e3cff */
[----:B------:R-:W3:Y:S04]  /*12e0*/  LDL R15, [R1+0x128] ;  /* 0x00012800010f7983 */ /* 0x000ee80000100800 */
[----:B--2---:R-:W0:Y:S04]  /*12f0*/  LDS.64 R2, [R4+UR4] ;  /* 0x0000000404027984 */ /* 0x004e280008000a00 */
[----:B0-----:R-:W-:Y:S04]  /*1300*/  STL.64 [R1+0xe0], R2 ;  /* 0x0000e00201007387 */ /* 0x001fe80000100a00 */
[----:B------:R-:W0:Y:S04]  /*1310*/  LDS.64 R2, [R5+UR4] ;  /* 0x0000000405027984 */ /* 0x000e280008000a00 */
[----:B------:R-:W1:Y:S04]  /*1320*/  LDS.64 R4, [R6+UR4] ;  /* 0x0000000406047984 */ /* 0x000e680008000a00 */
[----:B0-----:R-:W-:Y:S04]  /*1330*/  STL.64 [R1+0xd8], R2 ;  /* 0x0000d80201007387 */ /* 0x001fe80000100a00 */
[----:B------:R-:W0:Y:S04]  /*1340*/  LDS.64 R2, [R7+UR4] ;  /* 0x0000000407027984 */ /* 0x000e280008000a00 */
[----:B-1----:R-:W-:Y:S04]  /*1350*/  STL.64 [R1+0xd0], R4 ;  /* 0x0000d00401007387 */ /* 0x002fe80000100a00 */
[----:B------:R-:W1:Y:S04]  /*1360*/  LDS.64 R6, [R8+UR4] ;  /* 0x0000000408067984 */ /* 0x000e680008000a00 */
[----:B------:R-:W2:Y:S04]  /*1370*/  LDS.64 R4, [R9+UR4] ;  /* 0x0000000409047984 */ /* 0x000ea80008000a00 */
[----:B0-----:R-:W-:Y:S04]  /*1380*/  STL.64 [R1+0xc8], R2 ;  /* 0x0000c80201007387 */ /* 0x001fe80000100a00 */
[----:B------:R-:W0:Y:S04]  /*1390*/  LDS.64 R2, [R10+UR4] ;  /* 0x000000040a027984 */ /* 0x000e280008000a00 */
[----:B-1----:R-:W-:Y:S04]  /*13a0*/  STL.64 [R1+0xc0], R6 ;  /* 0x0000c00601007387 */ /* 0x002fe80000100a00 */
[----:B--2---:R-:W-:Y:S04]  /*13b0*/  STL.64 [R1+0xb8], R4 ;  /* 0x0000b80401007387 */ /* 0x004fe80000100a00 */
        /* <DEDUP_REMOVED lines=32> */
[----:B0-----:R0:W-:Y:S01]  /*15c0*/  STL.64 [R1+0x38], R2 ;  /* 0x0000380201007387 */ /* 0x0011e20000100a00 */
[----:B------:R-:W-:-:S02]  /*15d0*/  LOP3.LUT R28, R28, 0xf8, RZ, 0xc0, !PT ;  /* 0x000000f81c1c7812 */ /* 0x000fc400078ec0ff */
[----:B------:R-:W-:-:S03]  /*15e0*/  LOP3.LUT R29, R29, 0xf8, RZ, 0xc0, !PT ;  /* 0x000000f81d1d7812 */ /* 0x000fc600078ec0ff */
[----:B------:R4:W4:Y:S04]  /*15f0*/  LDS.64 R26, [R28+UR4] ;  /* 0x000000041c1a7984 */ /* 0x0009280008000a00 */
[----:B------:R1:W4:Y:S01]  /*1600*/  LDS.64 R24, [R29+UR4] ;  /* 0x000000041d187984 */ /* 0x0003220008000a00 */
[----:B0-----:R-:W3:Y:S01]  /*1610*/  S2R R2, SR_TID.X ;  /* 0x0000000000027919 */ /* 0x001ee20000002100 */
[----:B------:R-:W3:Y:S02]  /*1620*/  LDCU UR4, c[0x0][0x360] ;  /* 0x00006c00ff0477ac */ /* 0x000ee40008000800 */
[----:B-1----:R0:W-:Y:S04]  /*1630*/  STL.64 [R1+0x30], R6 ;  /* 0x0000300601007387 */ /* 0x0021e80000100a00 */
[----:B--2---:R0:W-:Y:S01]  /*1640*/  STL.64 [R1+0x28], R4 ;  /* 0x0000280401007387 */ /* 0x0041e20000100a00 */
[----:B---3--:R-:W-:-:S07]  /*1650*/  IMAD R0, R15, UR4, R2 ;  /* 0x000000040f007c24 */ /* 0x008fce000f8e0202 */
.L_x_764:
[----:B------:R-:W2:Y:S01]  /*1660*/  LDL R2, [R1+0x11c] ;  /* 0x00011c0001027983 */ /* 0x000ea20000100800 */
[----:B0-----:R-:W0:Y:S03]  /*1670*/  LDC R6, c[0x0][0x39c] ;  /* 0x0000e700ff067b82 */ /* 0x001e260000000800 */
[----:B------:R-:W3:Y:S04]  /*1680*/  LDL R7, [R1+0x124] ;  /* 0x0001240001077983 */ /* 0x000ee80000100800 */
[----:B------:R-:W3:Y:S01]  /*1690*/  LDL.64 R10, [R1+0x110] ;  /* 0x00011000010a7983 */ /* 0x000ee20000100a00 */
[----:B-1----:R-:W1:Y:S03]  /*16a0*/  LDC R17, c[0x0][0x39c] ;  /* 0x0000e700ff117b82 */ /* 0x002e660000000800 */
[----:B------:R-:W3:Y:S01]  /*16b0*/  LDL.64 R8, [R1+0x108] ;  /* 0x0001080001087983 */ /* 0x000ee20000100a00 */
[----:B------:R-:W-:-:S03]  /*16c0*/  IABS R3, R0 ;  /* 0x0000000000037213 */ /* 0x000fc60000000000 */
[----:B------:R-:W3:Y:S04]  /*16d0*/  LDL.64 R12, [R1+0x100] ;  /* 0x00010000010c7983 */ /* 0x000ee80000100a00 */
[----:B------:R-:W3:Y:S04]  /*16e0*/  LDL R16, [R1+0x120] ;  /* 0x0001200001107983 */ /* 0x000ee80000100800 */
[----:B------:R-:W3:Y:S01]  /*16f0*/  LDL.64 R14, [R1+0xf8] ;  /* 0x0000f800010e7983 */ /* 0x000ee20000100a00 */
[----:B0-----:R-:W-:-:S03]  /*1700*/  IABS R5, R6 ;  /* 0x0000000600057213 */ /* 0x001fc60000000000 */
[----:B------:R-:W3:Y:S01]  /*1710*/  LDL.64 R18, [R1+0xf0] ;  /* 0x0000f00001127983 */ /* 0x000ee20000100a00 */
[----:B-1----:R-:W-:Y:S01]  /*1720*/  IABS R17, R17 ;  /* 0x0000001100117213 */ /* 0x002fe20000000000 */
[----:B--2---:R-:W-:-:S05]  /*1730*/  IMAD.HI.U32 R2, R2, R3, RZ ;  /* 0x0000000302027227 */ /* 0x004fca00078e00ff */
[----:B------:R-:W-:-:S05]  /*1740*/  IADD3 R4, PT, PT, -R2, RZ, RZ ;  /* 0x000000ff02047210 */ /* 0x000fca0007ffe1ff */
[----:B------:R-:W-:-:S05]  /*1750*/  IMAD R3, R5, R4, R3 ;  /* 0x0000000405037224 */ /* 0x000fca00078e0203 */
[----:B------:R-:W-:-:S13]  /*1760*/  ISETP.GT.U32.AND P3, PT, R17, R3, PT ;  /* 0x000000031100720c */ /* 0x000fda0003f64070 */
[----:B------:R-:W-:-:S04]  /*1770*/  @!P3 IADD3 R3, PT, PT, R3, -R5, RZ ;  /* 0x800000050303b210 */ /* 0x000fc80007ffe0ff */
[----:B------:R-:W-:Y:S02]  /*1780*/  ISETP.GE.U32.AND P2, PT, R3, R17, PT ;  /* 0x000000110300720c */ /* 0x000fe40003f46070 */
[----:B------:R-:W-:Y:S02]  /*1790*/  LOP3.LUT R3, R0, R6, RZ, 0x3c, !PT ;  /* 0x0000000600037212 */ /* 0x000fe400078e3cff */
[----:B------:R-:W-:Y:S02]  /*17a0*/  @!P3 IADD3 R2, PT, PT, R2, 0x1, RZ ;  /* 0x000000010202b810 */ /* 0x000fe40007ffe0ff */
[----:B------:R-:W-:Y:S02]  /*17b0*/  ISETP.GE.AND P1, PT, R3, RZ, PT ;  /* 0x000000ff0300720c */ /* 0x000fe40003f26270 */
[----:B------:R-:W-:-:S05]  /*17c0*/  ISETP.NE.AND P3, PT, R6, RZ, PT ;  /* 0x000000ff0600720c */ /* 0x000fca0003f65270 */
[----:B------:R-:W-:-:S06]  /*17d0*/  @P2 IADD3 R2, PT, PT, R2, 0x1, RZ ;  /* 0x0000000102022810 */ /* 0x000fcc0007ffe0ff */
[----:B------:R-:W-:Y:S02]  /*17e0*/  @!P1 IADD3 R2, PT, PT, -R2, RZ, RZ ;  /* 0x000000ff02029210 */ /* 0x000fe40007ffe1ff */
[----:B------:R-:W-:-:S04]  /*17f0*/  @!P3 LOP3.LUT R2, RZ, R6, RZ, 0x33, !PT ;  /* 0x00000006ff02b212 */ /* 0x000fc800078e33ff */
[C---:B----4-:R-:W-:Y:S01]  /*1800*/  IADD3 R28, PT, PT, -R2.reuse, RZ, RZ ;  /* 0x000000ff021c7210 */ /* 0x050fe20007ffe1ff */
[----:B------:R-:W-:-:S04]  /*1810*/  IMAD R3, R2, UR9, RZ ;  /* 0x0000000902037c24 */ /* 0x000fc8000f8e02ff */
[----:B------:R-:W-:-:S05]  /*1820*/  IMAD R28, R6, R28, R0 ;  /* 0x0000001c061c7224 */ /* 0x000fca00078e0200 */
[----:B---3--:R-:W-:-:S05]  /*1830*/  IADD3 R2, PT, PT, R28, R7, R3 ;  /* 0x000000071c027210 */ /* 0x008fca0007ffe003 */
[----:B------:R-:W-:-:S04]  /*1840*/  IMAD.WIDE R4, R2, 0x10, R10 ;  /* 0x0000001002047825 */ /* 0x000fc800078e020a */
[C---:B------:R-:W-:Y:S02]  /*1850*/  IMAD.WIDE R8, R2.reuse, 0x10, R8 ;  /* 0x0000001002087825 */ /* 0x040fe400078e0208 */
[----:B------:R-:W2:Y:S04]  /*1860*/  LD.E.128 R4, desc[UR36][R4.64] ;  /* 0x0000002404047980 */ /* 0x000ea8000c101d00 */
[----:B------:R-:W2:Y:S01]  /*1870*/  LD.E.128 R8, desc[UR36][R8.64] ;  /* 0x0000002408087980 */ /* 0x000ea2000c101d00 */
[----:B------:R-:W-:-:S04]  /*1880*/  IMAD.WIDE R12, R2, 0x10, R12 ;  /* 0x00000010020c7825 */ /* 0x000fc800078e020c */
[----:B------:R-:W-:Y:S02]  /*1890*/  IMAD R3, R16, UR10, R3 ;  /* 0x0000000a10037c24 */ /* 0x000fe4000f8e0203 */
[----:B------:R-:W-:Y:S02]  /*18a0*/  IMAD.WIDE R16, R2, 0x10, R14 ;  /* 0x0000001002107825 */ /* 0x000fe400078e020e */
[----:B------:R-:W3:Y:S02]  /*18b0*/  LD.E.128 R12, desc[UR36][R12.64] ;  /* 0x000000240c0c7980 */ /* 0x000ee4000c101d00 */
[----:B--2---:R-:W-:Y:S02]  /*18c0*/  HADD2.BF16_V2 R5, R5, R9 ;  /* 0x0000000905057230 */ /* 0x004fe40000200000 */
[----:B------:R-:W-:Y:S02]  /*18d0*/  HFMA2.BF16_V2 R4, R4, 1, 1, R8 ;  /* 0x3f803f8004047831 */ /* 0x000fe40000200008 */
[----:B------:R-:W2:Y:S01]  /*18e0*/  LDL.64 R8, [R1+0xe8] ;  /* 0x0000e80001087983 */ /* 0x000ea20000100a00 */
[----:B------:R-:W-:-:S02]  /*18f0*/  HADD2.BF16_V2 R7, R7, R11 ;  /* 0x0000000b07077230 */ /* 0x000fc40000200000 */
[----:B------:R-:W-:Y:S02]  /*1900*/  HFMA2.BF16_V2 R6, R6, 1, 1, R10 ;  /* 0x3f803f8006067831 */ /* 0x000fe4000020000a */
[----:B------:R-:W4:Y:S01]  /*1910*/  LDL.64 R10, [R1+0xe0] ;  /* 0x0000e000010a7983 */ /* 0x000f220000100a00 */
[----:B------:R-:W-:-:S03]  /*1920*/  IMAD.WIDE R20, R2, 0x10, R18 ;  /* 0x0000001002147825 */ /* 0x000fc600078e0212 */
[----:B------:R-:W4:Y:S04]  /*1930*/  LD.E.128 R16, desc[UR36][R16.64] ;  /* 0x0000002410107980 */ /* 0x000f28000c101d00 */
[----:B------:R-:W4:Y:S01]  /*1940*/  LD.E.128 R20, desc[UR36][R20.64] ;  /* 0x0000002414147980 */ /* 0x000f22000c101d00 */
[----:B---3--:R-:W-:Y:S02]  /*1950*/  HADD2.BF16_V2 R7, R7, R15 ;  /* 0x0000000f07077230 */ /* 0x008fe40000200000 */
[----:B------:R-:W-:Y:S02]  /*1960*/  HFMA2.BF16_V2 R6, R6, 1, 1, R14 ;  /* 0x3f803f8006067831 */ /* 0x000fe4000020000e */
[----:B------:R-:W-:Y:S02]  /*1970*/  HADD2.BF16_V2 R5, R5, R13 ;  /* 0x0000000d05057230 */ /* 0x000fe40000200000 */
[----:B------:R-:W-:Y:S01]  /*1980*/  HFMA2.BF16_V2 R4, R4, 1, 1, R12 ;  /* 0x3f803f8004047831 */ /* 0x000fe2000020000c */
[----:B------:R-:W3:Y:S01]  /*1990*/  LDL.64 R14, [R1+0xd8] ;  /* 0x0000d800010e7983 */ /* 0x000ee20000100a00 */
[----:B--2---:R-:W-:-:S04]  /*19a0*/  IMAD.WIDE R8, R2, 0x10, R8 ;  /* 0x0000001002087825 */ /* 0x004fc800078e0208 */
[----:B----4-:R-:W-:Y:S02]  /*19b0*/  IMAD.WIDE R12, R2, 0x10, R10 ;  /* 0x00000010020c7825 */ /* 0x010fe400078e020a */
[----:B------:R-:W2:Y:S02]  /*19c0*/  LD.E.128 R8, desc[UR36][R8.64] ;  /* 0x0000002408087980 */ /* 0x000ea4000c101d00 */
[----:B------:R-:W-:Y:S02]  /*19d0*/  HFMA2.BF16_V2 R16, R4, 1, 1, R16 ;  /* 0x3f803f8004107831 */ /* 0x000fe40000200010 */
[----:B------:R-:W-:Y:S02]  /*19e0*/  HADD2.BF16_V2 R17, R5, R17 ;  /* 0x0000001105117230 */ /* 0x000fe40000200000 */
[----:B------:R-:W-:Y:S02]  /*19f0*/  HFMA2.BF16_V2 R16, R16, 1, 1, R20 ;  /* 0x3f803f8010107831 */ /* 0x000fe40000200014 */
[----:B------:R-:W-:Y:S01]  /*1a00*/  HADD2.BF16_V2 R17, R17, R21 ;  /* 0x0000001511117230 */ /* 0x000fe20000200000 */
[----:B------:R-:W-:Y:S01]  /*1a10*/  IADD3 R28, PT, PT, R28, R3, RZ ;  /* 0x000000031c1c7210 */ /* 0x000fe20007ffe0ff */
[----:B---3--:R-:W-:-:S02]  /*1a20*/  IMAD.WIDE R4, R2, 0x10, R14 ;  /* 0x0000001002047825 */ /* 0x008fc400078e020e */
[----:B------:R-:W3:Y:S02]  /*1a30*/  LD.E.128 R12, desc[UR36][R12.64] ;  /* 0x000000240c0c7980 */ /* 0x000ee4000c101d00 */
[----:B------:R-:W-:Y:S02]  /*1a40*/  HFMA2.BF16_V2 R6, R6, 1, 1, R18 ;  /* 0x3f803f8006067831 */ /* 0x000fe40000200012 */
[----:B--2---:R-:W-:Y:S02]  /*1a50*/  HADD2.BF16_V2 R3, R17, R9 ;  /* 0x0000000911037230 */ /* 0x004fe40000200000 */
[----:B------:R-:W-:Y:S02]  /*1a60*/  HFMA2.BF16_V2 R16, R16, 1, 1, R8 ;  /* 0x3f803f8010107831 */ /* 0x000fe40000200008 */
[----:B------:R-:W2:Y:S01]  /*1a70*/  LDL.64 R8, [R1+0xd0] ;  /* 0x0000d00001087983 */ /* 0x000ea20000100a00 */
[----:B------:R-:W-:Y:S02]  /*1a80*/  HFMA2.BF16_V2 R22, R6, 1, 1, R22 ;  /* 0x3f803f8006167831 */ /* 0x000fe40000200016 */
[----:B------:R-:W-:-:S02]  /*1a90*/  HADD2.BF16_V2 R7, R7, R19 ;  /* 0x0000001307077230 */ /* 0x000fc40000200000 */
[----:B------:R-:W4:Y:S02]  /*1aa0*/  LDL.64 R18, [R1+0xc0] ;  /* 0x0000c00001127983 */ /* 0x000f240000100a00 */
[----:B------:R-:W-:Y:S02]  /*1ab0*/  HADD2.BF16_V2 R23, R7, R23 ;  /* 0x0000001707177230 */ /* 0x000fe40000200000 */
[----:B------:R-:W4:Y:S01]  /*1ac0*/  LD.E.128 R4, desc[UR36][R4.64] ;  /* 0x0000002404047980 */ /* 0x000f22000c101d00 */
[----:B------:R-:W-:Y:S02]  /*1ad0*/  HFMA2.BF16_V2 R22, R22, 1, 1, R10 ;  /* 0x3f803f8016167831 */ /* 0x000fe4000020000a */
[----:B------:R-:W-:Y:S02]  /*1ae0*/  HADD2.BF16_V2 R23, R23, R11 ;  /* 0x0000000b17177230 */ /* 0x000fe40000200000 */
[----:B---3--:R-:W-:Y:S02]  /*1af0*/  HADD2.BF16_V2 R3, R3, R13 ;  /* 0x0000000d03037230 */ /* 0x008fe40000200000 */
[----:B------:R-:W-:-:S02]  /*1b00*/  HFMA2.BF16_V2 R20, R16, 1, 1, R12 ;  /* 0x3f803f8010147831 */ /* 0x000fc4000020000c */
[----:B------:R-:W-:Y:S01]  /*1b10*/  HADD2.BF16_V2 R23, R23, R15 ;  /* 0x0000000f17177230 */ /* 0x000fe20000200000 */
[----:B------:R-:W3:Y:S01]  /*1b20*/  LDL.64 R10, [R1+0xc8] ;  /* 0x0000c800010a7983 */ /* 0x000ee20000100a00 */
[----:B------:R-:W-:Y:S02]  /*1b30*/  HFMA2.BF16_V2 R22, R22, 1, 1, R14 ;  /* 0x3f803f8016167831 */ /* 0x000fe4000020000e */
[----:B--2---:R-:W-:-:S06]  /*1b40*/  IMAD.WIDE R12, R2, 0x10, R8 ;  /* 0x00000010020c7825 */ /* 0x004fcc00078e0208 */
[----:B------:R-:W2:Y:S01]  /*1b50*/  LD.E.128 R12, desc[UR36][R12.64] ;  /* 0x000000240c0c7980 */ /* 0x000ea2000c101d00 */
[----:B----4-:R-:W-:Y:S02]  /*1b60*/  HFMA2.BF16_V2 R6, R22, 1, 1, R6 ;  /* 0x3f803f8016067831 */ /* 0x010fe40000200006 */
[----:B------:R-:W-:Y:S02]  /*1b70*/  HADD2.BF16_V2 R7, R23, R7 ;  /* 0x0000000717077230 */ /* 0x000fe40000200000 */
[----:B------:R-:W-:-:S04]  /*1b80*/  IMAD.WIDE R8, R2, 0x10, R18 ;  /* 0x0000001002087825 */ /* 0x000fc800078e0212 */
[----:B------:R-:W-:Y:S02]  /*1b90*/  HFMA2.BF16_V2 R20, R20, 1, 1, R4 ;  /* 0x3f803f8014147831 */ /* 0x000fe40000200004 */
[----:B------:R-:W-:Y:S01]  /*1ba0*/  HADD2.BF16_V2 R3, R3, R5 ;  /* 0x0000000503037230 */ /* 0x000fe20000200000 */
[----:B------:R-:W4:Y:S01]  /*1bb0*/  LDL.64 R22, [R1+0xa8] ;  /* 0x0000a80001167983 */ /* 0x000f220000100a00 */
[----:B---3--:R-:W-:-:S03]  /*1bc0*/  IMAD.WIDE R16, R2, 0x10, R10 ;  /* 0x0000001002107825 */ /* 0x008fc600078e020a */
[----:B------:R-:W3:Y:S04]  /*1bd0*/  LD.E.128 R8, desc[UR36][R8.64] ;  /* 0x0000002408087980 */ /* 0x000ee8000c101d00 */
[----:B------:R-:W4:Y:S04]  /*1be0*/  LD.E.128 R16, desc[UR36][R16.64] ;  /* 0x0000002410107980 */ /* 0x000f28000c101d00 */
[----:B------:R-:W3:Y:S01]  /*1bf0*/  LDL.64 R4, [R1+0xb0] ;  /* 0x0000b00001047983 */ /* 0x000ee20000100a00 */
[----:B--2---:R-:W-:Y:S02]  /*1c00*/  HADD2.BF16_V2 R7, R7, R15 ;  /* 0x0000000f07077230 */ /* 0x004fe40000200000 */
[----:B------:R-:W-:-:S02]  /*1c10*/  HFMA2.BF16_V2 R6, R6, 1, 1, R14 ;  /* 0x3f803f8006067831 */ /* 0x000fc4000020000e */
[----:B------:R-:W2:Y:S01]  /*1c20*/  LDL.64 R14, [R1+0xb8] ;  /* 0x0000b800010e7983 */ /* 0x000ea20000100a00 */
[----:B------:R-:W-:Y:S02]  /*1c30*/  HADD2.BF16_V2 R3, R3, R13 ;  /* 0x0000000d03037230 */ /* 0x000fe40000200000 */
[----:B------:R-:W-:Y:S02]  /*1c40*/  HFMA2.BF16_V2 R20, R20, 1, 1, R12 ;  /* 0x3f803f8014147831 */ /* 0x000fe4000020000c */
[----:B--2---:R-:W-:-:S06]  /*1c50*/  IMAD.WIDE R12, R2, 0x10, R14 ;  /* 0x00000010020c7825 */ /* 0x004fcc00078e020e */
[----:B------:R-:W2:Y:S01]  /*1c60*/  LD.E.128 R12, desc[UR36][R12.64] ;  /* 0x000000240c0c7980 */ /* 0x000ea2000c101d00 */
[----:B----4-:R-:W-:Y:S02]  /*1c70*/  HFMA2.BF16_V2 R6, R6, 1, 1, R18 ;  /* 0x3f803f8006067831 */ /* 0x010fe40000200012 */
[----:B------:R-:W-:Y:S02]  /*1c80*/  HADD2.BF16_V2 R7, R7, R19 ;  /* 0x0000001307077230 */ /* 0x000fe40000200000 */
[----:B---3--:R-:W-:Y:S02]  /*1c90*/  HFMA2.BF16_V2 R10, R6, 1, 1, R10 ;  /* 0x3f803f80060a7831 */ /* 0x008fe4000020000a */
[----:B------:R-:W-:Y:S02]  /*1ca0*/  HADD2.BF16_V2 R11, R7, R11 ;  /* 0x0000000b070b7230 */ /* 0x000fe40000200000 */
[----:B------:R-:W-:Y:S02]  /*1cb0*/  HFMA2.BF16_V2 R20, R20, 1, 1, R16 ;  /* 0x3f803f8014147831 */ /* 0x000fe40000200010 */
[----:B------:R-:W-:-:S02]  /*1cc0*/  HADD2.BF16_V2 R3, R3, R17 ;  /* 0x0000001103037230 */ /* 0x000fc40000200000 */
[----:B------:R-:W-:-:S04]  /*1cd0*/  IMAD.WIDE R16, R2, 0x10, R4 ;  /* 0x0000001002107825 */ /* 0x000fc800078e0204 */
[----:B--2---:R-:W-:Y:S02]  /*1ce0*/  HADD2.BF16_V2 R11, R11, R15 ;  /* 0x0000000f0b0b7230 */ /* 0x004fe40000200000 */
[----:B------:R-:W-:Y:S01]  /*1cf0*/  HFMA2.BF16_V2 R10, R10, 1, 1, R14 ;  /* 0x3f803f800a0a7831 */ /* 0x000fe2000020000e */
[----:B------:R-:W2:Y:S04]  /*1d00*/  LD.E.128 R16, desc[UR36][R16.64] ;  /* 0x0000002410107980 */ /* 0x000ea8000c101d00 */
[----:B------:R-:W3:Y:S01]  /*1d10*/  LDL.64 R14, [R1+0xa0] ;  /* 0x0000a000010e7983 */ /* 0x000ee20000100a00 */
[----:B------:R-:W-:Y:S02]  /*1d20*/  HFMA2.BF16_V2 R20, R20, 1, 1, R8 ;  /* 0x3f803f8014147831 */ /* 0x000fe40000200008 */
[----:B------:R-:W-:-:S04]  /*1d30*/  IMAD.WIDE R4, R2, 0x10, R22 ;  /* 0x0000001002047825 */ /* 0x000fc800078e0216 */
[----:B------:R-:W-:Y:S01]  /*1d40*/  HADD2.BF16_V2 R3, R3, R9 ;  /* 0x0000000903037230 */ /* 0x000fe20000200000 */
[----:B------:R-:W4:Y:S03]  /*1d50*/  LDL.64 R22, [R1+0x90] ;  /* 0x0000900001167983 */ /* 0x000f260000100a00 */
[----:B------:R-:W-:Y:S01]  /*1d60*/  HADD2.BF16_V2 R3, R3, R13 ;  /* 0x0000000d03037230 */ /* 0x000fe20000200000 */
[----:B------:R-:W4:Y:S01]  /*1d70*/  LD.E.128 R4, desc[UR36][R4.64] ;  /* 0x0000002404047980 */ /* 0x000f22000c101d00 */
[----:B------:R-:W-:-:S03]  /*1d80*/  HFMA2.BF16_V2 R20, R20, 1, 1, R12 ;  /* 0x3f803f8014147831 */ /* 0x000fc6000020000c */
[----:B------:R-:W4:Y:S01]  /*1d90*/  LDL.64 R8, [R1+0x98] ;  /* 0x0000980001087983 */ /* 0x000f220000100a00 */
[----:B---3--:R-:W-:-:S06]  /*1da0*/  IMAD.WIDE R12, R2, 0x10, R14 ;  /* 0x00000010020c7825 */ /* 0x008fcc00078e020e */
[----:B------:R-:W3:Y:S01]  /*1db0*/  LD.E.128 R12, desc[UR36][R12.64] ;  /* 0x000000240c0c7980 */ /* 0x000ee2000c101d00 */
[----:B--2---:R-:W-:Y:S02]  /*1dc0*/  HFMA2.BF16_V2 R10, R10, 1, 1, R18 ;  /* 0x3f803f800a0a7831 */ /* 0x004fe40000200012 */
[----:B------:R-:W-:Y:S02]  /*1dd0*/  HADD2.BF16_V2 R11, R11, R19 ;  /* 0x000000130b0b7230 */ /* 0x000fe40000200000 */
[----:B----4-:R-:W-:Y:S02]  /*1de0*/  HFMA2.BF16_V2 R6, R10, 1, 1, R6 ;  /* 0x3f803f800a067831 */ /* 0x010fe40000200006 */
[----:B------:R-:W-:Y:S02]  /*1df0*/  HADD2.BF16_V2 R7, R11, R7 ;  /* 0x000000070b077230 */ /* 0x000fe40000200000 */
[----:B------:R-:W-:Y:S02]  /*1e00*/  HFMA2.BF16_V2 R20, R20, 1, 1, R16 ;  /* 0x3f803f8014147831 */ /* 0x000fe40000200010 */
[----:B------:R-:W-:-:S02]  /*1e10*/  HADD2.BF16_V2 R3, R3, R17 ;  /* 0x0000001103037230 */ /* 0x000fc40000200000 */
[----:B------:R-:W-:-:S04]  /*1e20*/  IMAD.WIDE R16, R2, 0x10, R8 ;  /* 0x0000001002107825 */ /* 0x000fc800078e0208 */
[----:B---3--:R-:W-:Y:S02]  /*1e30*/  HADD2.BF16_V2 R7, R7, R15 ;  /* 0x0000000f07077230 */ /* 0x008fe40000200000 */
        /* <DEDUP_REMOVED lines=41> */
[----:B------:R-:W-:Y:S02]  /*20d0*/  HADD2.BF16_V2 R3, R3, R5 ;  /* 0x0000000503037230 */ /* 0x000fe40000200000 */
[----:B------:R-:W2:Y:S01]  /*20e0*/  LD.E.128 R16, desc[UR36][R16.64] ;  /* 0x0000002410107980 */ /* 0x000ea2000c101d00 */
[----:B------:R-:W-:-:S03]  /*20f0*/  HFMA2.BF16_V2 R20, R20, 1, 1, R4 ;  /* 0x3f803f8014147831 */ /* 0x000fc60000200004 */
[----:B------:R-:W4:Y:S01]  /*2100*/  LDL.64 R4, [R1+0x50] ;  /* 0x0000500001047983 */ /* 0x000f220000100a00 */
[----:B---3--:R-:W-:Y:S02]  /*2110*/  HADD2.BF16_V2 R7, R7, R15 ;  /* 0x0000000f07077230 */ /* 0x008fe40000200000 */
[----:B------:R-:W-:Y:S02]  /*2120*/  HFMA2.BF16_V2 R6, R6, 1, 1, R14 ;  /* 0x3f803f8006067831 */ /* 0x000fe4000020000e */
[----:B------:R-:W3:Y:S01]  /*2130*/  LDL.64 R14, [R1+0x58] ;  /* 0x00005800010e7983 */ /* 0x000ee20000100a00 */
[----:B------:R-:W-:-:S04]  /*2140*/  IMAD.WIDE R8, R2, 0x10, R22 ;  /* 0x0000001002087825 */ /* 0x000fc800078e0216 */
[----:B------:R-:W-:Y:S02]  /*2150*/  HADD2.BF16_V2 R3, R3, R13 ;  /* 0x0000000d03037230 */ /* 0x000fe40000200000 */
[----:B------:R-:W-:Y:S01]  /*2160*/  HFMA2.BF16_V2 R20, R20, 1, 1, R12 ;  /* 0x3f803f8014147831 */ /* 0x000fe2000020000c */
[----:B------:R-:W3:Y:S04]  /*2170*/  LDL.64 R22, [R1+0x48] ;  /* 0x0000480001167983 */ /* 0x000ee80000100a00 */
[----:B------:R-:W3:Y:S01]  /*2180*/  LD.E.128 R8, desc[UR36][R8.64] ;  /* 0x0000002408087980 */ /* 0x000ee2000c101d00 */
[----:B--2---:R-:W-:Y:S02]  /*2190*/  HADD2.BF16_V2 R3, R3, R17 ;  /* 0x0000001103037230 */ /* 0x004fe40000200000 */
[----:B------:R-:W-:-:S02]  /*21a0*/  HFMA2.BF16_V2 R20, R20, 1, 1, R16 ;  /* 0x3f803f8014147831 */ /* 0x000fc40000200010 */
[----:B----4-:R-:W-:-:S04]  /*21b0*/  IMAD.WIDE R16, R2, 0x10, R4 ;  /* 0x0000001002107825 */ /* 0x010fc800078e0204 */
[----:B------:R-:W-:Y:S02]  /*21c0*/  HADD2.BF16_V2 R7, R7, R19 ;  /* 0x0000001307077230 */ /* 0x000fe40000200000 */
[----:B------:R-:W-:Y:S02]  /*21d0*/  HFMA2.BF16_V2 R6, R6, 1, 1, R18 ;  /* 0x3f803f8006067831 */ /* 0x000fe40000200012 */
[----:B------:R-:W2:Y:S01]  /*21e0*/  LD.E.128 R16, desc[UR36][R16.64] ;  /* 0x0000002410107980 */ /* 0x000ea2000c101d00 */
[----:B---3--:R-:W-:-:S06]  /*21f0*/  IMAD.WIDE R12, R2, 0x10, R14 ;  /* 0x00000010020c7825 */ /* 0x008fcc00078e020e */
[----:B------:R-:W3:Y:S01]  /*2200*/  LD.E.128 R12, desc[UR36][R12.64] ;  /* 0x000000240c0c7980 */ /* 0x000ee2000c101d00 */
[----:B------:R-:W-:Y:S02]  /*2210*/  HFMA2.BF16_V2 R10, R6, 1, 1, R10 ;  /* 0x3f803f80060a7831 */ /* 0x000fe4000020000a */
[----:B------:R-:W-:-:S04]  /*2220*/  IMAD.WIDE R4, R2, 0x10, R22 ;  /* 0x0000001002047825 */ /* 0x000fc800078e0216 */
[----:B------:R-:W-:Y:S02]  /*2230*/  HADD2.BF16_V2 R3, R3, R9 ;  /* 0x0000000903037230 */ /* 0x000fe40000200000 */
[----:B------:R-:W-:Y:S02]  /*2240*/  HFMA2.BF16_V2 R20, R20, 1, 1, R8 ;  /* 0x3f803f8014147831 */ /* 0x000fe40000200008 */
[----:B------:R-:W-:Y:S01]  /*2250*/  HADD2.BF16_V2 R11, R7, R11 ;  /* 0x0000000b070b7230 */ /* 0x000fe20000200000 */
[----:B------:R-:W4:Y:S04]  /*2260*/  LDL.64 R8, [R1+0x40] ;  /* 0x0000400001087983 */ /* 0x000f280000100a00 */
[----:B------:R-:W4:Y:S04]  /*2270*/  LD.E.128 R4, desc[UR36][R4.64] ;  /* 0x0000002404047980 */ /* 0x000f28000c101d00 */
[----:B------:R-:W4:Y:S01]  /*2280*/  LDL.64 R22, [R1+0x28] ;  /* 0x0000280001167983 */ /* 0x000f220000100a00 */
[----:B---3--:R-:W-:-:S02]  /*2290*/  HADD2.BF16_V2 R11, R11, R15 ;  /* 0x0000000f0b0b7230 */ /* 0x008fc40000200000 */
[----:B------:R-:W-:Y:S02]  /*22a0*/  HFMA2.BF16_V2 R10, R10, 1, 1, R14 ;  /* 0x3f803f800a0a7831 */ /* 0x000fe4000020000e */
[----:B------:R-:W3:Y:S01]  /*22b0*/  LDL.64 R14, [R1+0x38] ;  /* 0x00003800010e7983 */ /* 0x000ee20000100a00 */
[----:B------:R-:W-:Y:S02]  /*22c0*/  HFMA2.BF16_V2 R20, R20, 1, 1, R12 ;  /* 0x3f803f8014147831 */ /* 0x000fe4000020000c */
[----:B------:R-:W-:-:S04]  /*22d0*/  HADD2.BF16_V2 R3, R3, R13 ;  /* 0x0000000d03037230 */ /* 0x000fc80000200000 */
[----:B--2---:R-:W-:Y:S02]  /*22e0*/  HADD2.BF16_V2 R3, R3, R17 ;  /* 0x0000001103037230 */ /* 0x004fe40000200000 */
[----:B------:R-:W-:Y:S02]  /*22f0*/  HFMA2.BF16_V2 R20, R20, 1, 1, R16 ;  /* 0x3f803f8014147831 */ /* 0x000fe40000200010 */
[----:B------:R-:W2:Y:S01]  /*2300*/  LDL.64 R16, [R1+0x30] ;  /* 0x0000300001107983 */ /* 0x000ea20000100a00 */
[----:B------:R-:W-:Y:S02]  /*2310*/  HADD2.BF16_V2 R11, R11, R19 ;  /* 0x000000130b0b7230 */ /* 0x000fe40000200000 */
[----:B----4-:R-:W-:-:S04]  /*2320*/  IMAD.WIDE R8, R2, 0x10, R8 ;  /* 0x0000001002087825 */ /* 0x010fc800078e0208 */
[----:B------:R-:W-:Y:S02]  /*2330*/  HFMA2.BF16_V2 R18, R10, 1, 1, R18 ;  /* 0x3f803f800a127831 */ /* 0x000fe40000200012 */
[----:B------:R-:W-:Y:S02]  /*2340*/  HADD2.BF16_V2 R7, R11, R7 ;  /* 0x000000070b077230 */ /* 0x000fe40000200000 */
[----:B------:R-:W4:Y:S01]  /*2350*/  LD.E.128 R8, desc[UR36][R8.64] ;  /* 0x0000002408087980 */ /* 0x000f22000c101d00 */
[----:B------:R-:W-:Y:S02]  /*2360*/  HFMA2.BF16_V2 R6, R18, 1, 1, R6 ;  /* 0x3f803f8012067831 */ /* 0x000fe40000200006 */
[----:B---3--:R-:W-:-:S06]  /*2370*/  IMAD.WIDE R12, R2, 0x10, R14 ;  /* 0x00000010020c7825 */ /* 0x008fcc00078e020e */
[----:B------:R-:W3:Y:S01]  /*2380*/  LD.E.128 R12, desc[UR36][R12.64] ;  /* 0x000000240c0c7980 */ /* 0x000ee2000c101d00 */
[----:B--2---:R-:W-:-:S06]  /*2390*/  IMAD.WIDE R16, R2, 0x10, R16 ;  /* 0x0000001002107825 */ /* 0x004fcc00078e0210 */
[----:B------:R-:W2:Y:S01]  /*23a0*/  LD.E.128 R16, desc[UR36][R16.64] ;  /* 0x0000002410107980 */ /* 0x000ea2000c101d00 */
[----:B------:R-:W-:Y:S02]  /*23b0*/  HADD2.BF16_V2 R5, R3, R5 ;  /* 0x0000000503057230 */ /* 0x000fe40000200000 */
[----:B------:R-:W-:Y:S02]  /*23c0*/  HFMA2.BF16_V2 R21, R20, 1, 1, R4 ;  /* 0x3f803f8014157831 */ /* 0x000fe40000200004 */
[----:B----4-:R-:W-:Y:S02]  /*23d0*/  HADD2.BF16_V2 R7, R7, R11 ;  /* 0x0000000b07077230 */ /* 0x010fe40000200000 */
[----:B------:R-:W-:Y:S02]  /*23e0*/  HADD2.BF16_V2 R20, R5, R9 ;  /* 0x0000000905147230 */ /* 0x000fe40000200000 */
[----:B------:R-:W-:-:S04]  /*23f0*/  IMAD.WIDE R4, R2, 0x10, R22 ;  /* 0x0000001002047825 */ /* 0x000fc800078e0216 */
[----:B------:R-:W-:Y:S02]  /*2400*/  HFMA2.BF16_V2 R3, R6, 1, 1, R10 ;  /* 0x3f803f8006037831 */ /* 0x000fe4000020000a */
[----:B------:R-:W-:Y:S02]  /*2410*/  HFMA2.BF16_V2 R21, R21, 1, 1, R8 ;  /* 0x3f803f8015157831 */ /* 0x000fe40000200008 */
[----:B------:R-:W-:-:S06]  /*2420*/  IMAD.WIDE R8, R2, 0x10, R26 ;  /* 0x0000001002087825 */ /* 0x000fcc00078e021a */
[----:B------:R-:W4:Y:S01]  /*2430*/  LD.E.128 R8, desc[UR36][R8.64] ;  /* 0x0000002408087980 */ /* 0x000f22000c101d00 */
[----:B---3--:R-:W-:-:S03]  /*2440*/  HADD2.BF16_V2 R15, R7, R15 ;  /* 0x0000000f070f7230 */ /* 0x008fc60000200000 */
[----:B------:R-:W3:Y:S01]  /*2450*/  LD.E.128 R4, desc[UR36][R4.64] ;  /* 0x0000002404047980 */ /* 0x000ee2000c101d00 */
[----:B------:R-:W-:Y:S02]  /*2460*/  HADD2.BF16_V2 R20, R20, R13 ;  /* 0x0000000d14147230 */ /* 0x000fe40000200000 */
[----:B------:R-:W-:Y:S02]  /*2470*/  HFMA2.BF16_V2 R21, R21, 1, 1, R12 ;  /* 0x3f803f8015157831 */ /* 0x000fe4000020000c */
[----:B------:R-:W-:-:S04]  /*2480*/  IMAD.WIDE R12, R2, 0x10, R24 ;  /* 0x00000010020c7825 */ /* 0x000fc800078e0218 */
[----:B------:R-:W-:Y:S02]  /*2490*/  HFMA2.BF16_V2 R3, R3, 1, 1, R14 ;  /* 0x3f803f8003037831 */ /* 0x000fe4000020000e */
[----:B--2---:R-:W-:Y:S02]  /*24a0*/  HADD2.BF16_V2 R19, R15, R19 ;  /* 0x000000130f137230 */ /* 0x004fe40000200000 */
[----:B------:R-:W2:Y:S01]  /*24b0*/  LD.E.128 R12, desc[UR36][R12.64] ;  /* 0x000000240c0c7980 */ /* 0x000ea2000c101d00 */
[----:B------:R-:W-:Y:S02]  /*24c0*/  HFMA2.BF16_V2 R3, R3, 1, 1, R18 ;  /* 0x3f803f8003037831 */ /* 0x000fe40000200012 */
[----:B------:R-:W-:Y:S01]  /*24d0*/  HFMA2.BF16_V2 R21, R21, 1, 1, R16 ;  /* 0x3f803f8015157831 */ /* 0x000fe20000200010 */
[----:B------:R-:W0:Y:S01]  /*24e0*/  LDCU UR4, c[0x0][0x360] ;  /* 0x00006c00ff0477ac */ /* 0x000e220008000800 */
[----:B------:R-:W0:Y:S01]  /*24f0*/  LDC R2, c[0x0][0x370] ;  /* 0x0000dc00ff027b82 */ /* 0x000e220000000800 */
[----:B------:R-:W-:-:S02]  /*2500*/  HADD2.BF16_V2 R20, R20, R17 ;  /* 0x0000001114147230 */ /* 0x000fc40000200000 */
[----:B0-----:R-:W-:-:S05]  /*2510*/  IMAD R0, R2, UR4, R0 ;  /* 0x0000000402007c24 */ /* 0x001fca000f8e0200 */
[----:B------:R-:W-:Y:S01]  /*2520*/  ISETP.GE.AND P1, PT, R0, UR11, PT ;  /* 0x0000000b00007c0c */ /* 0x000fe2000bf26270 */
[----:B---3--:R-:W-:Y:S02]  /*2530*/  HADD2.BF16_V2 R19, R19, R7 ;  /* 0x0000000713137230 */ /* 0x008fe40000200000 */
[----:B------:R-:W-:Y:S02]  /*2540*/  HFMA2.BF16_V2 R3, R3, 1, 1, R6 ;  /* 0x3f803f8003037831 */ /* 0x000fe40000200006 */
[----:B------:R-:W0:Y:S01]  /*2550*/  LDC.64 R6, c[0x0][0x3b8] ;  /* 0x0000ee00ff067b82 */ /* 0x000e220000000a00 */
[----:B------:R-:W-:Y:S02]  /*2560*/  HFMA2.BF16_V2 R21, R21, 1, 1, R4 ;  /* 0x3f803f8015157831 */ /* 0x000fe40000200004 */
[----:B------:R-:W-:Y:S02]  /*2570*/  HADD2.BF16_V2 R20, R20, R5 ;  /* 0x0000000514147230 */ /* 0x000fe40000200000 */
[----:B----4-:R-:W-:-:S02]  /*2580*/  HFMA2.BF16_V2 R3, R3, 1, 1, R10 ;  /* 0x3f803f8003037831 */ /* 0x010fc4000020000a */
[----:B------:R-:W-:Y:S02]  /*2590*/  HFMA2.BF16_V2 R21, R21, 1, 1, R8 ;  /* 0x3f803f8015157831 */ /* 0x000fe40000200008 */
[----:B------:R-:W-:Y:S02]  /*25a0*/  HADD2.BF16_V2 R19, R19, R11 ;  /* 0x0000000b13137230 */ /* 0x000fe40000200000 */
[----:B------:R-:W-:Y:S02]  /*25b0*/  HADD2.BF16_V2 R20, R20, R9 ;  /* 0x0000000914147230 */ /* 0x000fe40000200000 */
[----:B--2---:R-:W-:Y:S02]  /*25c0*/  HFMA2.BF16_V2 R14, R3, 1, 1, R14 ;  /* 0x3f803f80030e7831 */ /* 0x004fe4000020000e */
[----:B------:R-:W-:Y:S02]  /*25d0*/  HADD2.BF16_V2 R15, R19, R15 ;  /* 0x0000000f130f7230 */ /* 0x000fe40000200000 */
[----:B------:R-:W-:-:S02]  /*25e0*/  HFMA2.BF16_V2 R12, R21, 1, 1, R12 ;  /* 0x3f803f80150c7831 */ /* 0x000fc4000020000c */
[----:B------:R-:W-:Y:S02]  /*25f0*/  HADD2.BF16_V2 R13, R20, R13 ;  /* 0x0000000d140d7230 */ /* 0x000fe40000200000 */
[----:B0-----:R-:W-:-:S05]  /*2600*/  IMAD.WIDE R28, R28, 0x10, R6 ;  /* 0x000000101c1c7825 */ /* 0x001fca00078e0206 */
[----:B------:R1:W-:Y:S01]  /*2610*/  STG.E.128 desc[UR36][R28.64], R12 ;  /* 0x0000000c1c007986 */ /* 0x0003e2000c101d24 */
[----:B------:R-:W-:Y:S05]  /*2620*/  @!P1 BRA `(.L_x_764) ;  /* 0xfffffff0000c9947 */ /* 0x000fea000383ffff */
.L_x_763:
[----:B------:R-:W-:Y:S05]  /*2630*/  BSYNC.RECONVERGENT B0 ;  /* 0x0000000000007941 */ /* 0x000fea0003800200 */
.L_x_762:
[----:B------:R-:W2:Y:S01]  /*2640*/  LDL.LU R2, [R1+0x120] ;  /* 0x0001200001027983 */ /* 0x000ea20000300800 */
[----:B------:R-:W0:Y:S03]  /*2650*/  LDCU UR4, c[0x0][0x3a4] ;  /* 0x00007480ff0477ac */ /* 0x000e260008000800 */
[----:B------:R-:W3:Y:S04]  /*2660*/  LDL.64 R4, [R1+0x130] ;  /* 0x0001300001047983 */ /* 0x000ee80000100a00 */
[----:B------:R-:W3:Y:S01]  /*2670*/  LDL R3, [R1+0x118] ;  /* 0x0001180001037983 */ /* 0x000ee20000100800 */
[----:B--2---:R-:W-:-:S05]  /*2680*/  IADD3 R2, PT, PT, R2, 0x1, RZ ;  /* 0x0000000102027810 */ /* 0x004fca0007ffe0ff */
[----:B------:R2:W-:Y:S04]  /*2690*/  STL [R1+0x120], R2 ;  /* 0x0001200201007387 */ /* 0x0005e80000100800 */
[----:B---3--:R2:W-:Y:S01]  /*26a0*/  @P0 ST.E desc[UR36][R4.64+-0x80], R3 ;  /* 0xffff800304000985 */ /* 0x0085e2000c101924 */
[----:B0-----:R-:W-:-:S13]  /*26b0*/  ISETP.NE.AND P0, PT, R2, UR4, PT ;  /* 0x0000000402007c0c */ /* 0x001fda000bf05270 */
[----:B--2---:R-:W-:Y:S05]  /*26c0*/  @P0 BRA `(.L_x_765) ;  /* 0xffffffd800b40947 */ /* 0x004fea000383ffff */
[----:B------:R-:W-:Y:S05]  /*26d0*/  EXIT ;  /* 0x000000000000794d */ /* 0x000fea0003800000 */
.L_x_766:
        /* <DEDUP_REMOVED lines=10> */
.L_x_999:


//--------------------- .text._Z61userbuffers_fp16_sum_inplace_gpu_rr_rs_oop_stride_multiatomicILi16EEviiiiiiiiiiPPviS0_S0_m --------------------------
	.section	.text._Z61userbuffers_fp16_sum_inplace_gpu_rr_rs_oop_stride_multiatomicILi16EEviiiiiiiiiiPPviS0_S0_m,"ax",@progbits
	.align	128
        .global         _Z61userbuffers_fp16_sum_inplace_gpu_rr_rs_oop_stride_multiatomicILi16EEviiiiiiiiiiPPviS0_S0_m
        .type           _Z61userbuffers_fp16_sum_inplace_gpu_rr_rs_oop_stride_multiatomicILi16EEviiiiiiiiiiPPviS0_S0_m,@function
        .size           _Z61userbuffers_fp16_sum_inplace_gpu_rr_rs_oop_stride_multiatomicILi16EEviiiiiiiiiiPPviS0_S0_m,(.L_x_1000 - _Z61userbuffers_fp16_sum_inplace_gpu_rr_rs_oop_stride_multiatomicILi16EEviiiiiiiiiiPPviS0_S0_m)
        .other          _Z61userbuffers_fp16_sum_inplace_gpu_rr_rs_oop_stride_multiatomicILi16EEviiiiiiiiiiPPviS0_S0_m,@"STO_CUDA_ENTRY STV_DEFAULT"
_Z61userbuffers_fp16_sum_inplace_gpu_rr_rs_oop_stride_multiatomicILi16EEviiiiiiiiiiPPviS0_S0_m:
.text._Z61userbuffers_fp16_sum_inplace_gpu_rr_rs_oop_stride_multiatomicILi16EEviiiiiiiiiiPPviS0_S0_m:
[----:B------:R-:W0:Y:S08]  /*0000*/  LDC R1, c[0x0][0x37c] ;  /* 0x0000df00ff017b82 */ /* 0x000e300000000800 */
[----:B------:R-:W1:Y:S01]  /*0010*/  LDC R0, c[0x0][0x3a4] ;  /* 0x0000e900ff007b82 */ /* 0x000e620000000800 */
[----:B0-----:R-:W-:-:S04]  /*0020*/  IADD3 R1, PT, PT, R1, -0x28, RZ ;  /* 0xffffffd801017810 */ /* 0x001fc80007ffe0ff */
[----:B------:R-:W-:Y:S02]  /*0030*/  R2UR UR4, R1 ;  /* 0x00000000010472ca */ /* 0x000fe400000e0000 */
[----:B-1----:R-:W-:-:S13]  /*0040*/  ISETP.GE.AND P0, PT, R0, 0x1, PT ;  /* 0x000000010000780c */ /* 0x002fda0003f06270 */
[----:B------:R-:W-:Y:S05]  /*0050*/  @!P0 EXIT ;  /* 0x000000000000894d */ /* 0x000fea0003800000 */
[----:B------:R-:W0:Y:S01]  /*0060*/  S2R R0, SR_TID.X ;  /* 0x0000000000007919 */ /* 0x000e220000002100 */
[----:B------:R-:W1:Y:S01]  /*0070*/  LDCU.64 UR6, c[0x0][0x3c0] ;  /* 0x00007800ff0677ac */ /* 0x000e620008000a00 */
[----:B------:R-:W2:Y:S01]  /*0080*/  LDCU UR39, c[0x0][0x2f8] ;  /* 0x00005f00ff2777ac */ /* 0x000ea20008000800 */
[----:B------:R-:W3:Y:S01]  /*0090*/  LDCU UR40, c[0x0][0x2fc] ;  /* 0x00005f80ff2877ac */ /* 0x000ee20008000800 */
[----:B------:R-:W4:Y:S01]  /*00a0*/  LDCU UR41, c[0x0][0x370] ;  /* 0x00006e00ff2977ac */ /* 0x000f220008000800 */
[----:B------:R-:W0:Y:S01]  /*00b0*/  LDCU.64 UR36, c[0x0][0x358] ;  /* 0x00006b00ff2477ac */ /* 0x000e220008000a00 */
[----:B-1----:R-:W-:Y:S01]  /*00c0*/  ISETP.NE.U32.AND P0, PT, RZ, UR6, PT ;  /* 0x00000006ff007c0c */ /* 0x002fe2000bf05070 */
[----:B------:R-:W-:-:S03]  /*00d0*/  UMOV UR38, URZ ;  /* 0x000000ff00267c82 */ /* 0x000fc60008000000 */
[----:B------:R-:W-:Y:S01]  /*00e0*/  ISETP.NE.AND.EX P0, PT, RZ, UR7, PT, P0 ;  /* 0x00000007ff007c0c */ /* 0x000fe2000bf05300 */
[----:B--2---:R-:W-:-:S04]  /*00f0*/  UIADD3 UR39, UP0, UPT, UR4, UR39, URZ ;  /* 0x0000002704277290 */ /* 0x004fc8000ff1e0ff */
[----:B---3--:R-:W-:Y:S02]  /*0100*/  UIADD3.X UR40, UPT, UPT, URZ, UR40, URZ, UP0, !UPT ;  /* 0x00000028ff287290 */ /* 0x008fe400087fe4ff */
[----:B----4-:R-:W-:Y:S01]  /*0110*/  UIADD3 UR41, UPT, UPT, UR41, -0x1, URZ ;  /* 0xffffffff29297890 */ /* 0x010fe2000fffe0ff */
[----:B0-----:R-:W-:-:S04]  /*0120*/  ISETP.EQ.AND P0, PT, R0, RZ, P0 ;  /* 0x000000ff0000720c */ /* 0x001fc80000702270 */
[----:B------:R-:W-:-:S09]  /*0130*/  P2R R61, PR, RZ, 0x1 ;  /* 0x00000001ff3d7803 */ /* 0x000fd20000000000 */
.L_x_779:
[----:B------:R-:W-:Y:S01]  /*0140*/  ISETP.NE.AND P0, PT, R61, RZ, PT ;  /* 0x000000ff3d00720c */ /* 0x000fe20003f05270 */
[----:B------:R-:W0:-:S12]  /*0150*/  LDCU.64 UR42, c[0x0][0x3c8] ;  /* 0x00007900ff2a77ac */ /* 0x000e180008000a00 */
[----:B-1---5:R-:W-:Y:S05]  /*0160*/  @!P0 BRA `(.L_x_767) ;  /* 0x0000000000888947 */ /* 0x022fea0003800000 */
[----:B------:R-:W1:Y:S01]  /*0170*/  LDC.64 R4, c[0x0][0x3c0] ;  /* 0x0000f000ff047b82 */ /* 0x000e620000000a00 */
[----:B------:R-:W-:Y:S01]  /*0180*/  MOV R7, UR38 ;  /* 0x0000002600077c02 */ /* 0x000fe20008000f00 */
[----:B------:R-:W-:Y:S04]  /*0190*/  BSSY B0, `(.L_x_768) ;  /* 0x0000007000007945 */ /* 0x000fe80003800000 */
[----:B-1----:R-:W-:-:S07]  /*01a0*/  IMAD.WIDE.U32 R6, R7, 0x4, R4 ;  /* 0x0000000407067825 */ /* 0x002fce00078e0004 */
.L_x_769:
[----:B------:R-:W-:Y:S01]  /*01b0*/  CS2R R8, SRZ ;  /* 0x0000000000087805 */ /* 0x000fe2000001ff00 */
[----:B------:R-:W-:Y:S05]  /*01c0*/  YIELD ;  /* 0x0000000000007946 */ /* 0x000fea0003800000 */
[----:B------:R-:W2:Y:S02]  /*01d0*/  ATOMG.E.CAS.STRONG.GPU PT, R0, [R6], R8, R9 ;  /* 0x00000008060073a9 */ /* 0x000ea400001ee109 */
[----:B--2---:R-:W-:-:S13]  /*01e0*/  ISETP.NE.AND P0, PT, R0, RZ, PT ;  /* 0x000000ff0000720c */ /* 0x004fda0003f05270 */
[----:B------:R-:W-:Y:S05]  /*01f0*/  @P0 BRA `(.L_x_769) ;  /* 0xfffffffc00ec0947 */ /* 0x000fea000383ffff */
[----:B0-----:R-:W-:Y:S05]  /*0200*/  BSYNC B0 ;  /* 0x0000000000007941 */ /* 0x001fea0003800000 */
.L_x_768:
[----:B------:R-:W0:Y:S01]  /*0210*/  LDCU UR4, c[0x0][0x3a4] ;  /* 0x00007480ff0477ac */ /* 0x000e220008000800 */
[----:B------:R-:W-:Y:S01]  /*0220*/  MOV R9, UR41 ;  /* 0x0000002900097c02 */ /* 0x000fe20008000f00 */
[----:B0-----:R-:W-:-:S06]  /*0230*/  UIADD3 UR4, UPT, UPT, UR38, UR4, URZ ;  /* 0x0000000426047290 */ /* 0x001fcc000fffe0ff */
[----:B------:R-:W-:-:S05]  /*0240*/  MOV R3, UR4 ;  /* 0x0000000400037c02 */ /* 0x000fca0008000f00 */
[----:B------:R-:W-:-:S05]  /*0250*/  IMAD.WIDE.U32 R4, R3, 0x4, R4 ;  /* 0x0000000403047825 */ /* 0x000fca00078e0004 */
[----:B------:R0:W5:Y:S01]  /*0260*/  ATOMG.E.INC.STRONG.GPU PT, RZ, desc[UR36][R4.64], R9 ;  /* 0x8000000904ff79a8 */ /* 0x00016200099ef124 */
[----:B------:R-:W-:Y:S01]  /*0270*/  BSSY B0, `(.L_x_770) ;  /* 0x0000006000007945 */ /* 0x000fe20003800000 */
.L_x_771:
[----:B0-----:R-:W-:Y:S01]  /*0280*/  CS2R R8, SRZ ;  /* 0x0000000000087805 */ /* 0x001fe2000001ff00 */
[----:B------:R-:W-:Y:S05]  /*0290*/  YIELD ;  /* 0x0000000000007946 */ /* 0x000fea0003800000 */
[----:B------:R-:W2:Y:S02]  /*02a0*/  ATOMG.E.CAS.STRONG.GPU PT, R0, [R4], R8, R9 ;  /* 0x00000008040073a9 */ /* 0x000ea400001ee109 */
[----:B--2---:R-:W-:-:S13]  /*02b0*/  ISETP.NE.AND P0, PT, R0, RZ, PT ;  /* 0x000000ff0000720c */ /* 0x004fda0003f05270 */
[----:B------:R-:W-:Y:S05]  /*02c0*/  @P0 BRA `(.L_x_771) ;  /* 0xfffffffc00ec0947 */ /* 0x000fea000383ffff */
[----:B------:R-:W-:Y:S05]  /*02d0*/  BSYNC B0 ;  /* 0x0000000000007941 */ /* 0x000fea0003800000 */
.L_x_770:
        /* <DEDUP_REMOVED lines=10> */
[----:B-1----:R-:W-:Y:S01]  /*0380*/  CCTL.IVALL ;  /* 0x00000000ff00798f */ /* 0x002fe20002000000 */
.L_x_767:
[----:B------:R-:W1:Y:S01]  /*0390*/  S2R R10, SR_TID.X ;  /* 0x00000000000a7919 */ /* 0x000e620000002100 */
[----:B------:R-:W-:Y:S05]  /*03a0*/  WARPSYNC.ALL ;  /* 0x0000000000007948 */ /* 0x000fea0003800000 */
[----:B------:R-:W-:Y:S01]  /*03b0*/  BAR.SYNC.DEFER_BLOCKING 0x0 ;  /* 0x0000000000007b1d */ /* 0x000fe20000010000 */
[----:B-1----:R-:W-:-:S13]  /*03c0*/  ISETP.GT.U32.AND P0, PT, R10, 0xf, PT ;  /* 0x0000000f0a00780c */ /* 0x002fda0003f04070 */
[----:B------:R-:W-:Y:S05]  /*03d0*/  @P0 BRA `(.L_x_772) ;  /* 0x00000004000c0947 */ /* 0x000fea0003800000 */
[----:B------:R-:W1:Y:S01]  /*03e0*/  LDC.64 R8, c[0x0][0x388] ;  /* 0x0000e200ff087b82 */ /* 0x000e620000000a00 */
[----:B------:R-:W1:Y:S01]  /*03f0*/  LDCU UR4, c[0x0][0x390] ;  /* 0x00007200ff0477ac */ /* 0x000e620008000800 */
[----:B------:R-:W2:Y:S06]  /*0400*/  S2R R0, SR_CTAID.X ;  /* 0x0000000000007919 */ /* 0x000eac0000002500 */
[----:B------:R-:W3:Y:S08]  /*0410*/  LDC.64 R4, c[0x0][0x3a8] ;  /* 0x0000ea00ff047b82 */ /* 0x000ef00000000a00 */
[----:B------:R-:W4:Y:S01]  /*0420*/  LDC R13, c[0x0][0x384] ;  /* 0x0000e100ff0d7b82 */ /* 0x000f220000000800 */
[----:B-1----:R-:W-:-:S07]  /*0430*/  IMAD R9, R9, UR4, R8 ;  /* 0x0000000409097c24 */ /* 0x002fce000f8e0208 */
[----:B------:R-:W1:Y:S01]  /*0440*/  LDC R15, c[0x0][0x3b0] ;  /* 0x0000ec00ff0f7b82 */ /* 0x000e620000000800 */
[----:B---3--:R-:W-:-:S06]  /*0450*/  IMAD.WIDE R2, R9, 0x8, R4 ;  /* 0x0000000809027825 */ /* 0x008fcc00078e0204 */
[----:B------:R-:W4:Y:S01]  /*0460*/  LDG.E.64 R2, desc[UR36][R2.64] ;  /* 0x0000002402027981 */ /* 0x000f22000c1e1b00 */
[----:B--2---:R-:W-:Y:S01]  /*0470*/  ISETP.NE.AND P0, PT, R0, RZ, PT ;  /* 0x000000ff0000720c */ /* 0x004fe20003f05270 */
[----:B------:R-:W-:-:S04]  /*0480*/  IMAD R11, R10, UR4, R8 ;  /* 0x000000040a0b7c24 */ /* 0x000fc8000f8e0208 */
[----:B------:R-:W-:-:S08]  /*0490*/  IMAD.WIDE R4, R11, 0x8, R4 ;  /* 0x000000080b047825 */ /* 0x000fd000078e0204 */
[----:B------:R-:W2:Y:S01]  /*04a0*/  @!P0 LDG.E.64 R6, desc[UR36][R4.64] ;  /* 0x0000002404068981 */ /* 0x000ea2000c1e1b00 */
[----:B----4-:R-:W-:-:S05]  /*04b0*/  IMAD.WIDE R54, R13, 0x4, R2 ;  /* 0x000000040d367825 */ /* 0x010fca00078e0202 */
[----:B------:R-:W3:Y:S01]  /*04c0*/  LD.E R0, desc[UR36][R54.64+-0x80] ;  /* 0xffff802436007980 */ /* 0x000ee2000c101900 */
[----:B------:R-:W-:Y:S02]  /*04d0*/  @!P0 SHF.R.S32.HI R8, RZ, 0x1f, R9 ;  /* 0x0000001fff088819 */ /* 0x000fe40000011409 */
[----:B------:R-:W-:-:S04]  /*04e0*/  @!P0 IADD3 R9, P1, PT, R9, R13, RZ ;  /* 0x0000000d09098210 */ /* 0x000fc80007f3e0ff */
[----:B------:R-:W-:Y:S02]  /*04f0*/  @!P0 LEA.HI.X.SX32 R2, R13, R8, 0x1, P1 ;  /* 0x000000080d028211 */ /* 0x000fe400008f0eff */
[----:B--2---:R-:W-:-:S04]  /*0500*/  @!P0 LEA R8, P1, R9, R6, 0x2 ;  /* 0x0000000609088211 */ /* 0x004fc800078210ff */
[----:B------:R-:W-:Y:S01]  /*0510*/  @!P0 LEA.HI.X R9, R9, R7, R2, 0x2, P1 ;  /* 0x0000000709098211 */ /* 0x000fe200008f1402 */
[----:B-1----:R-:W-:Y:S01]  /*0520*/  IMAD.WIDE R6, R15, 0x8, R4 ;  /* 0x000000080f067825 */ /* 0x002fe200078e0204 */
[----:B------:R-:W1:Y:S01]  /*0530*/  S2UR UR5, SR_CgaCtaId ;  /* 0x00000000000579c3 */ /* 0x000e620000008800 */
[----:B---3--:R-:W-:-:S05]  /*0540*/  IADD3 R2, PT, PT, R0, 0x1, RZ ;  /* 0x0000000100027810 */ /* 0x008fca0007ffe0ff */
[----:B------:R-:W-:Y:S04]  /*0550*/  @!P0 ST.E.STRONG.SYS desc[UR36][R8.64], R2 ;  /* 0x0000000208008985 */ /* 0x000fe8000c115924 */
[----:B------:R-:W2:Y:S01]  /*0560*/  LDG.E.64 R6, desc[UR36][R6.64] ;  /* 0x0000002406067981 */ /* 0x000ea2000c1e1b00 */
[----:B------:R-:W-:Y:S02]  /*0570*/  UMOV UR4, 0x400 ;  /* 0x0000040000047882 */ /* 0x000fe40000000000 */
[----:B-1----:R-:W-:-:S06]  /*0580*/  ULEA UR4, UR5, UR4, 0x18 ;  /* 0x0000000405047291 */ /* 0x002fcc000f8ec0ff */
[----:B------:R-:W-:-:S05]  /*0590*/  LEA R3, R10, UR4, 0x3 ;  /* 0x000000040a037c11 */ /* 0x000fca000f8e18ff */
[----:B--2---:R1:W-:Y:S02]  /*05a0*/  STS.64 [R3], R6 ;  /* 0x0000000603007388 */ /* 0x0043e40000000a00 */
[----:B-1----:R-:W-:Y:S01]  /*05b0*/  CS2R R6, SR_CLOCKLO ;  /* 0x0000000000067805 */ /* 0x002fe20000015000 */
[----:B------:R-:W-:-:S07]  /*05c0*/  IMAD.WIDE R4, R11, 0x4, R54 ;  /* 0x000000040b047825 */ /* 0x000fce00078e0236 */
.L_x_773:
        /* <DEDUP_REMOVED lines=8> */
[----:B0-----:R-:W-:-:S04]  /*0650*/  ISETP.GT.U32.AND P0, PT, R0, UR42, PT ;  /* 0x0000002a00007c0c */ /* 0x001fc8000bf04070 */
[----:B------:R-:W-:-:S13]  /*0660*/  ISETP.GT.U32.AND.EX P0, PT, R8, UR43, PT, P0 ;  /* 0x0000002b08007c0c */ /* 0x000fda000bf04100 */
[----:B------:R-:W-:Y:S05]  /*0670*/  @!P0 BRA `(.L_x_773) ;  /* 0xfffffffc00d48947 */ /* 0x000fea000383ffff */
[----:B------:R0:W2:Y:S01]  /*0680*/  LD.E.STRONG.SYS R3, desc[UR36][R4.64] ;  /* 0x0000002404037980 */ /* 0x0000a2000c115900 */
[----:B------:R-:W1:Y:S01]  /*0690*/  LDCU.64 UR4, c[0x4][0x260] ;  /* 0x01004c00ff0477ac */ /* 0x000e620008000a00 */
[----:B------:R-:W3:Y:S01]  /*06a0*/  LDC R15, c[0x0][0x38c] ;  /* 0x0000e300ff0f7b82 */ /* 0x000ee20000000800 */
[----:B------:R-:W-:Y:S01]  /*06b0*/  HFMA2 R14, -RZ, RZ, 0, 6.8128108978271484375e-05 ;  /* 0x00000477ff0e7431 */ /* 0x000fe200000001ff */
[----:B------:R-:W4:Y:S01]  /*06c0*/  S2R R16, SR_CTAID.X ;  /* 0x0000000000107919 */ /* 0x000f220000002500 */
[----:B------:R-:W-:Y:S02]  /*06d0*/  MOV R0, 0x2a8 ;  /* 0x000002a800007802 */ /* 0x000fe40000000f00 */
[----:B------:R-:W-:Y:S01]  /*06e0*/  MOV R6, UR39 ;  /* 0x0000002700067c02 */ /* 0x000fe20008000f00 */
[----:B------:R-:W4:Y:S01]  /*06f0*/  S2R R17, SR_TID.X ;  /* 0x0000000000117919 */ /* 0x000f220000002100 */
[----:B------:R-:W-:Y:S01]  /*0700*/  MOV R7, UR40 ;  /* 0x0000002800077c02 */ /* 0x000fe20008000f00 */
[----:B------:R-:W0:Y:S08]  /*0710*/  LDC.64 R12, c[0x4][0x90] ;  /* 0x01002400ff0c7b82 */ /* 0x000e300000000a00 */
[----:B------:R0:W2:Y:S01]  /*0720*/  LDC.64 R8, c[0x4][R0] ;  /* 0x0100000000087b82 */ /* 0x0000a20000000a00 */
[----:B-1----:R-:W-:-:S04]  /*0730*/  UIADD3 UR4, UP0, UPT, UR4, 0x4c, URZ ;  /* 0x0000004c04047890 */ /* 0x002fc8000ff1e0ff */
[----:B------:R-:W-:Y:S02]  /*0740*/  UIADD3.X UR5, UPT, UPT, URZ, UR5, URZ, UP0, !UPT ;  /* 0x00000005ff057290 */ /* 0x000fe400087fe4ff */
[----:B------:R-:W-:Y:S01]  /*0750*/  IMAD.U32 R10, RZ, RZ, UR4 ;  /* 0x00000004ff0a7e24 */ /* 0x000fe2000f8e00ff */
[----:B---3--:R1:W-:Y:S03]  /*0760*/  STL.64 [R1+0x10], R14 ;  /* 0x0000100e01007387 */ /* 0x0083e60000100a00 */
[----:B------:R-:W-:-:S05]  /*0770*/  MOV R11, UR5 ;  /* 0x00000005000b7c02 */ /* 0x000fca0008000f00 */
[----:B------:R1:W-:Y:S01]  /*0780*/  STL.64 [R1], R10 ;  /* 0x0000000a01007387 */ /* 0x0003e20000100a00 */
[----:B------:R-:W3:Y:S03]  /*0790*/  LDCU.64 UR4, c[0x4][0x258] ;  /* 0x01004b00ff0477ac */ /* 0x000ee60008000a00 */
[----:B0-----:R1:W-:Y:S04]  /*07a0*/  STL.64 [R1+0x8], R12 ;  /* 0x0000080c01007387 */ /* 0x0013e80000100a00 */
[----:B----4-:R1:W-:Y:S01]  /*07b0*/  STL.64 [R1+0x18], R16 ;  /* 0x0000181001007387 */ /* 0x0103e20000100a00 */
[----:B---3--:R-:W-:Y:S01]  /*07c0*/  MOV R4, UR4 ;  /* 0x0000000400047c02 */ /* 0x008fe20008000f00 */
[----:B------:R-:W-:-:S02]  /*07d0*/  IMAD.U32 R5, RZ, RZ, UR5 ;  /* 0x00000005ff057e24 */ /* 0x000fc4000f8e00ff */
[----:B--2---:R1:W-:Y:S05]  /*07e0*/  STL.64 [R1+0x20], R2 ;  /* 0x0000200201007387 */ /* 0x0043ea0000100a00 */
[----:B------:R-:W-:-:S07]  /*07f0*/  LEPC R20, `(.L_x_772) ;  /* 0x000000001014794e */ /* 0x000fce0000000000 */
[----:B-1---5:R-:W-:Y:S05]  /*0800*/  CALL.ABS.NOINC R8 ;  /* 0x0000000008007343 */ /* 0x022fea0003c00000 */
.L_x_772:
[----:B------:R-:W1:Y:S01]  /*0810*/  S2R R16, SR_TID.X ;  /* 0x0000000000107919 */ /* 0x000e620000002100 */
[----:B------:R-:W-:Y:S05]  /*0820*/  WARPSYNC.ALL ;  /* 0x0000000000007948 */ /* 0x000fea0003800000 */
[----:B------:R-:W2:Y:S01]  /*0830*/  S2R R17, SR_CTAID.X ;  /* 0x0000000000117919 */ /* 0x000ea20000002500 */
[----:B------:R-:W-:Y:S01]  /*0840*/  BSSY.RECONVERGENT B0, `(.L_x_774) ;  /* 0x000000d000007945 */ /* 0x000fe20003800200 */
[----:B------:R-:W-:Y:S01]  /*0850*/  BAR.SYNC.DEFER_BLOCKING 0x0 ;  /* 0x0000000000007b1d */ /* 0x000fe20000010000 */
[----:B------:R-:W-:Y:S02]  /*0860*/  PLOP3.LUT P0, PT, PT, PT, PT, 0x8, 0x80 ;  /* 0x000000000080781c */ /* 0x000fe40003f0e170 */
[----:B-1----:R-:W-:-:S13]  /*0870*/  ISETP.NE.AND P1, PT, R16, RZ, PT ;  /* 0x000000ff1000720c */ /* 0x002fda0003f25270 */
[----:B--2---:R-:W-:Y:S05]  /*0880*/  @P1 BRA `(.L_x_775) ;  /* 0x0000000000201947 */ /* 0x004fea0003800000 */
[----:B------:R-:W1:Y:S01]  /*0890*/  LDC R0, c[0x0][0x370] ;  /* 0x0000dc00ff007b82 */ /* 0x000e620000000800 */
[----:B------:R-:W-:Y:S02]  /*08a0*/  ISETP.NE.AND P0, PT, R17, RZ, PT ;  /* 0x000000ff1100720c */ /* 0x000fe40003f05270 */
[----:B-1----:R-:W-:-:S04]  /*08b0*/  IADD3 R0, PT, PT, -R0, 0x21, RZ ;  /* 0x0000002100007810 */ /* 0x002fc80007ffe1ff */
[----:B------:R-:W-:-:S05]  /*08c0*/  SEL R3, R0, 0x1, !P0 ;  /* 0x0000000100037807 */ /* 0x000fca0004000000 */
[----:B------:R-:W2:Y:S01]  /*08d0*/  ATOM.E.ADD.STRONG.GPU PT, R0, desc[UR36][R54.64+0x100], R3 ;  /* 0x800100033600798a */ /* 0x000ea200081ef124 */
[----:B------:R-:W-:Y:S01]  /*08e0*/  SHF.L.U32 R5, R2, 0x5, RZ ;  /* 0x0000000502057819 */ /* 0x000fe200000006ff */
[----:B--2---:R-:W-:-:S05]  /*08f0*/  IMAD.IADD R0, R3, 0x1, R0 ;  /* 0x0000000103007824 */ /* 0x004fca00078e0200 */
[----:B------:R-:W-:-:S13]  /*0900*/  ISETP.EQ.AND P0, PT, R0, R5, PT ;  /* 0x000000050000720c */ /* 0x000fda0003f02270 */
.L_x_775:
[----:B0-----:R-:W-:Y:S05]  /*0910*/  BSYNC.RECONVERGENT B0 ;  /* 0x0000000000007941 */ /* 0x001fea0003800200 */
.L_x_774:
        /* <DEDUP_REMOVED lines=9> */
[----:B------:R-:W0:Y:S01]  /*09b0*/  LDC R3, c[0x0][0x39c] ;  /* 0x0000e700ff037b82 */ /* 0x000e220000000800 */
[----:B------:R-:W-:Y:S01]  /*09c0*/  HFMA2 R58, -RZ, RZ, 0, 0 ;  /* 0x00000000ff3a7431 */ /* 0x000fe200000001ff */
[----:B------:R-:W1:Y:S01]  /*09d0*/  LDCU UR7, c[0x0][0x38c] ;  /* 0x00007180ff0777ac */ /* 0x000e620008000800 */
[----:B------:R-:W-:-:S05]  /*09e0*/  UMOV UR4, 0x400 ;  /* 0x0000040000047882 */ /* 0x000fca0000000000 */
[----:B------:R-:W2:Y:S08]  /*09f0*/  LDC R20, c[0x0][0x3a0] ;  /* 0x0000e800ff147b82 */ /* 0x000eb00000000800 */
[----:B------:R-:W3:Y:S01]  /*0a00*/  S2UR UR5, SR_CgaCtaId ;  /* 0x00000000000579c3 */ /* 0x000ee20000008800 */
[-C--:B0-----:R-:W-:Y:S02]  /*0a10*/  IABS R60, R3.reuse ;  /* 0x00000003003c7213 */ /* 0x081fe40000000000 */
[----:B------:R-:W-:-:S02]  /*0a20*/  LOP3.LUT R22, RZ, R3, RZ, 0x33, !PT ;  /* 0x00000003ff167212 */ /* 0x000fc400078e33ff */
[----:B------:R-:W0:Y:S01]  /*0a30*/  I2F.RP R4, R60 ;  /* 0x0000003c00047306 */ /* 0x000e220000209400 */
[----:B--2---:R-:W-:-:S05]  /*0a40*/  IMAD R20, R20, UR6, RZ ;  /* 0x0000000614147c24 */ /* 0x004fca000f8e02ff */
[----:B------:R-:W-:Y:S02]  /*0a50*/  IABS R23, R20 ;  /* 0x0000001400177213 */ /* 0x000fe40000000000 */
[----:B------:R-:W-:Y:S01]  /*0a60*/  LOP3.LUT R20, R20, R3, RZ, 0x3c, !PT ;  /* 0x0000000314147212 */ /* 0x000fe200078e3cff */
[----:B---3--:R-:W-:Y:S01]  /*0a70*/  ULEA UR4, UR5, UR4, 0x18 ;  /* 0x0000000405047291 */ /* 0x008fe2000f8ec0ff */
[----:B0-----:R-:W0:Y:S02]  /*0a80*/  MUFU.RCP R4, R4 ;  /* 0x0000000400047308 */ /* 0x001e240000001000 */
[----:B------:R-:W-:Y:S02]  /*0a90*/  ISETP.GE.AND P3, PT, R20, RZ, PT ;  /* 0x000000ff1400720c */ /* 0x000fe40003f66270 */
[----:B0-----:R-:W-:Y:S02]  /*0aa0*/  IADD3 R59, PT, PT, R4, 0xffffffe, RZ ;  /* 0x0ffffffe043b7810 */ /* 0x001fe40007ffe0ff */
[----:B------:R-:W-:-:S04]  /*0ab0*/  LEA.HI R4, R16, R17, RZ, 0x1b ;  /* 0x0000001110047211 */ /* 0x000fc800078fd8ff */
[----:B------:R-:W0:Y:S01]  /*0ac0*/  F2I.FTZ.U32.TRUNC.NTZ R59, R59 ;  /* 0x0000003b003b7305 */ /* 0x000e22000021f000 */
[----:B-1----:R-:W-:-:S05]  /*0ad0*/  VIADD R4, R4, UR7 ;  /* 0x0000000704047c36 */ /* 0x002fca0008000000 */
[----:B------:R-:W-:-:S04]  /*0ae0*/  SHF.L.U32 R4, R4, 0x3, RZ ;  /* 0x0000000304047819 */ /* 0x000fc800000006ff */
[C---:B------:R-:W-:Y:S01]  /*0af0*/  IADD3 R8, PT, PT, R4.reuse, 0x20, RZ ;  /* 0x0000002004087810 */ /* 0x040fe20007ffe0ff */
[C---:B------:R-:W-:Y:S01]  /*0b00*/  VIADD R12, R4.reuse, 0x48 ;  /* 0x00000048040c7836 */ /* 0x040fe20000000000 */
[C---:B------:R-:W-:Y:S01]  /*0b10*/  IADD3 R16, PT, PT, R4.reuse, 0x68, RZ ;  /* 0x0000006804107810 */ /* 0x040fe20007ffe0ff */
[C---:B------:R-:W-:Y:S01]  /*0b20*/  VIADD R7, R4.reuse, 0x18 ;  /* 0x0000001804077836 */ /* 0x040fe20000000000 */
[C---:B------:R-:W-:Y:S01]  /*0b30*/  IADD3 R10, PT, PT, R4.reuse, 0x30, RZ ;  /* 0x00000030040a7810 */ /* 0x040fe20007ffe0ff */
[C---:B------:R-:W-:Y:S01]  /*0b40*/  VIADD R17, R4.reuse, 0x70 ;  /* 0x0000007004117836 */ /* 0x040fe20000000000 */
[----:B0-----:R-:W-:Y:S02]  /*0b50*/  IADD3 R5, PT, PT, RZ, -R59, RZ ;  /* 0x8000003bff057210 */ /* 0x001fe40007ffe0ff */
[C---:B------:R-:W-:Y:S02]  /*0b60*/  IADD3 R14, PT, PT, R4.reuse, 0x58, RZ ;  /* 0x00000058040e7810 */ /* 0x040fe40007ffe0ff */
[C---:B------:R-:W-:Y:S01]  /*0b70*/  IADD3 R18, PT, PT, R4.reuse, -0x8, RZ ;  /* 0xfffffff804127810 */ /* 0x040fe20007ffe0ff */
[----:B------:R-:W-:Y:S01]  /*0b80*/  IMAD R5, R5, R60, RZ ;  /* 0x0000003c05057224 */ /* 0x000fe200078e02ff */
[----:B------:R-:W-:-:S02]  /*0b90*/  IADD3 R9, PT, PT, R4, 0x28, RZ ;  /* 0x0000002804097810 */ /* 0x000fc40007ffe0ff */
[C---:B------:R-:W-:Y:S01]  /*0ba0*/  IADD3 R11, PT, PT, R4.reuse, 0x38, RZ ;  /* 0x00000038040b7810 */ /* 0x040fe20007ffe0ff */
[----:B------:R-:W-:Y:S01]  /*0bb0*/  IMAD.HI.U32 R58, R59, R5, R58 ;  /* 0x000000053b3a7227 */ /* 0x000fe200078e003a */
[C---:B------:R-:W-:Y:S02]  /*0bc0*/  IADD3 R5, PT, PT, R4.reuse, 0x8, RZ ;  /* 0x0000000804057810 */ /* 0x040fe40007ffe0ff */
[C---:B------:R-:W-:Y:S02]  /*0bd0*/  IADD3 R13, PT, PT, R4.reuse, 0x50, RZ ;  /* 0x00000050040d7810 */ /* 0x040fe40007ffe0ff */
[----:B------:R-:W-:Y:S01]  /*0be0*/  IADD3 R15, PT, PT, R4, 0x60, RZ ;  /* 0x00000060040f7810 */ /* 0x000fe20007ffe0ff */
[----:B------:R-:W-:Y:S01]  /*0bf0*/  IMAD.HI.U32 R21, R58, R23, RZ ;  /* 0x000000173a157227 */ /* 0x000fe200078e00ff */
[----:B------:R-:W-:Y:S02]  /*0c00*/  LOP3.LUT R50, R4, 0x78, RZ, 0xc0, !PT ;  /* 0x0000007804327812 */ /* 0x000fe400078ec0ff */
[----:B------:R-:W-:-:S02]  /*0c10*/  LOP3.LUT R42, R8, 0x78, RZ, 0xc0, !PT ;  /* 0x00000078082a7812 */ /* 0x000fc400078ec0ff */
[----:B------:R-:W-:Y:S02]  /*0c20*/  IADD3 R6, PT, PT, -R21, RZ, RZ ;  /* 0x000000ff15067210 */ /* 0x000fe40007ffe1ff */
[----:B------:R-:W-:Y:S02]  /*0c30*/  LOP3.LUT R38, R10, 0x78, RZ, 0xc0, !PT ;  /* 0x000000780a267812 */ /* 0x000fe400078ec0ff */
[----:B------:R-:W-:Y:S01]  /*0c40*/  LOP3.LUT R8, R14, 0x78, RZ, 0xc0, !PT ;  /* 0x000000780e087812 */ /* 0x000fe200078ec0ff */
[----:B------:R-:W-:Y:S01]  /*0c50*/  IMAD R23, R60, R6, R23 ;  /* 0x000000063c177224 */ /* 0x000fe200078e0217 */
[----:B------:R-:W-:Y:S01]  /*0c60*/  IADD3 R6, PT, PT, R4, 0x10, RZ ;  /* 0x0000001004067810 */ /* 0x000fe20007ffe0ff */
[----:B------:R-:W0:Y:S01]  /*0c70*/  LDS.64 R42, [R42+UR4] ;  /* 0x000000042a2a7984 */ /* 0x000e220008000a00 */
[----:B------:R-:W-:Y:S02]  /*0c80*/  LOP3.LUT R4, R12, 0x78, RZ, 0xc0, !PT ;  /* 0x000000780c047812 */ /* 0x000fe400078ec0ff */
[----:B------:R-:W-:Y:S01]  /*0c90*/  ISETP.GT.U32.AND P2, PT, R60, R23, PT ;  /* 0x000000173c00720c */ /* 0x000fe20003f44070 */
[----:B------:R-:W1:Y:S01]  /*0ca0*/  LDS.64 R38, [R38+UR4] ;  /* 0x0000000426267984 */ /* 0x000e620008000a00 */
[----:B------:R-:W-:-:S02]  /*0cb0*/  LOP3.LUT R12, R16, 0x78, RZ, 0xc0, !PT ;  /* 0x00000078100c7812 */ /* 0x000fc400078ec0ff */
[----:B------:R-:W-:Y:S02]  /*0cc0*/  LOP3.LUT R46, R6, 0x78, RZ, 0xc0, !PT ;  /* 0x00000078062e7812 */ /* 0x000fe400078ec0ff */
[----:B------:R-:W-:Y:S02]  /*0cd0*/  LOP3.LUT R16, R18, 0x78, RZ, 0xc0, !PT ;  /* 0x0000007812107812 */ /* 0x000fe400078ec0ff */
[----:B------:R-:W-:Y:S02]  /*0ce0*/  LOP3.LUT R48, R5, 0x78, RZ, 0xc0, !PT ;  /* 0x0000007805307812 */ /* 0x000fe400078ec0ff */
[----:B------:R-:W-:Y:S01]  /*0cf0*/  LOP3.LUT R44, R7, 0x78, RZ, 0xc0, !PT ;  /* 0x00000078072c7812 */ /* 0x000fe200078ec0ff */
[----:B------:R-:W2:Y:S01]  /*0d00*/  LDS.64 R46, [R46+UR4] ;  /* 0x000000042e2e7984 */ /* 0x000ea20008000a00 */
[----:B------:R-:W-:Y:S02]  /*0d10*/  LOP3.LUT R40, R9, 0x78, RZ, 0xc0, !PT ;  /* 0x0000007809287812 */ /* 0x000fe400078ec0ff */
[----:B------:R-:W-:Y:S01]  /*0d20*/  LOP3.LUT R36, R11, 0x78, RZ, 0xc0, !PT ;  /* 0x000000780b247812 */ /* 0x000fe200078ec0ff */
[----:B------:R-:W3:Y:S01]  /*0d30*/  LDS.64 R48, [R48+UR4] ;  /* 0x0000000430307984 */ /* 0x000ee20008000a00 */
[----:B------:R-:W-:-:S02]  /*0d40*/  LOP3.LUT R6, R13, 0x78, RZ, 0xc0, !PT ;  /* 0x000000780d067812 */ /* 0x000fc400078ec0ff */
[----:B------:R-:W-:Y:S01]  /*0d50*/  LOP3.LUT R10, R15, 0x78, RZ, 0xc0, !PT ;  /* 0x000000780f0a7812 */ /* 0x000fe200078ec0ff */
[----:B------:R-:W4:Y:S01]  /*0d60*/  LDS.64 R44, [R44+UR4] ;  /* 0x000000042c2c7984 */ /* 0x000f220008000a00 */
[----:B------:R-:W-:Y:S02]  /*0d70*/  LOP3.LUT R14, R17, 0x78, RZ, 0xc0, !PT ;  /* 0x00000078110e7812 */ /* 0x000fe400078ec0ff */
[----:B------:R-:W-:Y:S01]  /*0d80*/  LOP3.LUT R18, R50, 0x40, RZ, 0x3c, !PT ;  /* 0x0000004032127812 */ /* 0x000fe200078e3cff */
[----:B------:R-:W0:Y:S01]  /*0d90*/  LDS.64 R40, [R40+UR4] ;  /* 0x0000000428287984 */ /* 0x000e220008000a00 */
[-C--:B------:R-:W-:Y:S02]  /*0da0*/  @!P2 IADD3 R23, PT, PT, R23, -R60.reuse, RZ ;  /* 0x8000003c1717a210 */ /* 0x080fe40007ffe0ff */
[----:B------:R-:W-:Y:S01]  /*0db0*/  @!P2 IADD3 R21, PT, PT, R21, 0x1, RZ ;  /* 0x000000011515a810 */ /* 0x000fe20007ffe0ff */
[----:B------:R-:W0:Y:S01]  /*0dc0*/  LDS.64 R50, [R50+UR4] ;  /* 0x0000000432327984 */ /* 0x000e220008000a00 */
[----:B------:R-:W-:-:S03]  /*0dd0*/  ISETP.GE.U32.AND P1, PT, R23, R60, PT ;  /* 0x0000003c1700720c */ /* 0x000fc60003f26070 */
[----:B------:R-:W0:Y:S04]  /*0de0*/  LDS.64 R36, [R36+UR4] ;  /* 0x0000000424247984 */ /* 0x000e280008000a00 */
[----:B------:R-:W0:Y:S04]  /*0df0*/  LDS.64 R18, [R18+UR4] ;  /* 0x0000000412127984 */ /* 0x000e280008000a00 */
[----:B------:R-:W0:Y:S02]  /*0e00*/  LDS.64 R4, [R4+UR4] ;  /* 0x0000000404047984 */ /* 0x000e240008000a00 */
[----:B------:R-:W-:-:S02]  /*0e10*/  @P1 IADD3 R21, PT, PT, R21, 0x1, RZ ;  /* 0x0000000115151810 */ /* 0x000fc40007ffe0ff */
[----:B------:R-:W0:Y:S01]  /*0e20*/  LDS.64 R6, [R6+UR4] ;  /* 0x0000000406067984 */ /* 0x000e220008000a00 */
[----:B------:R-:W-:Y:S02]  /*0e30*/  ISETP.NE.AND P1, PT, R3, RZ, PT ;  /* 0x000000ff0300720c */ /* 0x000fe40003f25270 */
[----:B------:R-:W-:Y:S01]  /*0e40*/  @!P3 IMAD.MOV R21, RZ, RZ, -R21 ;  /* 0x000000ffff15b224 */ /* 0x000fe200078e0a15 */
[----:B------:R-:W0:Y:S04]  /*0e50*/  LDS.64 R8, [R8+UR4] ;  /* 0x0000000408087984 */ /* 0x000e280008000a00 */
[----:B------:R-:W0:Y:S01]  /*0e60*/  LDS.64 R10, [R10+UR4] ;  /* 0x000000040a0a7984 */ /* 0x000e220008000a00 */
[----:B------:R-:W-:-:S03]  /*0e70*/  SEL R59, R22, R21, !P1 ;  /* 0x00000015163b7207 */ /* 0x000fc60004800000 */
[----:B------:R-:W0:Y:S04]  /*0e80*/  LDS.64 R12, [R12+UR4] ;  /* 0x000000040c0c7984 */ /* 0x000e280008000a00 */
[----:B------:R-:W0:Y:S04]  /*0e90*/  LDS.64 R14, [R14+UR4] ;  /* 0x000000040e0e7984 */ /* 0x000e280008000a00 */
[----:B------:R-:W0:Y:S01]  /*0ea0*/  LDS.64 R16, [R16+UR4] ;  /* 0x0000000410107984 */ /* 0x000e220008000a00 */
[----:B------:R-:W1:Y:S02]  /*0eb0*/  LDCU UR4, c[0x0][0x394] ;  /* 0x00007280ff0477ac */ /* 0x000e640008000800 */
[----:B-1----:R-:W-:-:S06]  /*0ec0*/  UIMAD UR4, UR38, UR4, URZ ;  /* 0x00000004260472a4 */ /* 0x002fcc000f8e02ff */
[----:B------:R-:W-:-:S05]  /*0ed0*/  MOV R20, UR4 ;  /* 0x0000000400147c02 */ /* 0x000fca0008000f00 */
[----:B--234-:R-:W-:-:S07]  /*0ee0*/  IMAD R59, R59, UR7, R20 ;  /* 0x000000073b3b7c24 */ /* 0x01cfce000f8e0214 */
.L_x_778:
[----:B-1----:R-:W1:Y:S01]  /*0ef0*/  LDC R23, c[0x0][0x39c] ;  /* 0x0000e700ff177b82 */ /* 0x002e620000000800 */
[----:B------:R-:W-:-:S05]  /*0f00*/  IABS R21, R0 ;  /* 0x0000000000157213 */ /* 0x000fca0000000000 */
[----:B------:R-:W-:Y:S02]  /*0f10*/  IMAD.HI.U32 R3, R58, R21, RZ ;  /* 0x000000153a037227 */ /* 0x000fe400078e00ff */
[----:B------:R-:W2:Y:S03]  /*0f20*/  LDC R24, c[0x0][0x39c] ;  /* 0x0000e700ff187b82 */ /* 0x000ea60000000800 */
[----:B------:R-:W-:Y:S02]  /*0f30*/  IADD3 R20, PT, PT, -R3, RZ, RZ ;  /* 0x000000ff03147210 */ /* 0x000fe40007ffe1ff */
[----:B-1----:R-:W-:-:S05]  /*0f40*/  IABS R22, R23 ;  /* 0x0000001700167213 */ /* 0x002fca0000000000 */
[----:B------:R-:W-:Y:S01]  /*0f50*/  IMAD R21, R22, R20, R21 ;  /* 0x0000001416157224 */ /* 0x000fe200078e0215 */
[----:B------:R-:W-:Y:S02]  /*0f60*/  LOP3.LUT R20, R0, R23, RZ, 0x3c, !PT ;  /* 0x0000001700147212 */ /* 0x000fe400078e3cff */
[----:B--2---:R-:W-:Y:S02]  /*0f70*/  LOP3.LUT R24, RZ, R24, RZ, 0x33, !PT ;  /* 0x00000018ff187212 */ /* 0x004fe400078e33ff */
[----:B------:R-:W-:Y:S02]  /*0f80*/  ISETP.GT.U32.AND P3, PT, R60, R21, PT ;  /* 0x000000153c00720c */ /* 0x000fe40003f64070 */
[----:B------:R-:W-:-:S11]  /*0f90*/  ISETP.GE.AND P4, PT, R20, RZ, PT ;  /* 0x000000ff1400720c */ /* 0x000fd60003f86270 */
[----:B------:R-:W-:Y:S02]  /*0fa0*/  @!P3 IADD3 R21, PT, PT, R21, -R22, RZ ;  /* 0x800000161515b210 */ /* 0x000fe40007ffe0ff */
[----:B------:R-:W-:Y:S02]  /*0fb0*/  @!P3 IADD3 R3, PT, PT, R3, 0x1, RZ ;  /* 0x000000010303b810 */ /* 0x000fe40007ffe0ff */
[----:B------:R-:W-:-:S13]  /*0fc0*/  ISETP.GE.U32.AND P2, PT, R21, R60, PT ;  /* 0x0000003c1500720c */ /* 0x000fda0003f46070 */
[----:B------:R-:W-:-:S05]  /*0fd0*/  @P2 VIADD R3, R3, 0x1 ;  /* 0x0000000103032836 */ /* 0x000fca0000000000 */
[----:B------:R-:W-:-:S04]  /*0fe0*/  @!P4 IADD3 R3, PT, PT, -R3, RZ, RZ ;  /* 0x000000ff0303c210 */ /* 0x000fc80007ffe1ff */
[----:B------:R-:W-:-:S04]  /*0ff0*/  SEL R3, R24, R3, !P1 ;  /* 0x0000000318037207 */ /* 0x000fc80004800000 */
[C---:B------:R-:W-:Y:S01]  /*1000*/  IADD3 R21, PT, PT, -R3.reuse, RZ, RZ ;  /* 0x000000ff03157210 */ /* 0x040fe20007ffe1ff */
[----:B------:R-:W-:-:S04]  /*1010*/  IMAD R20, R3, UR8, RZ ;  /* 0x0000000803147c24 */ /* 0x000fc8000f8e02ff */
[----:B------:R-:W-:Y:S01]  /*1020*/  IMAD R52, R23, R21, R0 ;  /* 0x0000001517347224 */ /* 0x000fe200078e0200 */
[----:B------:R-:W-:-:S04]  /*1030*/  MOV R21, UR9 ;  /* 0x0000000900157c02 */ /* 0x000fc80008000f00 */
[--C-:B------:R-:W-:Y:S01]  /*1040*/  IADD3 R3, PT, PT, R52, R59, R20.reuse ;  /* 0x0000003b34037210 */ /* 0x100fe20007ffe014 */
[----:B------:R-:W-:-:S04]  /*1050*/  IMAD R21, R21, UR38, R20 ;  /* 0x0000002615157c24 */ /* 0x000fc8000f8e0214 */
[----:B0-----:R-:W-:-:S04]  /*1060*/  IMAD.WIDE R24, R3, 0x10, R50 ;  /* 0x0000001003187825 */ /* 0x001fc800078e0232 */
[C---:B------:R-:W-:Y:S02]  /*1070*/  IMAD.WIDE R28, R3.reuse, 0x10, R48 ;  /* 0x00000010031c7825 */ /* 0x040fe400078e0230 */
[----:B------:R-:W2:Y:S02]  /*1080*/  LD.E.128 R24, desc[UR36][R24.64] ;  /* 0x0000002418187980 */ /* 0x000ea4000c101d00 */
[C---:B------:R-:W-:Y:S02]  /*1090*/  IMAD.WIDE R32, R3.reuse, 0x10, R46 ;  /* 0x0000001003207825 */ /* 0x040fe400078e022e */
[----:B------:R-:W2:Y:S04]  /*10a0*/  LD.E.128 R28, desc[UR36][R28.64] ;  /* 0x000000241c1c7980 */ /* 0x000ea8000c101d00 */
[----:B------:R-:W3:Y:S01]  /*10b0*/  LD.E.128 R32, desc[UR36][R32.64] ;  /* 0x0000002420207980 */ /* 0x000ee2000c101d00 */
[----:B------:R-:W-:Y:S01]  /*10c0*/  IADD3 R52, PT, PT, R52, R21, RZ ;  /* 0x0000001534347210 */ /* 0x000fe20007ffe0ff */
[----:B------:R-:W-:-:S06]  /*10d0*/  IMAD.WIDE R20, R3, 0x10, R44 ;  /* 0x0000001003147825 */ /* 0x000fcc00078e022c */
[----:B------:R-:W4:Y:S01]  /*10e0*/  LD.E.128 R20, desc[UR36][R20.64] ;  /* 0x0000002414147980 */ /* 0x000f22000c101d00 */
[----:B--2---:R-:W-:Y:S02]  /*10f0*/  HFMA2.BF16_V2 R53, R25, 1, 1, R29 ;  /* 0x3f803f8019357831 */ /* 0x004fe4000020001d */
[----:B------:R-:W-:Y:S02]  /*1100*/  HADD2.BF16_V2 R56, R24, R28 ;  /* 0x0000001c18387230 */ /* 0x000fe40000200000 */
[----:B------:R-:W-:-:S04]  /*1110*/  IMAD.WIDE R28, R3, 0x10, R42 ;  /* 0x00000010031c7825 */ /* 0x000fc800078e022a */
[----:B------:R-:W-:Y:S02]  /*1120*/  HFMA2.BF16_V2 R27, R27, 1, 1, R31 ;  /* 0x3f803f801b1b7831 */ /* 0x000fe4000020001f */
[----:B------:R-:W-:Y:S02]  /*1130*/  HADD2.BF16_V2 R26, R26, R30 ;  /* 0x0000001e1a1a7230 */ /* 0x000fe40000200000 */
[----:B---3--:R-:W-:Y:S01]  /*1140*/  HADD2.BF16_V2 R56, R56, R32 ;  /* 0x0000002038387230 */ /* 0x008fe20000200000 */
[----:B------:R-:W2:Y:S01]  /*1150*/  LD.E.128 R28, desc[UR36][R28.64] ;  /* 0x000000241c1c7980 */ /* 0x000ea2000c101d00 */
[----:B------:R-:W-:Y:S02]  /*1160*/  HFMA2.BF16_V2 R53, R53, 1, 1, R33 ;  /* 0x3f803f8035357831 */ /* 0x000fe40000200021 */
[----:B------:R-:W-:-:S04]  /*1170*/  IMAD.WIDE R32, R3, 0x10, R40 ;  /* 0x0000001003207825 */ /* 0x000fc800078e0228 */
[----:B------:R-:W-:Y:S02]  /*1180*/  HFMA2.BF16_V2 R27, R27, 1, 1, R35 ;  /* 0x3f803f801b1b7831 */ /* 0x000fe40000200023 */
[----:B------:R-:W-:Y:S02]  /*1190*/  HADD2.BF16_V2 R26, R26, R34 ;  /* 0x000000221a1a7230 */ /* 0x000fe40000200000 */
[----:B------:R-:W3:Y:S01]  /*11a0*/  LD.E.128 R32, desc[UR36][R32.64] ;  /* 0x0000002420207980 */ /* 0x000ee2000c101d00 */
[----:B------:R-:W-:-:S04]  /*11b0*/  IMAD.WIDE R24, R3, 0x10, R38 ;  /* 0x0000001003187825 */ /* 0x000fc800078e0226 */
[----:B----4-:R-:W-:Y:S02]  /*11c0*/  HADD2.BF16_V2 R22, R26, R22 ;  /* 0x000000161a167230 */ /* 0x010fe40000200000 */
[----:B------:R-:W-:Y:S02]  /*11d0*/  HFMA2.BF16_V2 R23, R27, 1, 1, R23 ;  /* 0x3f803f801b177831 */ /* 0x000fe40000200017 */
[----:B------:R-:W4:Y:S01]  /*11e0*/  LD.E.128 R24, desc[UR36][R24.64] ;  /* 0x0000002418187980 */ /* 0x000f22000c101d00 */
[----:B------:R-:W-:Y:S02]  /*11f0*/  HFMA2.BF16_V2 R53, R53, 1, 1, R21 ;  /* 0x3f803f8035357831 */ /* 0x000fe40000200015 */
[----:B------:R-:W-:Y:S02]  /*1200*/  HADD2.BF16_V2 R56, R56, R20 ;  /* 0x0000001438387230 */ /* 0x000fe40000200000 */
[----:B------:R-:W-:-:S04]  /*1210*/  IMAD.WIDE R20, R3, 0x10, R4 ;  /* 0x0000001003147825 */ /* 0x000fc800078e0204 */
[----:B--2---:R-:W-:Y:S02]  /*1220*/  HFMA2.BF16_V2 R53, R53, 1, 1, R29 ;  /* 0x3f803f8035357831 */ /* 0x004fe4000020001d */
[----:B------:R-:W-:Y:S02]  /*1230*/  HADD2.BF16_V2 R56, R56, R28 ;  /* 0x0000001c38387230 */ /* 0x000fe40000200000 */
[----:B------:R-:W-:-:S04]  /*1240*/  IMAD.WIDE R28, R3, 0x10, R36 ;  /* 0x00000010031c7825 */ /* 0x000fc800078e0224 */
[----:B------:R-:W-:Y:S02]  /*1250*/  HFMA2.BF16_V2 R23, R23, 1, 1, R31 ;  /* 0x3f803f8017177831 */ /* 0x000fe4000020001f */
[----:B------:R-:W-:Y:S02]  /*1260*/  HADD2.BF16_V2 R22, R22, R30 ;  /* 0x0000001e16167230 */ /* 0x000fe40000200000 */
[----:B------:R-:W2:Y:S01]  /*1270*/  LD.E.128 R28, desc[UR36][R28.64] ;  /* 0x000000241c1c7980 */ /* 0x000ea2000c101d00 */
[----:B---3--:R-:W-:Y:S02]  /*1280*/  HFMA2.BF16_V2 R53, R53, 1, 1, R33 ;  /* 0x3f803f8035357831 */ /* 0x008fe40000200021 */
[----:B------:R-:W-:Y:S02]  /*1290*/  HADD2.BF16_V2 R56, R56, R32 ;  /* 0x0000002038387230 */ /* 0x000fe40000200000 */
[----:B------:R-:W-:-:S04]  /*12a0*/  IMAD.WIDE R32, R3, 0x10, R18 ;  /* 0x0000001003207825 */ /* 0x000fc800078e0212 */
[----:B------:R-:W-:Y:S02]  /*12b0*/  HFMA2.BF16_V2 R23, R23, 1, 1, R35 ;  /* 0x3f803f8017177831 */ /* 0x000fe40000200023 */
[----:B------:R-:W-:Y:S02]  /*12c0*/  HADD2.BF16_V2 R22, R22, R34 ;  /* 0x0000002216167230 */ /* 0x000fe40000200000 */
[----:B------:R-:W3:Y:S02]  /*12d0*/  LD.E.128 R32, desc[UR36][R32.64] ;  /* 0x0000002420207980 */ /* 0x000ee4000c101d00 */
[----:B----4-:R-:W-:Y:S02]  /*12e0*/  HADD2.BF16_V2 R26, R22, R26 ;  /* 0x0000001a161a7230 */ /* 0x010fe40000200000 */
[----:B------:R-:W-:Y:S02]  /*12f0*/  HFMA2.BF16_V2 R27, R23, 1, 1, R27 ;  /* 0x3f803f80171b7831 */ /* 0x000fe4000020001b */
[----:B------:R-:W4:Y:S01]  /*1300*/  LD.E.128 R20, desc[UR36][R20.64] ;  /* 0x0000002414147980 */ /* 0x000f22000c101d00 */
[----:B------:R-:W-:-:S02]  /*1310*/  HFMA2.BF16_V2 R53, R53, 1, 1, R25 ;  /* 0x3f803f8035357831 */ /* 0x000fc40000200019 */
[----:B------:R-:W-:Y:S02]  /*1320*/  HADD2.BF16_V2 R56, R56, R24 ;  /* 0x0000001838387230 */ /* 0x000fe40000200000 */
[----:B------:R-:W-:-:S04]  /*1330*/  IMAD.WIDE R24, R3, 0x10, R6 ;  /* 0x0000001003187825 */ /* 0x000fc800078e0206 */
[----:B--2---:R-:W-:Y:S02]  /*1340*/  HFMA2.BF16_V2 R27, R27, 1, 1, R31 ;  /* 0x3f803f801b1b7831 */ /* 0x004fe4000020001f */
[----:B------:R-:W-:Y:S02]  /*1350*/  HADD2.BF16_V2 R26, R26, R30 ;  /* 0x0000001e1a1a7230 */ /* 0x000fe40000200000 */
[----:B---3--:R-:W-:Y:S02]  /*1360*/  HFMA2.BF16_V2 R27, R27, 1, 1, R35 ;  /* 0x3f803f801b1b7831 */ /* 0x008fe40000200023 */
[----:B------:R-:W-:Y:S02]  /*1370*/  HADD2.BF16_V2 R34, R26, R34 ;  /* 0x000000221a227230 */ /* 0x000fe40000200000 */
[----:B------:R-:W-:Y:S02]  /*1380*/  HFMA2.BF16_V2 R53, R53, 1, 1, R29 ;  /* 0x3f803f8035357831 */ /* 0x000fe4000020001d */
[----:B------:R-:W-:-:S02]  /*1390*/  HADD2.BF16_V2 R56, R56, R28 ;  /* 0x0000001c38387230 */ /* 0x000fc40000200000 */
[----:B------:R-:W-:-:S04]  /*13a0*/  IMAD.WIDE R28, R3, 0x10, R8 ;  /* 0x00000010031c7825 */ /* 0x000fc800078e0208 */
[----:B----4-:R-:W-:Y:S02]  /*13b0*/  HFMA2.BF16_V2 R23, R27, 1, 1, R23 ;  /* 0x3f803f801b177831 */ /* 0x010fe40000200017 */
[----:B------:R-:W2:Y:S04]  /*13c0*/  LD.E.128 R24, desc[UR36][R24.64] ;  /* 0x0000002418187980 */ /* 0x000ea8000c101d00 */
[----:B------:R-:W3:Y:S01]  /*13d0*/  LD.E.128 R28, desc[UR36][R28.64] ;  /* 0x000000241c1c7980 */ /* 0x000ee2000c101d00 */
[----:B------:R-:W-:Y:S02]  /*13e0*/  HFMA2.BF16_V2 R53, R53, 1, 1, R33 ;  /* 0x3f803f8035357831 */ /* 0x000fe40000200021 */
[----:B------:R-:W-:Y:S02]  /*13f0*/  HADD2.BF16_V2 R56, R56, R32 ;  /* 0x0000002038387230 */ /* 0x000fe40000200000 */
[----:B------:R-:W-:-:S04]  /*1400*/  IMAD.WIDE R32, R3, 0x10, R10 ;  /* 0x0000001003207825 */ /* 0x000fc800078e020a */
[----:B------:R-:W-:Y:S02]  /*1410*/  HADD2.BF16_V2 R22, R34, R22 ;  /* 0x0000001622167230 */ /* 0x000fe40000200000 */
[----:B------:R-:W4:Y:S01]  /*1420*/  LD.E.128 R32, desc[UR36][R32.64] ;  /* 0x0000002420207980 */ /* 0x000f22000c101d00 */
[----:B------:R-:W-:Y:S02]  /*1430*/  HFMA2.BF16_V2 R21, R53, 1, 1, R21 ;  /* 0x3f803f8035157831 */ /* 0x000fe40000200015 */
[----:B------:R-:W-:Y:S02]  /*1440*/  HADD2.BF16_V2 R57, R56, R20 ;  /* 0x0000001438397230 */ /* 0x000fe40000200000 */
[----:B--2---:R-:W-:Y:S02]  /*1450*/  HFMA2.BF16_V2 R23, R23, 1, 1, R27 ;  /* 0x3f803f8017177831 */ /* 0x004fe4000020001b */
[----:B------:R-:W-:Y:S02]  /*1460*/  HFMA2.BF16_V2 R56, R21, 1, 1, R25 ;  /* 0x3f803f8015387831 */ /* 0x000fe40000200019 */
[----:B------:R-:W-:-:S04]  /*1470*/  IMAD.WIDE R20, R3, 0x10, R12 ;  /* 0x0000001003147825 */ /* 0x000fc800078e020c */
[----:B------:R-:W-:Y:S02]  /*1480*/  HADD2.BF16_V2 R53, R22, R26 ;  /* 0x0000001a16357230 */ /* 0x000fe40000200000 */
[----:B---3--:R-:W-:Y:S02]  /*1490*/  HFMA2.BF16_V2 R31, R23, 1, 1, R31 ;  /* 0x3f803f80171f7831 */ /* 0x008fe4000020001f */
[----:B------:R-:W2:Y:S01]  /*14a0*/  LD.E.128 R20, desc[UR36][R20.64] ;  /* 0x0000002414147980 */ /* 0x000ea2000c101d00 */
[----:B------:R-:W-:Y:S02]  /*14b0*/  HADD2.BF16_V2 R57, R57, R24 ;  /* 0x0000001839397230 */ /* 0x000fe40000200000 */
[----:B------:R-:W-:-:S04]  /*14c0*/  IMAD.WIDE R24, R3, 0x10, R14 ;  /* 0x0000001003187825 */ /* 0x000fc800078e020e */
[----:B------:R-:W-:Y:S02]  /*14d0*/  HFMA2.BF16_V2 R56, R56, 1, 1, R29 ;  /* 0x3f803f8038387831 */ /* 0x000fe4000020001d */
[----:B------:R-:W-:Y:S02]  /*14e0*/  HADD2.BF16_V2 R57, R57, R28 ;  /* 0x0000001c39397230 */ /* 0x000fe40000200000 */
[----:B------:R-:W-:Y:S01]  /*14f0*/  IMAD.WIDE R28, R3, 0x10, R16 ;  /* 0x00000010031c7825 */ /* 0x000fe200078e0210 */
[----:B------:R-:W3:Y:S03]  /*1500*/  LD.E.128 R24, desc[UR36][R24.64] ;  /* 0x0000002418187980 */ /* 0x000ee6000c101d00 */
[----:B------:R-:W-:Y:S02]  /*1510*/  HADD2.BF16_V2 R53, R53, R30 ;  /* 0x0000001e35357230 */ /* 0x000fe40000200000 */
[----:B----4-:R-:W-:-:S02]  /*1520*/  HFMA2.BF16_V2 R35, R31, 1, 1, R35 ;  /* 0x3f803f801f237831 */ /* 0x010fc40000200023 */
[----:B------:R-:W4:Y:S01]  /*1530*/  LD.E.128 R28, desc[UR36][R28.64] ;  /* 0x000000241c1c7980 */ /* 0x000f22000c101d00 */
[----:B------:R-:W-:Y:S02]  /*1540*/  HADD2.BF16_V2 R53, R53, R34 ;  /* 0x0000002235357230 */ /* 0x000fe40000200000 */
[----:B------:R-:W-:Y:S01]  /*1550*/  HFMA2.BF16_V2 R56, R56, 1, 1, R33 ;  /* 0x3f803f8038387831 */ /* 0x000fe20000200021 */
[----:B------:R-:W0:Y:S01]  /*1560*/  LDCU UR4, c[0x0][0x360] ;  /* 0x00006c00ff0477ac */ /* 0x000e220008000800 */
[----:B------:R-:W0:Y:S01]  /*1570*/  LDC R3, c[0x0][0x370] ;  /* 0x0000dc00ff037b82 */ /* 0x000e220000000800 */
[----:B------:R-:W-:Y:S02]  /*1580*/  HADD2.BF16_V2 R57, R57, R32 ;  /* 0x0000002039397230 */ /* 0x000fe40000200000 */
[----:B0-----:R-:W-:-:S05]  /*1590*/  IMAD R0, R3, UR4, R0 ;  /* 0x0000000403007c24 */ /* 0x001fca000f8e0200 */
[----:B------:R-:W-:Y:S01]  /*15a0*/  ISETP.GE.AND P2, PT, R0, UR10, PT ;  /* 0x0000000a00007c0c */ /* 0x000fe2000bf46270 */
[----:B--2---:R-:W-:Y:S02]  /*15b0*/  HFMA2.BF16_V2 R35, R35, 1, 1, R23 ;  /* 0x3f803f8023237831 */ /* 0x004fe40000200017 */
[----:B------:R-:W-:Y:S02]  /*15c0*/  HADD2.BF16_V2 R53, R53, R22 ;  /* 0x0000001635357230 */ /* 0x000fe40000200000 */
[----:B------:R-:W0:Y:S01]  /*15d0*/  LDC.64 R22, c[0x0][0x3b8] ;  /* 0x0000ee00ff167b82 */ /* 0x000e220000000a00 */
[----:B------:R-:W-:Y:S02]  /*15e0*/  HFMA2.BF16_V2 R56, R56, 1, 1, R21 ;  /* 0x3f803f8038387831 */ /* 0x000fe40000200015 */
[----:B------:R-:W-:Y:S02]  /*15f0*/  HADD2.BF16_V2 R57, R57, R20 ;  /* 0x0000001439397230 */ /* 0x000fe40000200000 */
[----:B---3--:R-:W-:-:S02]  /*1600*/  HFMA2.BF16_V2 R35, R35, 1, 1, R27 ;  /* 0x3f803f8023237831 */ /* 0x008fc4000020001b */
[----:B------:R-:W-:Y:S02]  /*1610*/  HFMA2.BF16_V2 R56, R56, 1, 1, R25 ;  /* 0x3f803f8038387831 */ /* 0x000fe40000200019 */
[----:B------:R-:W-:Y:S02]  /*1620*/  HADD2.BF16_V2 R53, R53, R26 ;  /* 0x0000001a35357230 */ /* 0x000fe40000200000 */
[----:B------:R-:W-:Y:S02]  /*1630*/  HADD2.BF16_V2 R57, R57, R24 ;  /* 0x0000001839397230 */ /* 0x000fe40000200000 */
[----:B----4-:R-:W-:Y:S02]  /*1640*/  HFMA2.BF16_V2 R31, R35, 1, 1, R31 ;  /* 0x3f803f80231f7831 */ /* 0x010fe4000020001f */
[----:B------:R-:W-:Y:S02]  /*1650*/  HADD2.BF16_V2 R30, R53, R30 ;  /* 0x0000001e351e7230 */ /* 0x000fe40000200000 */
[----:B------:R-:W-:-:S02]  /*1660*/  HFMA2.BF16_V2 R29, R56, 1, 1, R29 ;  /* 0x3f803f80381d7831 */ /* 0x000fc4000020001d */
[----:B------:R-:W-:Y:S02]  /*1670*/  HADD2.BF16_V2 R28, R57, R28 ;  /* 0x0000001c391c7230 */ /* 0x000fe40000200000 */
[----:B0-----:R-:W-:-:S05]  /*1680*/  IMAD.WIDE R22, R52, 0x10, R22 ;  /* 0x0000001034167825 */ /* 0x001fca00078e0216 */
[----:B------:R1:W-:Y:S01]  /*1690*/  STG.E.128 desc[UR36][R22.64], R28 ;  /* 0x0000001c16007986 */ /* 0x0003e2000c101d24 */
[----:B------:R-:W-:Y:S05]  /*16a0*/  @!P2 BRA `(.L_x_778) ;  /* 0xfffffff80010a947 */ /* 0x000fea000383ffff */
.L_x_777:
[----:B------:R-:W-:Y:S05]  /*16b0*/  BSYNC.RECONVERGENT B0 ;  /* 0x0000000000007941 */ /* 0x000fea0003800200 */
.L_x_776:
[----:B------:R-:W0:Y:S01]  /*16c0*/  LDCU UR4, c[0x0][0x3a4] ;  /* 0x00007480ff0477ac */ /* 0x000e220008000800 */
[----:B------:R2:W-:Y:S01]  /*16d0*/  @P0 ST.E desc[UR36][R54.64+-0x80], R2 ;  /* 0xffff800236000985 */ /* 0x0005e2000c101924 */
[----:B------:R-:W-:-:S04]  /*16e0*/  UIADD3 UR38, UPT, UPT, UR38, 0x1, URZ ;  /* 0x0000000126267890 */ /* 0x000fc8000fffe0ff */
[----:B0-----:R-:W-:-:S09]  /*16f0*/  UISETP.NE.AND UP0, UPT, UR38, UR4, UPT ;  /* 0x000000042600728c */ /* 0x001fd2000bf05270 */
[----:B--2---:R-:W-:Y:S05]  /*1700*/  BRA.U UP0, `(.L_x_779) ;  /* 0xffffffe9008c7547 */ /* 0x004fea000b83ffff */
[----:B------:R-:W-:Y:S05]  /*1710*/  EXIT ;  /* 0x000000000000794d */ /* 0x000fea0003800000 */
.L_x_780:
        /* <DEDUP_REMOVED lines=14> */
.L_x_1000:


//--------------------- .text._Z61userbuffers_fp16_sum_inplace_gpu_rr_rs_oop_stride_multiatomicILi8EEviiiiiiiiiiPPviS0_S0_m --------------------------
	.section	.text._Z61userbuffers_fp16_sum_inplace_gpu_rr_rs_oop_stride_multiatomicILi8EEviiiiiiiiiiPPviS0_S0_m,"ax",@progbits
	.align	128
        .global         _Z61userbuffers_fp16_sum_inplace_gpu_rr_rs_oop_stride_multiatomicILi8EEviiiiiiiiiiPPviS0_S0_m
        .type           _Z61userbuffers_fp16_sum_inplace_gpu_rr_rs_oop_stride_multiatomicILi8EEviiiiiiiiiiPPviS0_S0_m,@function
        .size           _Z61userbuffers_fp16_sum_inplace_gpu_rr_rs_oop_stride_multiatomicILi8EEviiiiiiiiiiPPviS0_S0_m,(.L_x_1001 - _Z61userbuffers_fp16_sum_inplace_gpu_rr_rs_oop_stride_multiatomicILi8EEviiiiiiiiiiPPviS0_S0_m)
        .other          _Z61userbuffers_fp16_sum_inplace_gpu_rr_rs_oop_stride_multiatomicILi8EEviiiiiiiiiiPPviS0_S0_m,@"STO_CUDA_ENTRY STV_DEFAULT"
_Z61userbuffers_fp16_sum_inplace_gpu_rr_rs_oop_stride_multiatomicILi8EEviiiiiiiiiiPPviS0_S0_m:
.text._Z61userbuffers_fp16_sum_inplace_gpu_rr_rs_oop_stride_multiatomicILi8EEviiiiiiiiiiPPviS0_S0_m:
        /* <DEDUP_REMOVED lines=8> */
[----:B------:R-:W1:Y:S01]  /*0080*/  LDCU.64 UR6, c[0x0][0x3c0] ;  /* 0x00007800ff0677ac */ /* 0x000e620008000a00 */
[----:B------:R-:W-:Y:S01]  /*0090*/  IMAD.MOV.U32 R22, RZ, RZ, RZ ;  /* 0x000000ffff167224 */ /* 0x000fe200078e00ff */
[----:B------:R-:W2:Y:S01]  /*00a0*/  S2R R16, SR_CTAID.X ;  /* 0x0000000000107919 */ /* 0x000ea20000002500 */
[----:B------:R-:W3:Y:S01]  /*00b0*/  LDCU UR4, c[0x0][0x2fc] ;  /* 0x00005f80ff0477ac */ /* 0x000ee20008000800 */
[----:B------:R-:W4:Y:S01]  /*00c0*/  LDC R23, c[0x0][0x370] ;  /* 0x0000dc00ff177b82 */ /* 0x000f220000000800 */
[----:B------:R-:W0:Y:S01]  /*00d0*/  LDCU.64 UR36, c[0x0][0x358] ;  /* 0x00006b00ff2477ac */ /* 0x000e220008000a00 */
[----:B-1----:R-:W-:-:S04]  /*00e0*/  ISETP.NE.U32.AND P0, PT, RZ, UR6, PT ;  /* 0x00000006ff007c0c */ /* 0x002fc8000bf05070 */
[----:B------:R-:W-:Y:S02]  /*00f0*/  ISETP.NE.AND.EX P0, PT, RZ, UR7, PT, P0 ;  /* 0x00000007ff007c0c */ /* 0x000fe4000bf05300 */
[----:B---3--:R-:W-:Y:S02]  /*0100*/  IADD3.X R19, PT, PT, RZ, UR4, RZ, P1, !PT ;  /* 0x00000004ff137c10 */ /* 0x008fe40008ffe4ff */
[----:B----4-:R-:W-:Y:S02]  /*0110*/  IADD3 R23, PT, PT, R23, -0x1, RZ ;  /* 0xffffffff17177810 */ /* 0x010fe40007ffe0ff */
[----:B0-----:R-:W-:-:S04]  /*0120*/  ISETP.EQ.AND P0, PT, R17, RZ, P0 ;  /* 0x000000ff1100720c */ /* 0x001fc80000702270 */
[----:B--2---:R-:W-:-:S09]  /*0130*/  P2R R24, PR, RZ, 0x1 ;  /* 0x00000001ff187803 */ /* 0x004fd20000000000 */
.L_x_793:
[----:B------:R-:W-:Y:S01]  /*0140*/  ISETP.NE.AND P0, PT, R24, RZ, PT ;  /* 0x000000ff1800720c */ /* 0x000fe20003f05270 */
[----:B------:R-:W0:-:S12]  /*0150*/  LDCU.64 UR38, c[0x0][0x3c8] ;  /* 0x00007900ff2677ac */ /* 0x000e180008000a00 */
[----:B-----5:R-:W-:Y:S05]  /*0160*/  @!P0 BRA `(.L_x_781) ;  /* 0x00000000007c8947 */ /* 0x020fea0003800000 */
[----:B------:R-:W1:Y:S01]  /*0170*/  LDC.64 R4, c[0x0][0x3c0] ;  /* 0x0000f000ff047b82 */ /* 0x000e620000000a00 */
[----:B------:R-:W-:Y:S01]  /*0180*/  BSSY B0, `(.L_x_782) ;  /* 0x0000007000007945 */ /* 0x000fe20003800000 */
[----:B-1----:R-:W-:-:S07]  /*0190*/  IMAD.WIDE.U32 R6, R22, 0x4, R4 ;  /* 0x0000000416067825 */ /* 0x002fce00078e0004 */
.L_x_783:
[----:B------:R-:W-:Y:S01]  /*01a0*/  CS2R R8, SRZ ;  /* 0x0000000000087805 */ /* 0x000fe2000001ff00 */
[----:B------:R-:W-:Y:S05]  /*01b0*/  YIELD ;  /* 0x0000000000007946 */ /* 0x000fea0003800000 */
[----:B------:R-:W2:Y:S02]  /*01c0*/  ATOMG.E.CAS.STRONG.GPU PT, R0, [R6], R8, R9 ;  /* 0x00000008060073a9 */ /* 0x000ea400001ee109 */
[----:B--2---:R-:W-:-:S13]  /*01d0*/  ISETP.NE.AND P0, PT, R0, RZ, PT ;  /* 0x000000ff0000720c */ /* 0x004fda0003f05270 */
[----:B------:R-:W-:Y:S05]  /*01e0*/  @P0 BRA `(.L_x_783) ;  /* 0xfffffffc00ec0947 */ /* 0x000fea000383ffff */
[----:B0-----:R-:W-:Y:S05]  /*01f0*/  BSYNC B0 ;  /* 0x0000000000007941 */ /* 0x001fea0003800000 */
.L_x_782:
[----:B------:R-:W0:Y:S02]  /*0200*/  LDCU UR4, c[0x0][0x3a4] ;  /* 0x00007480ff0477ac */ /* 0x000e240008000800 */
[----:B0-----:R-:W-:-:S04]  /*0210*/  VIADD R3, R22, UR4 ;  /* 0x0000000416037c36 */ /* 0x001fc80008000000 */
[----:B------:R-:W-:-:S05]  /*0220*/  IMAD.WIDE.U32 R4, R3, 0x4, R4 ;  /* 0x0000000403047825 */ /* 0x000fca00078e0004 */
[----:B------:R0:W5:Y:S01]  /*0230*/  ATOMG.E.INC.STRONG.GPU PT, RZ, desc[UR36][R4.64], R23 ;  /* 0x8000001704ff79a8 */ /* 0x00016200099ef124 */
[----:B------:R-:W-:Y:S01]  /*0240*/  BSSY B0, `(.L_x_784) ;  /* 0x0000006000007945 */ /* 0x000fe20003800000 */
.L_x_785:
[----:B------:R-:W-:Y:S01]  /*0250*/  CS2R R8, SRZ ;  /* 0x0000000000087805 */ /* 0x000fe2000001ff00 */
[----:B------:R-:W-:Y:S05]  /*0260*/  YIELD ;  /* 0x0000000000007946 */ /* 0x000fea0003800000 */
[----:B------:R-:W2:Y:S02]  /*0270*/  ATOMG.E.CAS.STRONG.GPU PT, R0, [R4], R8, R9 ;  /* 0x00000008040073a9 */ /* 0x000ea400001ee109 */
[----:B--2---:R-:W-:-:S13]  /*0280*/  ISETP.NE.AND P0, PT, R0, RZ, PT ;  /* 0x000000ff0000720c */ /* 0x004fda0003f05270 */
[----:B------:R-:W-:Y:S05]  /*0290*/  @P0 BRA `(.L_x_785) ;  /* 0xfffffffc00ec0947 */ /* 0x000fea000383ffff */
[----:B------:R-:W-:Y:S05]  /*02a0*/  BSYNC B0 ;  /* 0x0000000000007941 */ /* 0x000fea0003800000 */
.L_x_784:
[----:B------:R-:W-:-:S05]  /*02b0*/  HFMA2 R3, -RZ, RZ, 0, 5.9604644775390625e-08 ;  /* 0x00000001ff037431 */ /* 0x000fca00000001ff */
        /* <DEDUP_REMOVED lines=10> */
.L_x_781:
[----:B------:R-:W-:Y:S01]  /*0360*/  ISETP.GT.U32.AND P0, PT, R17, 0x7, PT ;  /* 0x000000071100780c */ /* 0x000fe20003f04070 */
[----:B------:R-:W-:Y:S05]  /*0370*/  WARPSYNC.ALL ;  /* 0x0000000000007948 */ /* 0x000fea0003800000 */
[----:B------:R-:W-:Y:S07]  /*0380*/  BAR.SYNC.DEFER_BLOCKING 0x0 ;  /* 0x0000000000007b1d */ /* 0x000fee0000010000 */
[----:B------:R-:W-:Y:S05]  /*0390*/  @P0 BRA `(.L_x_786) ;  /* 0x0000000400000947 */ /* 0x000fea0003800000 */
[----:B------:R-:W1:Y:S01]  /*03a0*/  LDC.64 R8, c[0x0][0x388] ;  /* 0x0000e200ff087b82 */ /* 0x000e620000000a00 */
[----:B------:R-:W1:Y:S07]  /*03b0*/  LDCU UR4, c[0x0][0x390] ;  /* 0x00007200ff0477ac */ /* 0x000e6e0008000800 */
[----:B0-----:R-:W0:Y:S08]  /*03c0*/  LDC.64 R4, c[0x0][0x3a8] ;  /* 0x0000ea00ff047b82 */ /* 0x001e300000000a00 */
[----:B------:R-:W2:Y:S01]  /*03d0*/  LDC R13, c[0x0][0x384] ;  /* 0x0000e100ff0d7b82 */ /* 0x000ea20000000800 */
[----:B-1----:R-:W-:Y:S01]  /*03e0*/  IMAD R9, R9, UR4, R8 ;  /* 0x0000000409097c24 */ /* 0x002fe2000f8e0208 */
[----:B------:R-:W-:-:S06]  /*03f0*/  ISETP.NE.AND P0, PT, R16, RZ, PT ;  /* 0x000000ff1000720c */ /* 0x000fcc0003f05270 */
[----:B------:R-:W1:Y:S01]  /*0400*/  LDC R15, c[0x0][0x3b0] ;  /* 0x0000ec00ff0f7b82 */ /* 0x000e620000000800 */
[----:B0-----:R-:W-:-:S06]  /*0410*/  IMAD.WIDE R2, R9, 0x8, R4 ;  /* 0x0000000809027825 */ /* 0x001fcc00078e0204 */
[----:B------:R-:W2:Y:S01]  /*0420*/  LDG.E.64 R2, desc[UR36][R2.64] ;  /* 0x0000002402027981 */ /* 0x000ea2000c1e1b00 */
[----:B------:R-:W-:-:S04]  /*0430*/  IMAD R11, R17, UR4, R8 ;  /* 0x00000004110b7c24 */ /* 0x000fc8000f8e0208 */
[----:B------:R-:W-:-:S05]  /*0440*/  IMAD.WIDE R4, R11, 0x8, R4 ;  /* 0x000000080b047825 */ /* 0x000fca00078e0204 */
[----:B------:R-:W3:Y:S01]  /*0450*/  @!P0 LDG.E.64 R6, desc[UR36][R4.64] ;  /* 0x0000002404068981 */ /* 0x000ee2000c1e1b00 */
[----:B--2---:R-:W-:-:S05]  /*0460*/  IMAD.WIDE R26, R13, 0x4, R2 ;  /* 0x000000040d1a7825 */ /* 0x004fca00078e0202 */
[----:B------:R-:W2:Y:S01]  /*0470*/  LD.E R0, desc[UR36][R26.64+-0x80] ;  /* 0xffff80241a007980 */ /* 0x000ea2000c101900 */
[----:B------:R-:W-:Y:S02]  /*0480*/  @!P0 SHF.R.S32.HI R8, RZ, 0x1f, R9 ;  /* 0x0000001fff088819 */ /* 0x000fe40000011409 */
[----:B------:R-:W-:-:S04]  /*0490*/  @!P0 IADD3 R9, P1, PT, R9, R13, RZ ;  /* 0x0000000d09098210 */ /* 0x000fc80007f3e0ff */
[----:B------:R-:W-:Y:S02]  /*04a0*/  @!P0 LEA.HI.X.SX32 R2, R13, R8, 0x1, P1 ;  /* 0x000000080d028211 */ /* 0x000fe400008f0eff */
[----:B---3--:R-:W-:-:S04]  /*04b0*/  @!P0 LEA R8, P1, R9, R6, 0x2 ;  /* 0x0000000609088211 */ /* 0x008fc800078210ff */
[----:B------:R-:W-:Y:S01]  /*04c0*/  @!P0 LEA.HI.X R9, R9, R7, R2, 0x2, P1 ;  /* 0x0000000709098211 */ /* 0x000fe200008f1402 */
[----:B-1----:R-:W-:Y:S01]  /*04d0*/  IMAD.WIDE R6, R15, 0x8, R4 ;  /* 0x000000080f067825 */ /* 0x002fe200078e0204 */
[----:B------:R-:W0:Y:S03]  /*04e0*/  S2UR UR5, SR_CgaCtaId ;  /* 0x00000000000579c3 */ /* 0x000e260000008800 */
[----:B--2---:R-:W-:-:S05]  /*04f0*/  VIADD R2, R0, 0x1 ;  /* 0x0000000100027836 */ /* 0x004fca0000000000 */
        /* <DEDUP_REMOVED lines=8> */
.L_x_787:
        /* <DEDUP_REMOVED lines=14> */
[----:B------:R-:W-:Y:S01]  /*0660*/  MOV R14, 0x477 ;  /* 0x00000477000e7802 */ /* 0x000fe20000000f00 */
[----:B------:R4:W-:Y:S01]  /*0670*/  STL.64 [R1+0x18], R16 ;  /* 0x0000181001007387 */ /* 0x0009e20000100a00 */
[----:B------:R-:W-:Y:S01]  /*0680*/  MOV R0, 0x2a8 ;  /* 0x000002a800007802 */ /* 0x000fe20000000f00 */
[----:B------:R-:W-:Y:S01]  /*0690*/  IMAD.MOV.U32 R6, RZ, RZ, R18 ;  /* 0x000000ffff067224 */ /* 0x000fe200078e0012 */
[----:B------:R-:W-:-:S03]  /*06a0*/  MOV R7, R19 ;  /* 0x0000001300077202 */ /* 0x000fc60000000f00 */
[----:B------:R-:W0:Y:S08]  /*06b0*/  LDC.64 R12, c[0x4][0x88] ;  /* 0x01002200ff0c7b82 */ /* 0x000e300000000a00 */
[----:B------:R4:W2:Y:S01]  /*06c0*/  LDC.64 R8, c[0x4][R0] ;  /* 0x0100000000087b82 */ /* 0x0008a20000000a00 */
[----:B-1----:R-:W-:-:S04]  /*06d0*/  UIADD3 UR4, UP0, UPT, UR4, 0x4c, URZ ;  /* 0x0000004c04047890 */ /* 0x002fc8000ff1e0ff */
[----:B------:R-:W-:Y:S02]  /*06e0*/  UIADD3.X UR5, UPT, UPT, URZ, UR5, URZ, UP0, !UPT ;  /* 0x00000005ff057290 */ /* 0x000fe400087fe4ff */
[----:B------:R-:W-:Y:S01]  /*06f0*/  MOV R10, UR4 ;  /* 0x00000004000a7c02 */ /* 0x000fe20008000f00 */
[----:B---3--:R4:W-:Y:S03]  /*0700*/  STL.64 [R1+0x10], R14 ;  /* 0x0000100e01007387 */ /* 0x0089e60000100a00 */
[----:B------:R-:W-:-:S05]  /*0710*/  IMAD.U32 R11, RZ, RZ, UR5 ;  /* 0x00000005ff0b7e24 */ /* 0x000fca000f8e00ff */
[----:B------:R4:W-:Y:S01]  /*0720*/  STL.64 [R1], R10 ;  /* 0x0000000a01007387 */ /* 0x0009e20000100a00 */
[----:B------:R-:W1:Y:S03]  /*0730*/  LDCU.64 UR4, c[0x4][0x258] ;  /* 0x01004b00ff0477ac */ /* 0x000e660008000a00 */
[----:B0-----:R4:W-:Y:S01]  /*0740*/  STL.64 [R1+0x8], R12 ;  /* 0x0000080c01007387 */ /* 0x0019e20000100a00 */
[----:B-1----:R-:W-:Y:S01]  /*0750*/  IMAD.U32 R4, RZ, RZ, UR4 ;  /* 0x00000004ff047e24 */ /* 0x002fe2000f8e00ff */
[----:B------:R-:W-:Y:S02]  /*0760*/  MOV R5, UR5 ;  /* 0x0000000500057c02 */ /* 0x000fe40008000f00 */
[----:B--2---:R4:W-:Y:S05]  /*0770*/  STL.64 [R1+0x20], R2 ;  /* 0x0000200201007387 */ /* 0x0049ea0000100a00 */
[----:B------:R-:W-:-:S07]  /*0780*/  LEPC R20, `(.L_x_786) ;  /* 0x000000001014794e */ /* 0x000fce0000000000 */
[----:B----45:R-:W-:Y:S05]  /*0790*/  CALL.ABS.NOINC R8 ;  /* 0x0000000008007343 */ /* 0x030fea0003c00000 */
.L_x_786:
[----:B------:R-:W-:Y:S01]  /*07a0*/  ISETP.NE.AND P1, PT, R17, RZ, PT ;  /* 0x000000ff1100720c */ /* 0x000fe20003f25270 */
[----:B------:R-:W-:Y:S05]  /*07b0*/  WARPSYNC.ALL ;  /* 0x0000000000007948 */ /* 0x000fea0003800000 */
[----:B------:R-:W-:Y:S01]  /*07c0*/  BAR.SYNC.DEFER_BLOCKING 0x0 ;  /* 0x0000000000007b1d */ /* 0x000fe20000010000 */
[----:B------:R-:W-:-:S05]  /*07d0*/  PLOP3.LUT P0, PT, PT, PT, PT, 0x8, 0x80 ;  /* 0x000000000080781c */ /* 0x000fca0003f0e170 */
[----:B------:R-:W-:Y:S04]  /*07e0*/  BSSY.RECONVERGENT B0, `(.L_x_788) ;  /* 0x000000a000007945 */ /* 0x000fe80003800200 */
[----:B------:R-:W-:Y:S05]  /*07f0*/  @P1 BRA `(.L_x_789) ;  /* 0x0000000000201947 */ /* 0x000fea0003800000 */
[----:B------:R-:W1:Y:S01]  /*0800*/  LDC R0, c[0x0][0x370] ;  /* 0x0000dc00ff007b82 */ /* 0x000e620000000800 */
[----:B------:R-:W-:Y:S02]  /*0810*/  ISETP.NE.AND P0, PT, R16, RZ, PT ;  /* 0x000000ff1000720c */ /* 0x000fe40003f05270 */
[----:B-1----:R-:W-:-:S04]  /*0820*/  IADD3 R0, PT, PT, -R0, 0x21, RZ ;  /* 0x0000002100007810 */ /* 0x002fc80007ffe1ff */
[----:B------:R-:W-:-:S05]  /*0830*/  SEL R3, R0, 0x1, !P0 ;  /* 0x0000000100037807 */ /* 0x000fca0004000000 */
[----:B------:R-:W2:Y:S01]  /*0840*/  ATOM.E.ADD.STRONG.GPU PT, R0, desc[UR36][R26.64+0x100], R3 ;  /* 0x800100031a00798a */ /* 0x000ea200081ef124 */
[----:B0-----:R-:W-:Y:S01]  /*0850*/  IMAD.SHL.U32 R5, R2, 0x20, RZ ;  /* 0x0000002002057824 */ /* 0x001fe200078e00ff */
[----:B--2---:R-:W-:-:S04]  /*0860*/  IADD3 R0, PT, PT, R3, R0, RZ ;  /* 0x0000000003007210 */ /* 0x004fc80007ffe0ff */
[----:B------:R-:W-:-:S13]  /*0870*/  ISETP.EQ.AND P0, PT, R0, R5, PT ;  /* 0x000000050000720c */ /* 0x000fda0003f02270 */
.L_x_789:
[----:B0-----:R-:W-:Y:S05]  /*0880*/  BSYNC.RECONVERGENT B0 ;  /* 0x0000000000007941 */ /* 0x001fea0003800200 */
.L_x_788:
[----:B------:R-:W0:Y:S01]  /*0890*/  LDCU UR4, c[0x0][0x360] ;  /* 0x00006c00ff0477ac */ /* 0x000e220008000800 */
[----:B------:R-:W-:Y:S01]  /*08a0*/  BSSY.RECONVERGENT B0, `(.L_x_790) ;  /* 0x000008b000007945 */ /* 0x000fe20003800200 */
[----:B------:R-:W1:Y:S01]  /*08b0*/  LDCU UR6, c[0x0][0x398] ;  /* 0x00007300ff0677ac */ /* 0x000e620008000800 */
[----:B------:R-:W2:Y:S01]  /*08c0*/  LDCU UR8, c[0x0][0x3a0] ;  /* 0x00007400ff0877ac */ /* 0x000ea20008000800 */
[----:B------:R-:W3:Y:S01]  /*08d0*/  LDCU UR9, c[0x0][0x398] ;  /* 0x00007300ff0977ac */ /* 0x000ee20008000800 */
[----:B0-----:R-:W-:-:S05]  /*08e0*/  IMAD R35, R16, UR4, R17 ;  /* 0x0000000410237c24 */ /* 0x001fca000f8e0211 */
[----:B-1----:R-:W-:-:S13]  /*08f0*/  ISETP.GE.AND P1, PT, R35, UR6, PT ;  /* 0x0000000623007c0c */ /* 0x002fda000bf26270 */
[----:B--23--:R-:W-:Y:S05]  /*0900*/  @P1 BRA `(.L_x_791) ;  /* 0x0000000800101947 */ /* 0x00cfea0003800000 */
[----:B------:R-:W0:Y:S01]  /*0910*/  LDC R25, c[0x0][0x39c] ;  /* 0x0000e700ff197b82 */ /* 0x000e220000000800 */
[----:B------:R-:W1:Y:S01]  /*0920*/  LDCU UR7, c[0x0][0x38c] ;  /* 0x00007180ff0777ac */ /* 0x000e620008000800 */
[----:B------:R-:W-:-:S06]  /*0930*/  UMOV UR4, 0x400 ;  /* 0x0000040000047882 */ /* 0x000fcc0000000000 */
[----:B------:R-:W2:Y:S08]  /*0940*/  LDC R8, c[0x0][0x3a0] ;  /* 0x0000e800ff087b82 */ /* 0x000eb00000000800 */
[----:B------:R-:W3:Y:S01]  /*0950*/  S2UR UR5, SR_CgaCtaId ;  /* 0x00000000000579c3 */ /* 0x000ee20000008800 */
[----:B0-----:R-:W-:-:S04]  /*0960*/  IABS R3, R25 ;  /* 0x0000001900037213 */ /* 0x001fc80000000000 */
[----:B------:R-:W0:Y:S01]  /*0970*/  I2F.RP R0, R3 ;  /* 0x0000000300007306 */ /* 0x000e220000209400 */
[----:B--2---:R-:W-:-:S05]  /*0980*/  IMAD R8, R8, UR6, RZ ;  /* 0x0000000608087c24 */ /* 0x004fca000f8e02ff */
[----:B------:R-:W-:Y:S02]  /*0990*/  IABS R10, R8 ;  /* 0x00000008000a7213 */ /* 0x000fe40000000000 */
[----:B------:R-:W-:Y:S01]  /*09a0*/  LOP3.LUT R8, R8, R25, RZ, 0x3c, !PT ;  /* 0x0000001908087212 */ /* 0x000fe200078e3cff */
[----:B---3--:R-:W-:Y:S01]  /*09b0*/  ULEA UR4, UR5, UR4, 0x18 ;  /* 0x0000000405047291 */ /* 0x008fe2000f8ec0ff */
[----:B0-----:R-:W0:Y:S02]  /*09c0*/  MUFU.RCP R0, R0 ;  /* 0x0000000000007308 */ /* 0x001e240000001000 */
[----:B------:R-:W-:Y:S01]  /*09d0*/  ISETP.GE.AND P3, PT, R8, RZ, PT ;  /* 0x000000ff0800720c */ /* 0x000fe20003f66270 */
[----:B0-----:R-:W-:-:S05]  /*09e0*/  VIADD R4, R0, 0xffffffe ;  /* 0x0ffffffe00047836 */ /* 0x001fca0000000000 */
[----:B------:R0:W2:Y:S02]  /*09f0*/  F2I.FTZ.U32.TRUNC.NTZ R5, R4 ;  /* 0x0000000400057305 */ /* 0x0000a4000021f000 */
[----:B0-----:R-:W-:Y:S01]  /*0a00*/  IMAD.MOV.U32 R4, RZ, RZ, RZ ;  /* 0x000000ffff047224 */ /* 0x001fe200078e00ff */
[----:B--2---:R-:W-:-:S05]  /*0a10*/  IADD3 R6, PT, PT, RZ, -R5, RZ ;  /* 0x80000005ff067210 */ /* 0x004fca0007ffe0ff */
[----:B------:R-:W-:-:S04]  /*0a20*/  IMAD R7, R6, R3, RZ ;  /* 0x0000000306077224 */ /* 0x000fc800078e02ff */
[----:B------:R-:W-:Y:S01]  /*0a30*/  IMAD.HI.U32 R0, R5, R7, R4 ;  /* 0x0000000705007227 */ /* 0x000fe200078e0004 */
[----:B------:R-:W-:-:S04]  /*0a40*/  LEA.HI R5, R17, R16, RZ, 0x1b ;  /* 0x0000001011057211 */ /* 0x000fc800078fd8ff */
[----:B-1----:R-:W-:Y:S01]  /*0a50*/  IADD3 R5, PT, PT, R5, UR7, RZ ;  /* 0x0000000705057c10 */ /* 0x002fe2000fffe0ff */
[----:B------:R-:W-:-:S04]  /*0a60*/  IMAD.HI.U32 R9, R0, R10, RZ ;  /* 0x0000000a00097227 */ /* 0x000fc800078e00ff */
[----:B------:R-:W-:Y:S01]  /*0a70*/  IMAD.SHL.U32 R5, R5, 0x8, RZ ;  /* 0x0000000805057824 */ /* 0x000fe200078e00ff */
[----:B------:R-:W-:-:S03]  /*0a80*/  IADD3 R6, PT, PT, -R9, RZ, RZ ;  /* 0x000000ff09067210 */ /* 0x000fc60007ffe1ff */
[C---:B------:R-:W-:Y:S01]  /*0a90*/  VIADD R4, R5.reuse, 0x8 ;  /* 0x0000000805047836 */ /* 0x040fe20000000000 */
[----:B------:R-:W-:Y:S01]  /*0aa0*/  IADD3 R11, PT, PT, R5, 0x28, RZ ;  /* 0x00000028050b7810 */ /* 0x000fe20007ffe0ff */
[----:B------:R-:W-:Y:S01]  /*0ab0*/  IMAD R10, R3, R6, R10 ;  /* 0x00000006030a7224 */ /* 0x000fe200078e020a */
[C---:B------:R-:W-:Y:S01]  /*0ac0*/  IADD3 R6, PT, PT, R5.reuse, 0x10, RZ ;  /* 0x0000001005067810 */ /* 0x040fe20007ffe0ff */
[C---:B------:R-:W-:Y:S01]  /*0ad0*/  VIADD R7, R5.reuse, 0x18 ;  /* 0x0000001805077836 */ /* 0x040fe20000000000 */
[C---:B------:R-:W-:Y:S01]  /*0ae0*/  LOP3.LUT R46, R5.reuse, 0x38, RZ, 0xc0, !PT ;  /* 0x00000038052e7812 */ /* 0x040fe200078ec0ff */
[----:B------:R-:W-:Y:S01]  /*0af0*/  VIADD R12, R5, 0x30 ;  /* 0x00000030050c7836 */ /* 0x000fe20000000000 */
[----:B------:R-:W-:Y:S02]  /*0b00*/  ISETP.GT.U32.AND P2, PT, R3, R10, PT ;  /* 0x0000000a0300720c */ /* 0x000fe40003f44070 */
[----:B------:R-:W-:Y:S02]  /*0b10*/  IADD3 R5, PT, PT, R5, -0x8, RZ ;  /* 0xfffffff805057810 */ /* 0x000fe40007ffe0ff */
[----:B------:R-:W-:-:S02]  /*0b20*/  LOP3.LUT R42, R4, 0x38, RZ, 0xc0, !PT ;  /* 0x00000038042a7812 */ /* 0x000fc400078ec0ff */
[----:B------:R-:W-:Y:S02]  /*0b30*/  LOP3.LUT R40, R6, 0x38, RZ, 0xc0, !PT ;  /* 0x0000003806287812 */ /* 0x000fe400078ec0ff */
[----:B------:R-:W-:Y:S02]  /*0b40*/  LOP3.LUT R38, R7, 0x38, RZ, 0xc0, !PT ;  /* 0x0000003807267812 */ /* 0x000fe400078ec0ff */
[----:B------:R-:W-:Y:S01]  /*0b50*/  LOP3.LUT R6, R11, 0x38, RZ, 0xc0, !PT ;  /* 0x000000380b067812 */ /* 0x000fe200078ec0ff */
[----:B------:R-:W0:Y:S01]  /*0b60*/  LDS.64 R42, [R42+UR4] ;  /* 0x000000042a2a7984 */ /* 0x000e220008000a00 */
[----:B------:R-:W-:Y:S01]  /*0b70*/  LOP3.LUT R32, R5, 0x38, RZ, 0xc0, !PT ;  /* 0x0000003805207812 */ /* 0x000fe200078ec0ff */
[----:B------:R-:W-:Y:S01]  /*0b80*/  @!P2 IMAD.IADD R10, R10, 0x1, -R3 ;  /* 0x000000010a0aa824 */ /* 0x000fe200078e0a03 */
[----:B------:R-:W-:Y:S01]  /*0b90*/  LOP3.LUT R4, R46, 0x20, RZ, 0x3c, !PT ;  /* 0x000000202e047812 */ /* 0x000fe200078e3cff */
[----:B------:R-:W1:Y:S01]  /*0ba0*/  LDS.64 R40, [R40+UR4] ;  /* 0x0000000428287984 */ /* 0x000e620008000a00 */
[----:B------:R-:W-:-:S02]  /*0bb0*/  LOP3.LUT R12, R12, 0x38, RZ, 0xc0, !PT ;  /* 0x000000380c0c7812 */ /* 0x000fc400078ec0ff */
[----:B------:R-:W-:Y:S01]  /*0bc0*/  ISETP.GE.U32.AND P1, PT, R10, R3, PT ;  /* 0x000000030a00720c */ /* 0x000fe20003f26070 */
[----:B------:R-:W2:Y:S01]  /*0bd0*/  LDS.64 R46, [R46+UR4] ;  /* 0x000000042e2e7984 */ /* 0x000ea20008000a00 */
[----:B------:R-:W-:-:S03]  /*0be0*/  @!P2 IADD3 R9, PT, PT, R9, 0x1, RZ ;  /* 0x000000010909a810 */ /* 0x000fc60007ffe0ff */
[----:B------:R-:W3:Y:S04]  /*0bf0*/  LDS.64 R38, [R38+UR4] ;  /* 0x0000000426267984 */ /* 0x000ee80008000a00 */
[----:B------:R-:W4:Y:S04]  /*0c00*/  LDS.64 R4, [R4+UR4] ;  /* 0x0000000404047984 */ /* 0x000f280008000a00 */
[----:B------:R-:W0:Y:S01]  /*0c10*/  LDS.64 R6, [R6+UR4] ;  /* 0x0000000406067984 */ /* 0x000e220008000a00 */
[----:B------:R-:W-:Y:S01]  /*0c20*/  @P1 VIADD R9, R9, 0x1 ;  /* 0x0000000109091836 */ /* 0x000fe20000000000 */
[----:B------:R-:W-:-:S02]  /*0c30*/  ISETP.NE.AND P1, PT, R25, RZ, PT ;  /* 0x000000ff1900720c */ /* 0x000fc40003f25270 */
[----:B------:R0:W0:Y:S01]  /*0c40*/  LDS.64 R20, [R12+UR4] ;  /* 0x000000040c147984 */ /* 0x0000220008000a00 */
[----:B------:R-:W-:Y:S02]  /*0c50*/  LOP3.LUT R25, RZ, R25, RZ, 0x33, !PT ;  /* 0x00000019ff197212 */ /* 0x000fe400078e33ff */
[----:B------:R-:W-:Y:S01]  /*0c60*/  @!P3 IADD3 R9, PT, PT, -R9, RZ, RZ ;  /* 0x000000ff0909b210 */ /* 0x000fe20007ffe1ff */
[----:B------:R-:W0:Y:S01]  /*0c70*/  LDS.64 R32, [R32+UR4] ;  /* 0x0000000420207984 */ /* 0x000e220008000a00 */
[----:B------:R-:W1:Y:S02]  /*0c80*/  LDCU UR4, c[0x0][0x394] ;  /* 0x00007280ff0477ac */ /* 0x000e640008000800 */
[----:B------:R-:W-:Y:S01]  /*0c90*/  SEL R9, R25, R9, !P1 ;  /* 0x0000000919097207 */ /* 0x000fe20004800000 */
[----:B-1----:R-:W-:-:S04]  /*0ca0*/  IMAD R34, R22, UR4, RZ ;  /* 0x0000000416227c24 */ /* 0x002fc8000f8e02ff */
[----:B--2---:R-:W-:-:S07]  /*0cb0*/  IMAD R36, R9, UR7, R34 ;  /* 0x0000000709247c24 */ /* 0x004fce000f8e0222 */
.L_x_792:
[----:B0-----:R-:W0:Y:S01]  /*0cc0*/  LDC R12, c[0x0][0x39c] ;  /* 0x0000e700ff0c7b82 */ /* 0x001e220000000800 */
[----:B------:R-:W-:-:S05]  /*0cd0*/  IABS R9, R35 ;  /* 0x0000002300097213 */ /* 0x000fca0000000000 */
[----:B------:R-:W-:-:S04]  /*0ce0*/  IMAD.HI.U32 R8, R0, R9, RZ ;  /* 0x0000000900087227 */ /* 0x000fc800078e00ff */
[----:B------:R-:W-:Y:S01]  /*0cf0*/  IMAD.MOV R10, RZ, RZ, -R8 ;  /* 0x000000ffff0a7224 */ /* 0x000fe200078e0a08 */
[----:B0-----:R-:W-:-:S05]  /*0d00*/  IABS R11, R12 ;  /* 0x0000000c000b7213 */ /* 0x001fca0000000000 */
[----:B------:R-:W-:Y:S01]  /*0d10*/  IMAD R10, R11, R10, R9 ;  /* 0x0000000a0b0a7224 */ /* 0x000fe200078e0209 */
[----:B------:R-:W-:-:S04]  /*0d20*/  LOP3.LUT R9, R35, R12, RZ, 0x3c, !PT ;  /* 0x0000000c23097212 */ /* 0x000fc800078e3cff */
[----:B------:R-:W-:Y:S02]  /*0d30*/  ISETP.GT.U32.AND P3, PT, R3, R10, PT ;  /* 0x0000000a0300720c */ /* 0x000fe40003f64070 */
[----:B------:R-:W-:-:S11]  /*0d40*/  ISETP.GE.AND P4, PT, R9, RZ, PT ;  /* 0x000000ff0900720c */ /* 0x000fd60003f86270 */
[----:B------:R-:W-:Y:S01]  /*0d50*/  @!P3 IADD3 R10, PT, PT, R10, -R11, RZ ;  /* 0x8000000b0a0ab210 */ /* 0x000fe20007ffe0ff */
[----:B------:R-:W-:-:S03]  /*0d60*/  @!P3 VIADD R8, R8, 0x1 ;  /* 0x000000010808b836 */ /* 0x000fc60000000000 */
[----:B------:R-:W-:-:S13]  /*0d70*/  ISETP.GE.U32.AND P2, PT, R10, R3, PT ;  /* 0x000000030a00720c */ /* 0x000fda0003f46070 */
[----:B------:R-:W-:-:S05]  /*0d80*/  @P2 IADD3 R8, PT, PT, R8, 0x1, RZ ;  /* 0x0000000108082810 */ /* 0x000fca0007ffe0ff */
[----:B------:R-:W-:-:S05]  /*0d90*/  @!P4 IMAD.MOV R8, RZ, RZ, -R8 ;  /* 0x000000ffff08c224 */ /* 0x000fca00078e0a08 */
[----:B------:R-:W-:-:S04]  /*0da0*/  SEL R9, R25, R8, !P1 ;  /* 0x0000000819097207 */ /* 0x000fc80004800000 */
[C---:B------:R-:W-:Y:S01]  /*0db0*/  IADD3 R8, PT, PT, -R9.reuse, RZ, RZ ;  /* 0x000000ff09087210 */ /* 0x040fe20007ffe1ff */
[----:B------:R-:W-:-:S04]  /*0dc0*/  IMAD R45, R9, UR8, R36 ;  /* 0x00000008092d7c24 */ /* 0x000fc8000f8e0224 */
[----:B------:R-:W-:-:S04]  /*0dd0*/  IMAD R8, R12, R8, R35 ;  /* 0x000000080c087224 */ /* 0x000fc800078e0223 */
[----:B------:R-:W-:-:S04]  /*0de0*/  IMAD.IADD R45, R45, 0x1, R8 ;  /* 0x000000012d2d7824 */ /* 0x000fc800078e0208 */
[----:B------:R-:W-:-:S04]  /*0df0*/  IMAD.WIDE R12, R45, 0x10, R46 ;  /* 0x000000102d0c7825 */ /* 0x000fc800078e022e */
[----:B------:R-:W-:Y:S02]  /*0e00*/  IMAD.WIDE R28, R45, 0x10, R42 ;  /* 0x000000102d1c7825 */ /* 0x000fe400078e022a */
[----:B------:R-:W2:Y:S02]  /*0e10*/  LD.E.128 R12, desc[UR36][R12.64] ;  /* 0x000000240c0c7980 */ /* 0x000ea4000c101d00 */
[----:B------:R-:W-:Y:S02]  /*0e20*/  IMAD R37, R9, UR8, R34 ;  /* 0x0000000809257c24 */ /* 0x000fe4000f8e0222 */
[----:B------:R-:W2:Y:S03]  /*0e30*/  LD.E.128 R28, desc[UR36][R28.64] ;  /* 0x000000241c1c7980 */ /* 0x000ea6000c101d00 */
[----:B------:R-:W-:Y:S01]  /*0e40*/  IADD3 R37, PT, PT, R8, R37, RZ ;  /* 0x0000002508257210 */ /* 0x000fe20007ffe0ff */
[----:B------:R-:W-:-:S06]  /*0e50*/  IMAD.WIDE R8, R45, 0x10, R40 ;  /* 0x000000102d087825 */ /* 0x000fcc00078e0228 */
[----:B------:R-:W4:Y:S01]  /*0e60*/  LD.E.128 R8, desc[UR36][R8.64] ;  /* 0x0000002408087980 */ /* 0x000f22000c101d00 */
[----:B--2---:R-:W-:Y:S02]  /*0e70*/  HFMA2.BF16_V2 R15, R15, 1, 1, R31 ;  /* 0x3f803f800f0f7831 */ /* 0x004fe4000020001f */
[----:B------:R-:W-:Y:S02]  /*0e80*/  HADD2.BF16_V2 R31, R14, R30 ;  /* 0x0000001e0e1f7230 */ /* 0x000fe40000200000 */
[----:B------:R-:W-:Y:S02]  /*0e90*/  HFMA2.BF16_V2 R30, R13, 1, 1, R29 ;  /* 0x3f803f800d1e7831 */ /* 0x000fe4000020001d */
[----:B------:R-:W-:Y:S02]  /*0ea0*/  HADD2.BF16_V2 R29, R12, R28 ;  /* 0x0000001c0c1d7230 */ /* 0x000fe40000200000 */
[----:B---3--:R-:W-:-:S04]  /*0eb0*/  IMAD.WIDE R12, R45, 0x10, R38 ;  /* 0x000000102d0c7825 */ /* 0x008fc800078e0226 */
[----:B----4-:R-:W-:Y:S02]  /*0ec0*/  HFMA2.BF16_V2 R11, R15, 1, 1, R11 ;  /* 0x3f803f800f0b7831 */ /* 0x010fe4000020000b */
[----:B------:R-:W2:Y:S01]  /*0ed0*/  LD.E.128 R12, desc[UR36][R12.64] ;  /* 0x000000240c0c7980 */ /* 0x000ea2000c101d00 */
[----:B------:R-:W-:Y:S02]  /*0ee0*/  HFMA2.BF16_V2 R30, R30, 1, 1, R9 ;  /* 0x3f803f801e1e7831 */ /* 0x000fe40000200009 */
[----:B------:R-:W-:Y:S02]  /*0ef0*/  HADD2.BF16_V2 R29, R29, R8 ;  /* 0x000000081d1d7230 */ /* 0x000fe40000200000 */
[----:B------:R-:W-:-:S04]  /*0f00*/  IMAD.WIDE R8, R45, 0x10, R4 ;  /* 0x000000102d087825 */ /* 0x000fc800078e0204 */
[----:B------:R-:W-:Y:S02]  /*0f10*/  HADD2.BF16_V2 R31, R31, R10 ;  /* 0x0000000a1f1f7230 */ /* 0x000fe40000200000 */
[----:B--2---:R-:W-:Y:S02]  /*0f20*/  HFMA2.BF16_V2 R15, R11, 1, 1, R15 ;  /* 0x3f803f800b0f7831 */ /* 0x004fe4000020000f */
        /* <DEDUP_REMOVED lines=11> */
[----:B------:R-:W-:-:S04]  /*0fe0*/  IMAD.WIDE R28, R45, 0x10, R32 ;  /* 0x000000102d1c7825 */ /* 0x000fc800078e0220 */
[----:B--2---:R-:W-:Y:S02]  /*0ff0*/  HFMA2.BF16_V2 R15, R11, 1, 1, R15 ;  /* 0x3f803f800b0f7831 */ /* 0x004fe4000020000f */
[----:B------:R-:W2:Y:S01]  /*1000*/  LD.E.128 R8, desc[UR36][R8.64] ;  /* 0x0000002408087980 */ /* 0x000ea2000c101d00 */
[----:B------:R-:W-:Y:S02]  /*1010*/  HADD2.BF16_V2 R14, R31, R14 ;  /* 0x0000000e1f0e7230 */ /* 0x000fe40000200000 */
[----:B------:R-:W-:Y:S02]  /*1020*/  HFMA2.BF16_V2 R13, R30, 1, 1, R13 ;  /* 0x3f803f801e0d7831 */ /* 0x000fe4000020000d */
[----:B------:R-:W3:Y:S01]  /*1030*/  LD.E.128 R28, desc[UR36][R28.64] ;  /* 0x000000241c1c7980 */ /* 0x000ee2000c101d00 */
[----:B------:R-:W-:Y:S01]  /*1040*/  HADD2.BF16_V2 R44, R44, R12 ;  /* 0x0000000c2c2c7230 */ /* 0x000fe20000200000 */
[----:B------:R-:W0:Y:S01]  /*1050*/  LDCU UR4, c[0x0][0x360] ;  /* 0x00006c00ff0477ac */ /* 0x000e220008000800 */
[----:B--2---:R-:W-:-:S02]  /*1060*/  HFMA2.BF16_V2 R12, R15, 1, 1, R11 ;  /* 0x3f803f800f0c7831 */ /* 0x004fc4000020000b */
[----:B------:R-:W-:Y:S02]  /*1070*/  HADD2.BF16_V2 R15, R14, R10 ;  /* 0x0000000a0e0f7230 */ /* 0x000fe40000200000 */
[----:B------:R-:W1:Y:S01]  /*1080*/  LDC.64 R10, c[0x0][0x3b8] ;  /* 0x0000ee00ff0a7b82 */ /* 0x000e620000000a00 */
[----:B------:R-:W-:-:S07]  /*1090*/  HADD2.BF16_V2 R14, R44, R8 ;  /* 0x000000082c0e7230 */ /* 0x000fce0000200000 */
[----:B------:R-:W0:Y:S01]  /*10a0*/  LDC R8, c[0x0][0x370] ;  /* 0x0000dc00ff087b82 */ /* 0x000e220000000800 */
[----:B------:R-:W-:Y:S02]  /*10b0*/  HFMA2.BF16_V2 R13, R13, 1, 1, R9 ;  /* 0x3f803f800d0d7831 */ /* 0x000fe40000200009 */
[----:B---3--:R-:W-:Y:S02]  /*10c0*/  HFMA2.BF16_V2 R31, R12, 1, 1, R31 ;  /* 0x3f803f800c1f7831 */ /* 0x008fe4000020001f */
[----:B------:R-:W-:Y:S02]  /*10d0*/  HADD2.BF16_V2 R30, R15, R30 ;  /* 0x0000001e0f1e7230 */ /* 0x000fe40000200000 */
[----:B------:R-:W-:Y:S02]  /*10e0*/  HADD2.BF16_V2 R28, R14, R28 ;  /* 0x0000001c0e1c7230 */ /* 0x000fe40000200000 */
[----:B------:R-:W-:Y:S02]  /*10f0*/  HFMA2.BF16_V2 R29, R13, 1, 1, R29 ;  /* 0x3f803f800d1d7831 */ /* 0x000fe4000020001d */
[----:B-1----:R-:W-:-:S05]  /*1100*/  IMAD.WIDE R10, R37, 0x10, R10 ;  /* 0x00000010250a7825 */ /* 0x002fca00078e020a */
[----:B------:R1:W-:Y:S01]  /*1110*/  STG.E.128 desc[UR36][R10.64], R28 ;  /* 0x0000001c0a007986 */ /* 0x0003e2000c101d24 */
[----:B0-----:R-:W-:-:S05]  /*1120*/  IMAD R35, R8, UR4, R35 ;  /* 0x0000000408237c24 */ /* 0x001fca000f8e0223 */
[----:B------:R-:W-:-:S13]  /*1130*/  ISETP.GE.AND P2, PT, R35, UR9, PT ;  /* 0x0000000923007c0c */ /* 0x000fda000bf46270 */
[----:B-1----:R-:W-:Y:S05]  /*1140*/  @!P2 BRA `(.L_x_792) ;  /* 0xfffffff800dca947 */ /* 0x002fea000383ffff */
.L_x_791:
[----:B------:R-:W-:Y:S05]  /*1150*/  BSYNC.RECONVERGENT B0 ;  /* 0x0000000000007941 */ /* 0x000fea0003800200 */
.L_x_790:
[----:B------:R-:W0:Y:S01]  /*1160*/  LDCU UR4, c[0x0][0x3a4] ;  /* 0x00007480ff0477ac */ /* 0x000e220008000800 */
[----:B------:R-:W-:Y:S01]  /*1170*/  VIADD R22, R22, 0x1 ;  /* 0x0000000116167836 */ /* 0x000fe20000000000 */
[----:B------:R1:W-:Y:S04]  /*1180*/  @P0 ST.E desc[UR36][R26.64+-0x80], R2 ;  /* 0xffff80021a000985 */ /* 0x0003e8000c101924 */
[----:B0-----:R-:W-:-:S13]  /*1190*/  ISETP.NE.AND P0, PT, R22, UR4, PT ;  /* 0x0000000416007c0c */ /* 0x001fda000bf05270 */
[----:B-1----:R-:W-:Y:S05]  /*11a0*/  @P0 BRA `(.L_x_793) ;  /* 0xffffffec00e40947 */ /* 0x002fea000383ffff */
[----:B------:R-:W-:Y:S05]  /*11b0*/  EXIT ;  /* 0x000000000000794d */ /* 0x000fea0003800000 */
.L_x_794:
        /* <DEDUP_REMOVED lines=12> */
.L_x_1001:


//--------------------- .text._Z61userbuffers_fp16_sum_inplace_gpu_rr_rs_oop_stride_multiatomicILi4EEviiiiiiiiiiPPviS0_S0_m --------------------------
	.section	.text._Z61userbuffers_fp16_sum_inplace_gpu_rr_rs_oop_stride_multiatomicILi4EEviiiiiiiiiiPPviS0_S0_m,"ax",@progbits
	.align	128
        .global         _Z61userbuffers_fp16_sum_inplace_gpu_rr_rs_oop_stride_multiatomicILi4EEviiiiiiiiiiPPviS0_S0_m
        .type           _Z61userbuffers_fp16_sum_inplace_gpu_rr_rs_oop_stride_multiatomicILi4EEviiiiiiiiiiPPviS0_S0_m,@function
        .size           _Z61userbuffers_fp16_sum_inplace_gpu_rr_rs_oop_stride_multiatomicILi4EEviiiiiiiiiiPPviS0_S0_m,(.L_x_1002 - _Z61userbuffers_fp16_sum_inplace_gpu_rr_rs_oop_stride_multiatomicILi4EEviiiiiiiiiiPPviS0_S0_m)
        .other          _Z61userbuffers_fp16_sum_inplace_gpu_rr_rs_oop_stride_multiatomicILi4EEviiiiiiiiiiPPviS0_S0_m,@"STO_CUDA_ENTRY STV_DEFAULT"
_Z61userbuffers_fp16_sum_inplace_gpu_rr_rs_oop_stride_multiatomicILi4EEviiiiiiiiiiPPviS0_S0_m:
.text._Z61userbuffers_fp16_sum_inplace_gpu_rr_rs_oop_stride_multiatomicILi4EEviiiiiiiiiiPPviS0_S0_m:
[----:B------:R-:W0:Y:S08]  /*0000*/  LDC R1, c[0x0][0x37c] ;  /* 0x0000df00ff017b82 */ /* 0x000e300000000800 */
[----:B------:R-:W1:Y:S01]  /*0010*/  LDC R0, c[0x0][0x3a4] ;  /* 0x0000e900ff007b82 */ /* 0x000e620000000800 */
[----:B------:R-:W2:Y:S01]  /*0020*/  LDCU UR4, c[0x0][0x2f8] ;  /* 0x00005f00ff0477ac */ /* 0x000ea20008000800 */
[----:B0-----:R-:W-:-:S05]  /*0030*/  VIADD R1, R1, 0xffffffd8 ;  /* 0xffffffd801017836 */ /* 0x001fca0000000000 */
[----:B--2---:R-:W-:Y:S02]  /*0040*/  IADD3 R19, P1, PT, R1, UR4, RZ ;  /* 0x0000000401137c10 */ /* 0x004fe4000ff3e0ff */
[----:B-1----:R-:W-:-:S13]  /*0050*/  ISETP.GE.AND P0, PT, R0, 0x1, PT ;  /* 0x000000010000780c */ /* 0x002fda0003f06270 */
[----:B------:R-:W-:Y:S05]  /*0060*/  @!P0 EXIT ;  /* 0x000000000000894d */ /* 0x000fea0003800000 */
[----:B------:R-:W0:Y:S01]  /*0070*/  LDC.64 R6, c[0x0][0x398] ;  /* 0x0000e600ff067b82 */ /* 0x000e220000000a00 */
[----:B------:R-:W1:Y:S01]  /*0080*/  LDCU UR4, c[0x0][0x3a0] ;  /* 0x00007400ff0477ac */ /* 0x000e620008000800 */
[----:B------:R-:W2:Y:S01]  /*0090*/  S2R R17, SR_TID.X ;  /* 0x0000000000117919 */ /* 0x000ea20000002100 */
[----:B------:R-:W-:Y:S01]  /*00a0*/  MOV R39, RZ ;  /* 0x000000ff00277202 */ /* 0x000fe20000000f00 */
[----:B------:R-:W3:Y:S01]  /*00b0*/  LDCU UR7, c[0x0][0x390] ;  /* 0x00007200ff0777ac */ /* 0x000ee20008000800 */
[----:B------:R-:W2:Y:S03]  /*00c0*/  S2R R16, SR_CTAID.X ;  /* 0x0000000000107919 */ /* 0x000ea60000002500 */
[----:B------:R-:W4:Y:S01]  /*00d0*/  LDC R36, c[0x0][0x384] ;  /* 0x0000e100ff247b82 */ /* 0x000f220000000800 */
[----:B------:R-:W5:Y:S01]  /*00e0*/  LDCU.64 UR8, c[0x0][0x3c0] ;  /* 0x00007800ff0877ac */ /* 0x000f620008000a00 */
[----:B------:R-:W3:Y:S06]  /*00f0*/  LDCU UR5, c[0x0][0x2fc] ;  /* 0x00005f80ff0577ac */ /* 0x000eec0008000800 */
[----:B------:R-:W5:Y:S01]  /*0100*/  LDC.64 R28, c[0x0][0x3a8] ;  /* 0x0000ea00ff1c7b82 */ /* 0x000f620000000a00 */
[----:B------:R-:W2:Y:S01]  /*0110*/  LDCU UR38, c[0x0][0x370] ;  /* 0x00006e00ff2677ac */ /* 0x000ea20008000800 */
[----:B------:R-:W2:Y:S01]  /*0120*/  LDCU UR6, c[0x0][0x360] ;  /* 0x00006c00ff0677ac */ /* 0x000ea20008000800 */
[----:B0-----:R-:W-:Y:S01]  /*0130*/  IABS R5, R7 ;  /* 0x0000000700057213 */ /* 0x001fe20000000000 */
[----:B-1----:R-:W-:-:S04]  /*0140*/  IMAD R0, R6, UR4, RZ ;  /* 0x0000000406007c24 */ /* 0x002fc8000f8e02ff */
[----:B------:R-:W0:Y:S01]  /*0150*/  S2UR UR39, SR_CgaCtaId ;  /* 0x00000000002779c3 */ /* 0x000e220000008800 */
[----:B------:R-:W-:Y:S01]  /*0160*/  UMOV UR4, 0x400 ;  /* 0x0000040000047882 */ /* 0x000fe20000000000 */
[----:B------:R-:W1:Y:S01]  /*0170*/  I2F.RP R4, R5 ;  /* 0x0000000500047306 */ /* 0x000e620000209400 */
[----:B------:R-:W0:Y:S01]  /*0180*/  LDCU.64 UR36, c[0x0][0x358] ;  /* 0x00006b00ff2477ac */ /* 0x000e220008000a00 */
[----:B---3--:R-:W-:Y:S01]  /*0190*/  IMAD.X R18, RZ, RZ, UR5, P1 ;  /* 0x00000005ff127e24 */ /* 0x008fe200088e06ff */
[----:B----4-:R-:W-:Y:S01]  /*01a0*/  SHF.R.S32.HI R38, RZ, 0x1f, R36 ;  /* 0x0000001fff267819 */ /* 0x010fe20000011424 */
[----:B--2---:R-:W-:Y:S01]  /*01b0*/  IMAD R37, R16, UR6, R17 ;  /* 0x0000000610257c24 */ /* 0x004fe2000f8e0211 */
[----:B------:R-:W-:-:S03]  /*01c0*/  UIMAD UR38, UR38, UR6, URZ ;  /* 0x00000006262672a4 */ /* 0x000fc6000f8e02ff */
[----:B-1----:R-:W1:Y:S01]  /*01d0*/  MUFU.RCP R4, R4 ;  /* 0x0000000400047308 */ /* 0x002e620000001000 */
[----:B0-----:R-:W-:Y:S01]  /*01e0*/  ULEA UR39, UR39, UR4, 0x18 ;  /* 0x0000000427277291 */ /* 0x001fe2000f8ec0ff */
[----:B-1----:R-:W-:Y:S01]  /*01f0*/  VIADD R2, R4, 0xffffffe ;  /* 0x0ffffffe04027836 */ /* 0x002fe20000000000 */
[----:B------:R-:W-:Y:S02]  /*0200*/  IABS R4, R0 ;  /* 0x0000000000047213 */ /* 0x000fe40000000000 */
[----:B------:R-:W-:-:S03]  /*0210*/  LOP3.LUT R0, R0, R7, RZ, 0x3c, !PT ;  /* 0x0000000700007212 */ /* 0x000fc600078e3cff */
[----:B------:R0:W1:Y:S01]  /*0220*/  F2I.FTZ.U32.TRUNC.NTZ R3, R2 ;  /* 0x0000000200037305 */ /* 0x000062000021f000 */
[----:B------:R-:W-:Y:S02]  /*0230*/  ISETP.GE.AND P3, PT, R0, RZ, PT ;  /* 0x000000ff0000720c */ /* 0x000fe40003f66270 */
[----:B------:R-:W-:Y:S01]  /*0240*/  LEA.HI R0, R17, R16, RZ, 0x1b ;  /* 0x0000001011007211 */ /* 0x000fe200078fd8ff */
[----:B0-----:R-:W-:Y:S02]  /*0250*/  HFMA2 R2, -RZ, RZ, 0, 0 ;  /* 0x00000000ff027431 */ /* 0x001fe400000001ff */
[----:B-1----:R-:W-:-:S04]  /*0260*/  IMAD.MOV R8, RZ, RZ, -R3 ;  /* 0x000000ffff087224 */ /* 0x002fc800078e0a03 */
[----:B------:R-:W-:-:S04]  /*0270*/  IMAD R9, R8, R5, RZ ;  /* 0x0000000508097224 */ /* 0x000fc800078e02ff */
[----:B------:R-:W-:-:S06]  /*0280*/  IMAD.HI.U32 R3, R3, R9, R2 ;  /* 0x0000000903037227 */ /* 0x000fcc00078e0002 */
[----:B------:R-:W-:-:S04]  /*0290*/  IMAD.HI.U32 R40, R3, R4, RZ ;  /* 0x0000000403287227 */ /* 0x000fc800078e00ff */
[----:B------:R-:W-:-:S04]  /*02a0*/  IMAD.MOV R2, RZ, RZ, -R40 ;  /* 0x000000ffff027224 */ /* 0x000fc800078e0a28 */
[----:B------:R-:W-:-:S05]  /*02b0*/  IMAD R2, R5, R2, R4 ;  /* 0x0000000205027224 */ /* 0x000fca00078e0204 */
[----:B------:R-:W-:-:S13]  /*02c0*/  ISETP.GT.U32.AND P2, PT, R5, R2, PT ;  /* 0x000000020500720c */ /* 0x000fda0003f44070 */
[----:B------:R-:W-:Y:S02]  /*02d0*/  @!P2 IMAD.IADD R2, R2, 0x1, -R5 ;  /* 0x000000010202a824 */ /* 0x000fe400078e0a05 */
[----:B------:R-:W-:Y:S01]  /*02e0*/  @!P2 VIADD R40, R40, 0x1 ;  /* 0x000000012828a836 */ /* 0x000fe20000000000 */
[----:B------:R-:W-:Y:S02]  /*02f0*/  ISETP.NE.AND P2, PT, R7, RZ, PT ;  /* 0x000000ff0700720c */ /* 0x000fe40003f45270 */
[----:B------:R-:W-:Y:S02]  /*0300*/  ISETP.GE.U32.AND P0, PT, R2, R5, PT ;  /* 0x000000050200720c */ /* 0x000fe40003f06070 */
[----:B------:R-:W0:Y:S11]  /*0310*/  LDC.64 R2, c[0x0][0x388] ;  /* 0x0000e200ff027b82 */ /* 0x000e360000000a00 */
[----:B------:R-:W-:-:S02]  /*0320*/  @P0 IADD3 R40, PT, PT, R40, 0x1, RZ ;  /* 0x0000000128280810 */ /* 0x000fc40007ffe0ff */
[----:B-----5:R-:W-:-:S03]  /*0330*/  ISETP.NE.U32.AND P0, PT, RZ, UR8, PT ;  /* 0x00000008ff007c0c */ /* 0x020fc6000bf05070 */
[----:B------:R-:W-:Y:S01]  /*0340*/  @!P3 IMAD.MOV R40, RZ, RZ, -R40 ;  /* 0x000000ffff28b224 */ /* 0x000fe200078e0a28 */
[----:B------:R-:W-:Y:S02]  /*0350*/  ISETP.NE.AND.EX P0, PT, RZ, UR9, PT, P0 ;  /* 0x00000009ff007c0c */ /* 0x000fe4000bf05300 */
[----:B------:R-:W-:Y:S02]  /*0360*/  @!P2 LOP3.LUT R40, RZ, R7, RZ, 0x33, !PT ;  /* 0x00000007ff28a212 */ /* 0x000fe400078e33ff */
[----:B------:R-:W-:Y:S01]  /*0370*/  ISETP.EQ.AND P0, PT, R17, RZ, P0 ;  /* 0x000000ff1100720c */ /* 0x000fe20000702270 */
[----:B0-----:R-:W-:-:S03]  /*0380*/  IMAD.IADD R0, R0, 0x1, R3 ;  /* 0x0000000100007824 */ /* 0x001fc600078e0203 */
[----:B------:R-:W-:Y:S01]  /*0390*/  P2R R22, PR, RZ, 0x1 ;  /* 0x00000001ff167803 */ /* 0x000fe20000000000 */
[--C-:B------:R-:W-:Y:S02]  /*03a0*/  IMAD R3, R3, UR7, R2.reuse ;  /* 0x0000000703037c24 */ /* 0x100fe4000f8e0202 */
[----:B------:R-:W-:Y:S02]  /*03b0*/  IMAD.SHL.U32 R0, R0, 0x8, RZ ;  /* 0x0000000800007824 */ /* 0x000fe400078e00ff */
[----:B------:R-:W-:Y:S01]  /*03c0*/  IMAD R41, R17, UR7, R2 ;  /* 0x0000000711297c24 */ /* 0x000fe2000f8e0202 */
[C---:B------:R-:W-:Y:S01]  /*03d0*/  IADD3 R36, P1, PT, R3.reuse, R36, RZ ;  /* 0x0000002403247210 */ /* 0x040fe20007f3e0ff */
[C---:B------:R-:W-:Y:S01]  /*03e0*/  VIADD R23, R0.reuse, 0xfffffff8 ;  /* 0xfffffff800177836 */ /* 0x040fe20000000000 */
[----:B------:R-:W-:Y:S01]  /*03f0*/  LOP3.LUT R24, R0, 0x18, RZ, 0xc0, !PT ;  /* 0x0000001800187812 */ /* 0x000fe200078ec0ff */
[C---:B------:R-:W-:Y:S01]  /*0400*/  IMAD.WIDE R26, R3.reuse, 0x8, R28 ;  /* 0x00000008031a7825 */ /* 0x040fe200078e021c */
[----:B------:R-:W-:-:S02]  /*0410*/  LEA.HI.X.SX32 R25, R3, R38, 0x1, P1 ;  /* 0x0000002603197211 */ /* 0x000fc400008f0eff */
[----:B------:R-:W-:Y:S01]  /*0420*/  LOP3.LUT R24, R24, 0x10, RZ, 0x3c, !PT ;  /* 0x0000001018187812 */ /* 0x000fe200078e3cff */
[----:B------:R-:W-:Y:S01]  /*0430*/  IMAD.WIDE R28, R41, 0x8, R28 ;  /* 0x00000008291c7825 */ /* 0x000fe200078e021c */
[----:B------:R-:W-:Y:S02]  /*0440*/  SHF.L.U64.HI R25, R36, 0x2, R25 ;  /* 0x0000000224197819 */ /* 0x000fe40000010219 */
[----:B------:R-:W-:-:S07]  /*0450*/  LOP3.LUT R23, R23, 0x18, RZ, 0xc0, !PT ;  /* 0x0000001817177812 */ /* 0x000fce00078ec0ff */
.L_x_807:
[----:B------:R-:W-:Y:S01]  /*0460*/  ISETP.NE.AND P0, PT, R22, RZ, PT ;  /* 0x000000ff1600720c */ /* 0x000fe20003f05270 */
[----:B0-----:R-:W0:-:S12]  /*0470*/  LDCU.64 UR40, c[0x0][0x3c8] ;  /* 0x00007900ff2877ac */ /* 0x001e180008000a00 */
[----:B-----5:R-:W-:Y:S05]  /*0480*/  @!P0 BRA `(.L_x_795) ;  /* 0x0000000000848947 */ /* 0x020fea0003800000 */
[----:B------:R-:W1:Y:S01]  /*0490*/  LDC.64 R4, c[0x0][0x3c0] ;  /* 0x0000f000ff047b82 */ /* 0x000e620000000a00 */
[----:B------:R-:W-:Y:S01]  /*04a0*/  BSSY B0, `(.L_x_796) ;  /* 0x0000007000007945 */ /* 0x000fe20003800000 */
[----:B-1----:R-:W-:-:S07]  /*04b0*/  IMAD.WIDE.U32 R6, R39, 0x4, R4 ;  /* 0x0000000427067825 */ /* 0x002fce00078e0004 */
.L_x_797:
[----:B------:R-:W-:Y:S01]  /*04c0*/  CS2R R8, SRZ ;  /* 0x0000000000087805 */ /* 0x000fe2000001ff00 */
[----:B------:R-:W-:Y:S05]  /*04d0*/  YIELD ;  /* 0x0000000000007946 */ /* 0x000fea0003800000 */
[----:B------:R-:W2:Y:S02]  /*04e0*/  ATOMG.E.CAS.STRONG.GPU PT, R0, [R6], R8, R9 ;  /* 0x00000008060073a9 */ /* 0x000ea400001ee109 */
[----:B--2---:R-:W-:-:S13]  /*04f0*/  ISETP.NE.AND P0, PT, R0, RZ, PT ;  /* 0x000000ff0000720c */ /* 0x004fda0003f05270 */
[----:B------:R-:W-:Y:S05]  /*0500*/  @P0 BRA `(.L_x_797) ;  /* 0xfffffffc00ec0947 */ /* 0x000fea000383ffff */
[----:B0-----:R-:W-:Y:S05]  /*0510*/  BSYNC B0 ;  /* 0x0000000000007941 */ /* 0x001fea0003800000 */
.L_x_796:
[----:B------:R-:W0:Y:S01]  /*0520*/  LDC R9, c[0x0][0x370] ;  /* 0x0000dc00ff097b82 */ /* 0x000e220000000800 */
[----:B------:R-:W1:Y:S02]  /*0530*/  LDCU UR4, c[0x0][0x3a4] ;  /* 0x00007480ff0477ac */ /* 0x000e640008000800 */
[----:B-1----:R-:W-:-:S04]  /*0540*/  VIADD R3, R39, UR4 ;  /* 0x0000000427037c36 */ /* 0x002fc80008000000 */
[----:B------:R-:W-:Y:S01]  /*0550*/  IMAD.WIDE.U32 R4, R3, 0x4, R4 ;  /* 0x0000000403047825 */ /* 0x000fe200078e0004 */
[----:B0-----:R-:W-:-:S05]  /*0560*/  IADD3 R9, PT, PT, R9, -0x1, RZ ;  /* 0xffffffff09097810 */ /* 0x001fca0007ffe0ff */
[----:B------:R0:W5:Y:S01]  /*0570*/  ATOMG.E.INC.STRONG.GPU PT, RZ, desc[UR36][R4.64], R9 ;  /* 0x8000000904ff79a8 */ /* 0x00016200099ef124 */
[----:B------:R-:W-:Y:S01]  /*0580*/  BSSY B0, `(.L_x_798) ;  /* 0x0000006000007945 */ /* 0x000fe20003800000 */
.L_x_799:
[----:B0-----:R-:W-:Y:S01]  /*0590*/  CS2R R8, SRZ ;  /* 0x0000000000087805 */ /* 0x001fe2000001ff00 */
[----:B------:R-:W-:Y:S05]  /*05a0*/  YIELD ;  /* 0x0000000000007946 */ /* 0x000fea0003800000 */
[----:B------:R-:W2:Y:S02]  /*05b0*/  ATOMG.E.CAS.STRONG.GPU PT, R0, [R4], R8, R9 ;  /* 0x00000008040073a9 */ /* 0x000ea400001ee109 */
[----:B--2---:R-:W-:-:S13]  /*05c0*/  ISETP.NE.AND P0, PT, R0, RZ, PT ;  /* 0x000000ff0000720c */ /* 0x004fda0003f05270 */
[----:B------:R-:W-:Y:S05]  /*05d0*/  @P0 BRA `(.L_x_799) ;  /* 0xfffffffc00ec0947 */ /* 0x000fea000383ffff */
[----:B------:R-:W-:Y:S05]  /*05e0*/  BSYNC B0 ;  /* 0x0000000000007941 */ /* 0x000fea0003800000 */
.L_x_798:
        /* <DEDUP_REMOVED lines=11> */
.L_x_795:
[----:B------:R-:W-:Y:S01]  /*06a0*/  ISETP.GT.U32.AND P0, PT, R17, 0x3, PT ;  /* 0x000000031100780c */ /* 0x000fe20003f04070 */
[----:B------:R-:W-:Y:S05]  /*06b0*/  WARPSYNC.ALL ;  /* 0x0000000000007948 */ /* 0x000fea0003800000 */
[----:B------:R-:W-:Y:S07]  /*06c0*/  BAR.SYNC.DEFER_BLOCKING 0x0 ;  /* 0x0000000000007b1d */ /* 0x000fee0000010000 */
[----:B------:R-:W-:Y:S05]  /*06d0*/  @P0 BRA `(.L_x_800) ;  /* 0x0000000000dc0947 */ /* 0x000fea0003800000 */
[----:B------:R-:W2:Y:S01]  /*06e0*/  LDG.E.64 R2, desc[UR36][R26.64] ;  /* 0x000000241a027981 */ /* 0x000ea2000c1e1b00 */
[----:B------:R-:W2:Y:S01]  /*06f0*/  LDC R5, c[0x0][0x384] ;  /* 0x0000e100ff057b82 */ /* 0x000ea20000000800 */
[----:B------:R-:W-:-:S07]  /*0700*/  ISETP.NE.AND P0, PT, R16, RZ, PT ;  /* 0x000000ff1000720c */ /* 0x000fce0003f05270 */
[----:B------:R-:W1:Y:S01]  /*0710*/  LDC R7, c[0x0][0x3b0] ;  /* 0x0000ec00ff077b82 */ /* 0x000e620000000800 */
[----:B--2---:R-:W-:-:S04]  /*0720*/  LEA R30, P1, R5, R2, 0x2 ;  /* 0x00000002051e7211 */ /* 0x004fc800078210ff */
[----:B------:R-:W-:Y:S02]  /*0730*/  LEA.HI.X R31, R5, R3, R38, 0x2, P1 ;  /* 0x00000003051f7211 */ /* 0x000fe400008f1426 */
[----:B------:R-:W2:Y:S04]  /*0740*/  @!P0 LDG.E.64 R2, desc[UR36][R28.64] ;  /* 0x000000241c028981 */ /* 0x000ea8000c1e1b00 */
[----:B------:R-:W3:Y:S01]  /*0750*/  LD.E R0, desc[UR36][R30.64+-0x80] ;  /* 0xffff80241e007980 */ /* 0x000ee2000c101900 */
[----:B-1----:R-:W-:Y:S01]  /*0760*/  IMAD.WIDE R6, R7, 0x8, R28 ;  /* 0x0000000807067825 */ /* 0x002fe200078e021c */
[----:B------:R-:W1:Y:S01]  /*0770*/  S2UR UR5, SR_CgaCtaId ;  /* 0x00000000000579c3 */ /* 0x000e620000008800 */
[----:B--2---:R-:W-:Y:S02]  /*0780*/  @!P0 LEA R8, P1, R36, R2, 0x2 ;  /* 0x0000000224088211 */ /* 0x004fe400078210ff */
[----:B---3--:R-:W-:-:S03]  /*0790*/  VIADD R2, R0, 0x1 ;  /* 0x0000000100027836 */ /* 0x008fc60000000000 */
[----:B------:R-:W-:-:S05]  /*07a0*/  @!P0 IMAD.X R9, R3, 0x1, R25, P1 ;  /* 0x0000000103098824 */ /* 0x000fca00008e0619 */
[----:B------:R-:W-:Y:S04]  /*07b0*/  @!P0 ST.E.STRONG.SYS desc[UR36][R8.64], R2 ;  /* 0x0000000208008985 */ /* 0x000fe8000c115924 */
[----:B------:R-:W2:Y:S01]  /*07c0*/  LDG.E.64 R6, desc[UR36][R6.64] ;  /* 0x0000002406067981 */ /* 0x000ea2000c1e1b00 */
[----:B------:R-:W-:Y:S01]  /*07d0*/  UMOV UR4, 0x400 ;  /* 0x0000040000047882 */ /* 0x000fe20000000000 */
[----:B------:R-:W-:Y:S01]  /*07e0*/  IMAD.WIDE R4, R41, 0x4, R30 ;  /* 0x0000000429047825 */ /* 0x000fe200078e021e */
[----:B-1----:R-:W-:-:S06]  /*07f0*/  ULEA UR4, UR5, UR4, 0x18 ;  /* 0x0000000405047291 */ /* 0x002fcc000f8ec0ff */
[----:B------:R-:W-:-:S05]  /*0800*/  LEA R3, R17, UR4, 0x3 ;  /* 0x0000000411037c11 */ /* 0x000fca000f8e18ff */
[----:B--2---:R1:W-:Y:S02]  /*0810*/  STS.64 [R3], R6 ;  /* 0x0000000603007388 */ /* 0x0043e40000000a00 */
[----:B-1----:R-:W-:-:S07]  /*0820*/  CS2R R6, SR_CLOCKLO ;  /* 0x0000000000067805 */ /* 0x002fce0000015000 */
.L_x_801:
        /* <DEDUP_REMOVED lines=8> */
[----:B0-----:R-:W-:-:S04]  /*08b0*/  ISETP.GT.U32.AND P0, PT, R0, UR40, PT ;  /* 0x0000002800007c0c */ /* 0x001fc8000bf04070 */
[----:B------:R-:W-:-:S13]  /*08c0*/  ISETP.GT.U32.AND.EX P0, PT, R8, UR41, PT, P0 ;  /* 0x0000002908007c0c */ /* 0x000fda000bf04100 */
[----:B------:R-:W-:Y:S05]  /*08d0*/  @!P0 BRA `(.L_x_801) ;  /* 0xfffffffc00d48947 */ /* 0x000fea000383ffff */
[----:B------:R0:W2:Y:S01]  /*08e0*/  LD.E.STRONG.SYS R3, desc[UR36][R4.64] ;  /* 0x0000002404037980 */ /* 0x0000a2000c115900 */
[----:B------:R-:W1:Y:S01]  /*08f0*/  LDCU.64 UR4, c[0x4][0x260] ;  /* 0x01004c00ff0477ac */ /* 0x000e620008000a00 */
[----:B------:R-:W3:Y:S01]  /*0900*/  LDC R15, c[0x0][0x38c] ;  /* 0x0000e300ff0f7b82 */ /* 0x000ee20000000800 */
[----:B------:R-:W-:Y:S01]  /*0910*/  HFMA2 R14, -RZ, RZ, 0, 6.8128108978271484375e-05 ;  /* 0x00000477ff0e7431 */ /* 0x000fe200000001ff */
[----:B------:R-:W-:Y:S01]  /*0920*/  MOV R0, 0x2a8 ;  /* 0x000002a800007802 */ /* 0x000fe20000000f00 */
[----:B------:R4:W-:Y:S01]  /*0930*/  STL.64 [R1+0x18], R16 ;  /* 0x0000181001007387 */ /* 0x0009e20000100a00 */
[----:B------:R-:W-:Y:S01]  /*0940*/  IMAD.MOV.U32 R6, RZ, RZ, R19 ;  /* 0x000000ffff067224 */ /* 0x000fe200078e0013 */
[----:B------:R-:W-:-:S03]  /*0950*/  MOV R7, R18 ;  /* 0x0000001200077202 */ /* 0x000fc60000000f00 */
[----:B------:R-:W0:Y:S08]  /*0960*/  LDC.64 R12, c[0x4][0x80] ;  /* 0x01002000ff0c7b82 */ /* 0x000e300000000a00 */
[----:B------:R4:W2:Y:S01]  /*0970*/  LDC.64 R8, c[0x4][R0] ;  /* 0x0100000000087b82 */ /* 0x0008a20000000a00 */
[----:B-1----:R-:W-:-:S04]  /*0980*/  UIADD3 UR4, UP0, UPT, UR4, 0x4c, URZ ;  /* 0x0000004c04047890 */ /* 0x002fc8000ff1e0ff */
[----:B------:R-:W-:Y:S02]  /*0990*/  UIADD3.X UR5, UPT, UPT, URZ, UR5, URZ, UP0, !UPT ;  /* 0x00000005ff057290 */ /* 0x000fe400087fe4ff */
[----:B------:R-:W-:Y:S01]  /*09a0*/  IMAD.U32 R10, RZ, RZ, UR4 ;  /* 0x00000004ff0a7e24 */ /* 0x000fe2000f8e00ff */
[----:B---3--:R4:W-:Y:S03]  /*09b0*/  STL.64 [R1+0x10], R14 ;  /* 0x0000100e01007387 */ /* 0x0089e60000100a00 */
[----:B------:R-:W-:-:S05]  /*09c0*/  IMAD.U32 R11, RZ, RZ, UR5 ;  /* 0x00000005ff0b7e24 */ /* 0x000fca000f8e00ff */
[----:B------:R4:W-:Y:S01]  /*09d0*/  STL.64 [R1], R10 ;  /* 0x0000000a01007387 */ /* 0x0009e20000100a00 */
[----:B------:R-:W1:Y:S03]  /*09e0*/  LDCU.64 UR4, c[0x4][0x258] ;  /* 0x01004b00ff0477ac */ /* 0x000e660008000a00 */
[----:B0-----:R4:W-:Y:S01]  /*09f0*/  STL.64 [R1+0x8], R12 ;  /* 0x0000080c01007387 */ /* 0x0019e20000100a00 */
[----:B-1----:R-:W-:Y:S02]  /*0a00*/  IMAD.U32 R4, RZ, RZ, UR4 ;  /* 0x00000004ff047e24 */ /* 0x002fe4000f8e00ff */
[----:B------:R-:W-:Y:S01]  /*0a10*/  IMAD.U32 R5, RZ, RZ, UR5 ;  /* 0x00000005ff057e24 */ /* 0x000fe2000f8e00ff */
[----:B--2---:R4:W-:Y:S06]  /*0a20*/  STL.64 [R1+0x20], R2 ;  /* 0x0000200201007387 */ /* 0x0049ec0000100a00 */
[----:B------:R-:W-:-:S07]  /*0a30*/  LEPC R20, `(.L_x_800) ;  /* 0x000000001014794e */ /* 0x000fce0000000000 */
[----:B----45:R-:W-:Y:S05]  /*0a40*/  CALL.ABS.NOINC R8 ;  /* 0x0000000008007343 */ /* 0x030fea0003c00000 */
.L_x_800:
        /* <DEDUP_REMOVED lines=11> */
[----:B------:R-:W-:Y:S02]  /*0b00*/  IMAD.SHL.U32 R5, R2, 0x20, RZ ;  /* 0x0000002002057824 */ /* 0x000fe400078e00ff */
[----:B--2---:R-:W-:-:S05]  /*0b10*/  IMAD.IADD R0, R3, 0x1, R0 ;  /* 0x0000000103007824 */ /* 0x004fca00078e0200 */
[----:B------:R-:W-:-:S13]  /*0b20*/  ISETP.EQ.AND P0, PT, R0, R5, PT ;  /* 0x000000050000720c */ /* 0x000fda0003f02270 */
.L_x_803:
[----:B0-----:R-:W-:Y:S05]  /*0b30*/  BSYNC.RECONVERGENT B0 ;  /* 0x0000000000007941 */ /* 0x001fea0003800200 */
.L_x_802:
[----:B------:R-:W0:Y:S01]  /*0b40*/  LDCU UR4, c[0x0][0x398] ;  /* 0x00007300ff0477ac */ /* 0x000e220008000800 */
[----:B------:R-:W-:Y:S01]  /*0b50*/  BSSY.RECONVERGENT B0, `(.L_x_804) ;  /* 0x0000052000007945 */ /* 0x000fe20003800200 */
[----:B------:R-:W1:Y:S01]  /*0b60*/  LDCU UR7, c[0x0][0x3a0] ;  /* 0x00007400ff0777ac */ /* 0x000e620008000800 */
[----:B------:R-:W2:Y:S01]  /*0b70*/  LDCU UR8, c[0x0][0x398] ;  /* 0x00007300ff0877ac */ /* 0x000ea20008000800 */
[----:B0-----:R-:W-:-:S13]  /*0b80*/  ISETP.GE.AND P1, PT, R37, UR4, PT ;  /* 0x0000000425007c0c */ /* 0x001fda000bf26270 */
[----:B-12---:R-:W-:Y:S05]  /*0b90*/  @P1 BRA `(.L_x_805) ;  /* 0x0000000400341947 */ /* 0x006fea0003800000 */
[----:B------:R-:W0:Y:S01]  /*0ba0*/  LDC R52, c[0x0][0x39c] ;  /* 0x0000e700ff347b82 */ /* 0x000e220000000800 */
[----:B------:R-:W1:Y:S01]  /*0bb0*/  LDCU UR6, c[0x0][0x38c] ;  /* 0x00007180ff0677ac */ /* 0x000e620008000800 */
[----:B------:R-:W-:Y:S01]  /*0bc0*/  LEA.HI R3, R17, R16, RZ, 0x1b ;  /* 0x0000001011037211 */ /* 0x000fe200078fd8ff */
[----:B------:R2:W3:Y:S01]  /*0bd0*/  LDS.64 R42, [R24+UR39] ;  /* 0x00000027182a7984 */ /* 0x0004e20008000a00 */
[----:B------:R-:W-:Y:S01]  /*0be0*/  IMAD.MOV.U32 R50, RZ, RZ, RZ ;  /* 0x000000ffff327224 */ /* 0x000fe200078e00ff */
[----:B------:R-:W-:Y:S01]  /*0bf0*/  UMOV UR4, 0x400 ;  /* 0x0000040000047882 */ /* 0x000fe20000000000 */
[----:B------:R-:W-:Y:S01]  /*0c00*/  MOV R53, R37 ;  /* 0x0000002500357202 */ /* 0x000fe20000000f00 */
[----:B------:R2:W4:Y:S01]  /*0c10*/  LDS.64 R20, [R23+UR39] ;  /* 0x0000002717147984 */ /* 0x0005220008000a00 */
[----:B------:R-:W2:Y:S01]  /*0c20*/  S2UR UR5, SR_CgaCtaId ;  /* 0x00000000000579c3 */ /* 0x000ea20000008800 */
[----:B-1----:R-:W-:Y:S02]  /*0c30*/  IADD3 R3, PT, PT, R3, UR6, RZ ;  /* 0x0000000603037c10 */ /* 0x002fe4000fffe0ff */
[----:B0-----:R-:W-:-:S03]  /*0c40*/  IABS R0, R52 ;  /* 0x0000003400007213 */ /* 0x001fc60000000000 */
[----:B------:R-:W-:Y:S01]  /*0c50*/  IMAD.SHL.U32 R4, R3, 0x8, RZ ;  /* 0x0000000803047824 */ /* 0x000fe200078e00ff */
[----:B------:R-:W-:Y:S01]  /*0c60*/  ISETP.NE.AND P1, PT, R52, RZ, PT ;  /* 0x000000ff3400720c */ /* 0x000fe20003f25270 */
[----:B------:R-:W0:Y:S02]  /*0c70*/  I2F.RP R5, R0 ;  /* 0x0000000000057306 */ /* 0x000e240000209400 */
[C---:B------:R-:W-:Y:S01]  /*0c80*/  VIADD R3, R4.reuse, 0x8 ;  /* 0x0000000804037836 */ /* 0x040fe20000000000 */
[----:B------:R-:W-:Y:S01]  /*0c90*/  LOP3.LUT R48, R4, 0x18, RZ, 0xc0, !PT ;  /* 0x0000001804307812 */ /* 0x000fe200078ec0ff */
[----:B--2---:R-:W-:Y:S01]  /*0ca0*/  ULEA UR4, UR5, UR4, 0x18 ;  /* 0x0000000405047291 */ /* 0x004fe2000f8ec0ff */
[----:B------:R-:W-:Y:S02]  /*0cb0*/  LOP3.LUT R52, RZ, R52, RZ, 0x33, !PT ;  /* 0x00000034ff347212 */ /* 0x000fe400078e33ff */
[----:B------:R-:W-:-:S06]  /*0cc0*/  LOP3.LUT R46, R3, 0x18, RZ, 0xc0, !PT ;  /* 0x00000018032e7812 */ /* 0x000fcc00078ec0ff */
[----:B------:R-:W1:Y:S01]  /*0cd0*/  LDS.64 R48, [R48+UR4] ;  /* 0x0000000430307984 */ /* 0x000e620008000a00 */
[----:B0-----:R-:W0:Y:S03]  /*0ce0*/  MUFU.RCP R5, R5 ;  /* 0x0000000500057308 */ /* 0x001e260000001000 */
[----:B------:R-:W2:Y:S01]  /*0cf0*/  LDS.64 R46, [R46+UR4] ;  /* 0x000000042e2e7984 */ /* 0x000ea20008000a00 */
[----:B------:R-:W3:Y:S01]  /*0d00*/  LDCU UR4, c[0x0][0x394] ;  /* 0x00007280ff0477ac */ /* 0x000ee20008000800 */
[----:B0-----:R-:W-:Y:S01]  /*0d10*/  IADD3 R51, PT, PT, R5, 0xffffffe, RZ ;  /* 0x0ffffffe05337810 */ /* 0x001fe20007ffe0ff */
[----:B---3--:R-:W-:-:S05]  /*0d20*/  IMAD R3, R39, UR4, RZ ;  /* 0x0000000427037c24 */ /* 0x008fca000f8e02ff */
[----:B------:R-:W0:Y:S02]  /*0d30*/  F2I.FTZ.U32.TRUNC.NTZ R51, R51 ;  /* 0x0000003300337305 */ /* 0x000e24000021f000 */
[----:B0-----:R-:W-:-:S04]  /*0d40*/  IMAD.MOV R5, RZ, RZ, -R51 ;  /* 0x000000ffff057224 */ /* 0x001fc800078e0a33 */
[----:B------:R-:W-:-:S04]  /*0d50*/  IMAD R5, R5, R0, RZ ;  /* 0x0000000005057224 */ /* 0x000fc800078e02ff */
[----:B------:R-:W-:-:S04]  /*0d60*/  IMAD.HI.U32 R50, R51, R5, R50 ;  /* 0x0000000533327227 */ /* 0x000fc800078e0032 */
[----:B-12-4-:R-:W-:-:S07]  /*0d70*/  IMAD R51, R40, UR6, R3 ;  /* 0x0000000628337c24 */ /* 0x016fce000f8e0203 */
.L_x_806:
[----:B0-----:R-:W0:Y:S01]  /*0d80*/  LDC R8, c[0x0][0x39c] ;  /* 0x0000e700ff087b82 */ /* 0x001e220000000800 */
[----:B------:R-:W-:-:S05]  /*0d90*/  IABS R5, R53 ;  /* 0x0000003500057213 */ /* 0x000fca0000000000 */
[----:B------:R-:W-:Y:S02]  /*0da0*/  IMAD.HI.U32 R4, R50, R5, RZ ;  /* 0x0000000532047227 */ /* 0x000fe400078e00ff */
[----:B------:R-:W1:Y:S02]  /*0db0*/  LDC.64 R44, c[0x0][0x3b8] ;  /* 0x0000ee00ff2c7b82 */ /* 0x000e640000000a00 */
        /* <DEDUP_REMOVED lines=10> */
[----:B------:R-:W-:-:S05]  /*0e60*/  @!P4 IMAD.MOV R4, RZ, RZ, -R4 ;  /* 0x000000ffff04c224 */ /* 0x000fca00078e0a04 */
[----:B------:R-:W-:-:S04]  /*0e70*/  SEL R54, R52, R4, !P1 ;  /* 0x0000000434367207 */ /* 0x000fc80004800000 */
[C---:B------:R-:W-:Y:S01]  /*0e80*/  IADD3 R6, PT, PT, -R54.reuse, RZ, RZ ;  /* 0x000000ff36067210 */ /* 0x040fe20007ffe1ff */
[----:B------:R-:W-:-:S04]  /*0e90*/  IMAD R4, R54, UR7, R51 ;  /* 0x0000000736047c24 */ /* 0x000fc8000f8e0233 */
[----:B------:R-:W-:-:S04]  /*0ea0*/  IMAD R55, R8, R6, R53 ;  /* 0x0000000608377224 */ /* 0x000fc800078e0235 */
[----:B------:R-:W-:-:S04]  /*0eb0*/  IMAD.IADD R33, R4, 0x1, R55 ;  /* 0x0000000104217824 */ /* 0x000fc800078e0237 */
[----:B------:R-:W-:-:S04]  /*0ec0*/  IMAD.WIDE R4, R33, 0x10, R48 ;  /* 0x0000001021047825 */ /* 0x000fc800078e0230 */
[C---:B------:R-:W-:Y:S02]  /*0ed0*/  IMAD.WIDE R8, R33.reuse, 0x10, R46 ;  /* 0x0000001021087825 */ /* 0x040fe400078e022e */
[----:B------:R-:W2:Y:S02]  /*0ee0*/  LD.E.128 R4, desc[UR36][R4.64] ;  /* 0x0000002404047980 */ /* 0x000ea4000c101d00 */
[C---:B------:R-:W-:Y:S02]  /*0ef0*/  IMAD.WIDE R12, R33.reuse, 0x10, R42 ;  /* 0x00000010210c7825 */ /* 0x040fe400078e022a */
[----:B------:R-:W2:Y:S02]  /*0f00*/  LD.E.128 R8, desc[UR36][R8.64] ;  /* 0x0000002408087980 */ /* 0x000ea4000c101d00 */
[----:B------:R-:W-:Y:S02]  /*0f10*/  IMAD.WIDE R32, R33, 0x10, R20 ;  /* 0x0000001021207825 */ /* 0x000fe400078e0214 */
[----:B------:R-:W3:Y:S04]  /*0f20*/  LD.E.128 R12, desc[UR36][R12.64] ;  /* 0x000000240c0c7980 */ /* 0x000ee8000c101d00 */
[----:B------:R-:W4:Y:S01]  /*0f30*/  LD.E.128 R32, desc[UR36][R32.64] ;  /* 0x0000002420207980 */ /* 0x000f22000c101d00 */
[----:B------:R-:W-:-:S04]  /*0f40*/  IMAD R54, R54, UR7, R3 ;  /* 0x0000000736367c24 */ /* 0x000fc8000f8e0203 */
[----:B------:R-:W-:-:S04]  /*0f50*/  IMAD.IADD R55, R55, 0x1, R54 ;  /* 0x0000000137377824 */ /* 0x000fc800078e0236 */
[----:B-1----:R-:W-:Y:S01]  /*0f60*/  IMAD.WIDE R44, R55, 0x10, R44 ;  /* 0x00000010372c7825 */ /* 0x002fe200078e022c */
[----:B------:R-:W-:-:S04]  /*0f70*/  IADD3 R53, PT, PT, R53, UR38, RZ ;  /* 0x0000002635357c10 */ /* 0x000fc8000fffe0ff */
[----:B------:R-:W-:Y:S01]  /*0f80*/  ISETP.GE.AND P2, PT, R53, UR8, PT ;  /* 0x0000000835007c0c */ /* 0x000fe2000bf46270 */
        /* <DEDUP_REMOVED lines=12> */
[----:B------:R0:W-:Y:S01]  /*1050*/  STG.E.128 desc[UR36][R44.64], R32 ;  /* 0x000000202c007986 */ /* 0x0001e2000c101d24 */
[----:B------:R-:W-:Y:S05]  /*1060*/  @!P2 BRA `(.L_x_806) ;  /* 0xfffffffc0044a947 */ /* 0x000fea000383ffff */
.L_x_805:
[----:B------:R-:W-:Y:S05]  /*1070*/  BSYNC.RECONVERGENT B0 ;  /* 0x0000000000007941 */ /* 0x000fea0003800200 */
.L_x_804:
[----:B------:R-:W1:Y:S01]  /*1080*/  LDCU UR4, c[0x0][0x3a4] ;  /* 0x00007480ff0477ac */ /* 0x000e620008000800 */
[----:B------:R-:W-:Y:S01]  /*1090*/  VIADD R39, R39, 0x1 ;  /* 0x0000000127277836 */ /* 0x000fe20000000000 */
[----:B------:R2:W-:Y:S04]  /*10a0*/  @P0 ST.E desc[UR36][R30.64+-0x80], R2 ;  /* 0xffff80021e000985 */ /* 0x0005e8000c101924 */
[----:B-1----:R-:W-:-:S13]  /*10b0*/  ISETP.NE.AND P0, PT, R39, UR4, PT ;  /* 0x0000000427007c0c */ /* 0x002fda000bf05270 */
[----:B--2---:R-:W-:Y:S05]  /*10c0*/  @P0 BRA `(.L_x_807) ;  /* 0xfffffff000e40947 */ /* 0x004fea000383ffff */
[----:B------:R-:W-:Y:S05]  /*10d0*/  EXIT ;  /* 0x000000000000794d */ /* 0x000fea0003800000 */
.L_x_808:
        /* <DEDUP_REMOVED lines=10> */
.L_x_1002:


//--------------------- .text._Z61userbuffers_fp16_sum_inplace_gpu_rr_rs_oop_stride_multiatomicILi2EEviiiiiiiiiiPPviS0_S0_m --------------------------
	.section	.text._Z61userbuffers_fp16_sum_inplace_gpu_rr_rs_oop_stride_multiatomicILi2EEviiiiiiiiiiPPviS0_S0_m,"ax",@progbits
	.align	128
        .global         _Z61userbuffers_fp16_sum_inplace_gpu_rr_rs_oop_stride_multiatomicILi2EEviiiiiiiiiiPPviS0_S0_m
        .type           _Z61userbuffers_fp16_sum_inplace_gpu_rr_rs_oop_stride_multiatomicILi2EEviiiiiiiiiiPPviS0_S0_m,@function
        .size           _Z61userbuffers_fp16_sum_inplace_gpu_rr_rs_oop_stride_multiatomicILi2EEviiiiiiiiiiPPviS0_S0_m,(.L_x_1003 - _Z61userbuffers_fp16_sum_inplace_gpu_rr_rs_oop_stride_multiatomicILi2EEviiiiiiiiiiPPviS0_S0_m)
        .other          _Z61userbuffers_fp16_sum_inplace_gpu_rr_rs_oop_stride_multiatomicILi2EEviiiiiiiiiiPPviS0_S0_m,@"STO_CUDA_ENTRY STV_DEFAULT"
_Z61userbuffers_fp16_sum_inplace_gpu_rr_rs_oop_stride_multiatomicILi2EEviiiiiiiiiiPPviS0_S0_m:
.text._Z61userbuffers_fp16_sum_inplace_gpu_rr_rs_oop_stride_multiatomicILi2EEviiiiiiiiiiPPviS0_S0_m:
[----:B------:R-:W0:Y:S08]  /*0000*/  LDC R1, c[0x0][0x37c] ;  /* 0x0000df00ff017b82 */ /* 0x000e300000000800 */
[----:B------:R-:W1:Y:S01]  /*0010*/  LDC R0, c[0x0][0x3a4] ;  /* 0x0000e900ff007b82 */ /* 0x000e620000000800 */
[----:B------:R-:W2:Y:S01]  /*0020*/  LDCU UR4, c[0x0][0x2f8] ;  /* 0x00005f00ff0477ac */ /* 0x000ea20008000800 */
[----:B0-----:R-:W-:Y:S01]  /*0030*/  VIADD R1, R1, 0xffffffd0 ;  /* 0xffffffd001017836 */ /* 0x001fe20000000000 */
[----:B-1----:R-:W-:-:S04]  /*0040*/  ISETP.GE.AND P0, PT, R0, 0x1, PT ;  /* 0x000000010000780c */ /* 0x002fc80003f06270 */
[----:B--2---:R-:W-:-:S05]  /*0050*/  IADD3 R0, P1, PT, R1, UR4, RZ ;  /* 0x0000000401007c10 */ /* 0x004fca000ff3e0ff */
[----:B------:R0:W-:Y:S04]  /*0060*/  STL [R1+0x28], R0 ;  /* 0x0000280001007387 */ /* 0x0001e80000100800 */
[----:B------:R-:W-:Y:S05]  /*0070*/  @!P0 EXIT ;  /* 0x000000000000894d */ /* 0x000fea0003800000 */
[----:B0-----:R-:W0:Y:S01]  /*0080*/  S2R R0, SR_TID.X ;  /* 0x0000000000007919 */ /* 0x001e220000002100 */
[----:B------:R-:W1:Y:S01]  /*0090*/  LDCU.64 UR6, c[0x0][0x3c0] ;  /* 0x00007800ff0677ac */ /* 0x000e620008000a00 */
[----:B------:R-:W2:Y:S01]  /*00a0*/  LDC R18, c[0x0][0x388] ;  /* 0x0000e200ff127b82 */ /* 0x000ea20000000800 */
[----:B------:R-:W-:Y:S01]  /*00b0*/  IMAD.MOV.U32 R19, RZ, RZ, RZ ;  /* 0x000000ffff137224 */ /* 0x000fe200078e00ff */
[----:B------:R-:W2:Y:S01]  /*00c0*/  LDCU UR5, c[0x0][0x390] ;  /* 0x00007200ff0577ac */ /* 0x000ea20008000800 */
[----:B------:R-:W3:Y:S05]  /*00d0*/  LDCU UR4, c[0x0][0x2fc] ;  /* 0x00005f80ff0477ac */ /* 0x000eea0008000800 */
[----:B------:R-:W4:Y:S01]  /*00e0*/  LDC.64 R2, c[0x0][0x3a8] ;  /* 0x0000ea00ff027b82 */ /* 0x000f220000000a00 */
[----:B------:R-:W0:Y:S01]  /*00f0*/  LDCU.64 UR36, c[0x0][0x358] ;  /* 0x00006b00ff2477ac */ /* 0x000e220008000a00 */
[----:B-1----:R-:W-:-:S04]  /*0100*/  ISETP.NE.U32.AND P0, PT, RZ, UR6, PT ;  /* 0x00000006ff007c0c */ /* 0x002fc8000bf05070 */
[----:B------:R-:W-:Y:S01]  /*0110*/  ISETP.NE.AND.EX P0, PT, RZ, UR7, PT, P0 ;  /* 0x00000007ff007c0c */ /* 0x000fe2000bf05300 */
[----:B---3--:R-:W-:-:S03]  /*0120*/  IMAD.X R27, RZ, RZ, UR4, P1 ;  /* 0x00000004ff1b7e24 */ /* 0x008fc600088e06ff */
[C---:B0-----:R-:W-:Y:S01]  /*0130*/  ISETP.EQ.AND P0, PT, R0.reuse, RZ, P0 ;  /* 0x000000ff0000720c */ /* 0x041fe20000702270 */
[----:B--2---:R-:W-:-:S03]  /*0140*/  IMAD R18, R0, UR5, R18 ;  /* 0x0000000500127c24 */ /* 0x004fc6000f8e0212 */
[----:B------:R-:W-:Y:S01]  /*0150*/  P2R R0, PR, RZ, 0x1 ;  /* 0x00000001ff007803 */ /* 0x000fe20000000000 */
[----:B----4-:R-:W-:-:S04]  /*0160*/  IMAD.WIDE R2, R18, 0x8, R2 ;  /* 0x0000000812027825 */ /* 0x010fc800078e0202 */
[----:B------:R0:W-:Y:S04]  /*0170*/  STL [R1+0x2c], R0 ;  /* 0x00002c0001007387 */ /* 0x0001e80000100800 */
.L_x_821:
[----:B0-----:R-:W2:Y:S01]  /*0180*/  LDL R0, [R1+0x2c] ;  /* 0x00002c0001007983 */ /* 0x001ea20000100800 */
[----:B------:R-:W0:Y:S01]  /*0190*/  LDCU.64 UR38, c[0x0][0x3c8] ;  /* 0x00007900ff2677ac */ /* 0x000e220008000a00 */
[----:B--2---:R-:W-:-:S13]  /*01a0*/  ISETP.NE.AND P0, PT, R0, RZ, PT ;  /* 0x000000ff0000720c */ /* 0x004fda0003f05270 */
[----:B0----5:R-:W-:Y:S05]  /*01b0*/  @!P0 BRA `(.L_x_809) ;  /* 0x0000000000848947 */ /* 0x021fea0003800000 */
[----:B------:R-:W0:Y:S01]  /*01c0*/  LDC.64 R6, c[0x0][0x3c0] ;  /* 0x0000f000ff067b82 */ /* 0x000e220000000a00 */
[----:B------:R-:W-:Y:S01]  /*01d0*/  BSSY B0, `(.L_x_810) ;  /* 0x0000007000007945 */ /* 0x000fe20003800000 */
[----:B0-----:R-:W-:-:S07]  /*01e0*/  IMAD.WIDE.U32 R4, R19, 0x4, R6 ;  /* 0x0000000413047825 */ /* 0x001fce00078e0006 */
.L_x_811:
[----:B------:R-:W-:Y:S01]  /*01f0*/  CS2R R8, SRZ ;  /* 0x0000000000087805 */ /* 0x000fe2000001ff00 */
[----:B------:R-:W-:Y:S05]  /*0200*/  YIELD ;  /* 0x0000000000007946 */ /* 0x000fea0003800000 */
[----:B------:R-:W2:Y:S02]  /*0210*/  ATOMG.E.CAS.STRONG.GPU PT, R0, [R4], R8, R9 ;  /* 0x00000008040073a9 */ /* 0x000ea400001ee109 */
[----:B--2---:R-:W-:-:S13]  /*0220*/  ISETP.NE.AND P0, PT, R0, RZ, PT ;  /* 0x000000ff0000720c */ /* 0x004fda0003f05270 */
[----:B------:R-:W-:Y:S05]  /*0230*/  @P0 BRA `(.L_x_811) ;  /* 0xfffffffc00ec0947 */ /* 0x000fea000383ffff */
[----:B------:R-:W-:Y:S05]  /*0240*/  BSYNC B0 ;  /* 0x0000000000007941 */ /* 0x000fea0003800000 */
.L_x_810:
[----:B------:R-:W0:Y:S01]  /*0250*/  LDC R9, c[0x0][0x370] ;  /* 0x0000dc00ff097b82 */ /* 0x000e220000000800 */
[----:B------:R-:W1:Y:S02]  /*0260*/  LDCU UR4, c[0x0][0x3a4] ;  /* 0x00007480ff0477ac */ /* 0x000e640008000800 */
[----:B-1----:R-:W-:-:S04]  /*0270*/  VIADD R3, R19, UR4 ;  /* 0x0000000413037c36 */ /* 0x002fc80008000000 */
[----:B------:R-:W-:Y:S01]  /*0280*/  IMAD.WIDE.U32 R6, R3, 0x4, R6 ;  /* 0x0000000403067825 */ /* 0x000fe200078e0006 */
[----:B0-----:R-:W-:-:S05]  /*0290*/  IADD3 R9, PT, PT, R9, -0x1, RZ ;  /* 0xffffffff09097810 */ /* 0x001fca0007ffe0ff */
[----:B------:R0:W5:Y:S01]  /*02a0*/  ATOMG.E.INC.STRONG.GPU PT, RZ, desc[UR36][R6.64], R9 ;  /* 0x8000000906ff79a8 */ /* 0x00016200099ef124 */
[----:B------:R-:W-:Y:S01]  /*02b0*/  BSSY B0, `(.L_x_812) ;  /* 0x0000006000007945 */ /* 0x000fe20003800000 */
.L_x_813:
[----:B0-----:R-:W-:Y:S01]  /*02c0*/  CS2R R8, SRZ ;  /* 0x0000000000087805 */ /* 0x001fe2000001ff00 */
[----:B------:R-:W-:Y:S05]  /*02d0*/  YIELD ;  /* 0x0000000000007946 */ /* 0x000fea0003800000 */
[----:B------:R-:W2:Y:S02]  /*02e0*/  ATOMG.E.CAS.STRONG.GPU PT, R0, [R6], R8, R9 ;  /* 0x00000008060073a9 */ /* 0x000ea400001ee109 */
[----:B--2---:R-:W-:-:S13]  /*02f0*/  ISETP.NE.AND P0, PT, R0, RZ, PT ;  /* 0x000000ff0000720c */ /* 0x004fda0003f05270 */
[----:B------:R-:W-:Y:S05]  /*0300*/  @P0 BRA `(.L_x_813) ;  /* 0xfffffffc00ec0947 */ /* 0x000fea000383ffff */
[----:B------:R-:W-:Y:S05]  /*0310*/  BSYNC B0 ;  /* 0x0000000000007941 */ /* 0x000fea0003800000 */
.L_x_812:
        /* <DEDUP_REMOVED lines=11> */
.L_x_809:
[----:B------:R-:W0:Y:S01]  /*03d0*/  S2R R11, SR_TID.X ;  /* 0x00000000000b7919 */ /* 0x000e220000002100 */
[----:B------:R-:W-:Y:S05]  /*03e0*/  WARPSYNC.ALL ;  /* 0x0000000000007948 */ /* 0x000fea0003800000 */
[----:B------:R-:W-:Y:S01]  /*03f0*/  BAR.SYNC.DEFER_BLOCKING 0x0 ;  /* 0x0000000000007b1d */ /* 0x000fe20000010000 */
[----:B0-----:R-:W-:-:S13]  /*0400*/  ISETP.GT.U32.AND P0, PT, R11, 0x1, PT ;  /* 0x000000010b00780c */ /* 0x001fda0003f04070 */
[----:B------:R-:W-:Y:S05]  /*0410*/  @P0 BRA `(.L_x_814) ;  /* 0x00000004000c0947 */ /* 0x000fea0003800000 */
[----:B------:R-:W0:Y:S01]  /*0420*/  LDC R5, c[0x0][0x390] ;  /* 0x0000e400ff057b82 */ /* 0x000e220000000800 */
[----:B------:R-:W1:Y:S07]  /*0430*/  S2R R0, SR_CTAID.X ;  /* 0x0000000000007919 */ /* 0x000e6e0000002500 */
[----:B------:R-:W0:Y:S08]  /*0440*/  LDC.64 R2, c[0x0][0x388] ;  /* 0x0000e200ff027b82 */ /* 0x000e300000000a00 */
[----:B------:R-:W2:Y:S08]  /*0450*/  LDC.64 R6, c[0x0][0x3a8] ;  /* 0x0000ea00ff067b82 */ /* 0x000eb00000000a00 */
[----:B------:R-:W3:Y:S01]  /*0460*/  LDC.64 R12, c[0x0][0x3a8] ;  /* 0x0000ea00ff0c7b82 */ /* 0x000ee20000000a00 */
[----:B0-----:R-:W-:-:S07]  /*0470*/  IMAD R5, R5, R3, R2 ;  /* 0x0000000305057224 */ /* 0x001fce00078e0202 */
[----:B------:R-:W0:Y:S01]  /*0480*/  LDC R9, c[0x0][0x384] ;  /* 0x0000e100ff097b82 */ /* 0x000e220000000800 */
[----:B--2---:R-:W-:-:S07]  /*0490*/  IMAD.WIDE R6, R5, 0x8, R6 ;  /* 0x0000000805067825 */ /* 0x004fce00078e0206 */
[----:B------:R-:W2:Y:S01]  /*04a0*/  LDC R10, c[0x0][0x3b0] ;  /* 0x0000ec00ff0a7b82 */ /* 0x000ea20000000800 */
[----:B------:R-:W0:Y:S01]  /*04b0*/  LDG.E.64 R6, desc[UR36][R6.64] ;  /* 0x0000002406067981 */ /* 0x000e22000c1e1b00 */
[----:B-1----:R-:W-:Y:S01]  /*04c0*/  ISETP.NE.AND P0, PT, R0, RZ, PT ;  /* 0x000000ff0000720c */ /* 0x002fe20003f05270 */
[----:B---3--:R-:W-:-:S12]  /*04d0*/  IMAD.WIDE R12, R18, 0x8, R12 ;  /* 0x00000008120c7825 */ /* 0x008fd800078e020c */
[----:B------:R-:W3:Y:S01]  /*04e0*/  @!P0 LDG.E.64 R2, desc[UR36][R12.64] ;  /* 0x000000240c028981 */ /* 0x000ee2000c1e1b00 */
[----:B0-----:R-:W-:-:S05]  /*04f0*/  IMAD.WIDE R16, R9, 0x4, R6 ;  /* 0x0000000409107825 */ /* 0x001fca00078e0206 */
[----:B------:R-:W4:Y:S01]  /*0500*/  LD.E R0, desc[UR36][R16.64+-0x80] ;  /* 0xffff802410007980 */ /* 0x000f22000c101900 */
[----:B------:R-:W-:Y:S02]  /*0510*/  @!P0 SHF.R.S32.HI R4, RZ, 0x1f, R5 ;  /* 0x0000001fff048819 */ /* 0x000fe40000011405 */
[----:B------:R-:W-:-:S04]  /*0520*/  @!P0 IADD3 R5, P1, PT, R5, R9, RZ ;  /* 0x0000000905058210 */ /* 0x000fc80007f3e0ff */
[----:B------:R-:W-:Y:S02]  /*0530*/  @!P0 LEA.HI.X.SX32 R8, R9, R4, 0x1, P1 ;  /* 0x0000000409088211 */ /* 0x000fe400008f0eff */
[----:B---3--:R-:W-:Y:S01]  /*0540*/  @!P0 LEA R4, P1, R5, R2, 0x2 ;  /* 0x0000000205048211 */ /* 0x008fe200078210ff */
[----:B--2---:R-:W-:-:S03]  /*0550*/  IMAD.WIDE R6, R10, 0x8, R12 ;  /* 0x000000080a067825 */ /* 0x004fc600078e020c */
[----:B------:R-:W-:Y:S01]  /*0560*/  @!P0 LEA.HI.X R5, R5, R3, R8, 0x2, P1 ;  /* 0x0000000305058211 */ /* 0x000fe200008f1408 */
[----:B------:R-:W0:Y:S01]  /*0570*/  S2UR UR5, SR_CgaCtaId ;  /* 0x00000000000579c3 */ /* 0x000e220000008800 */
[----:B----4-:R-:W-:-:S05]  /*0580*/  VIADD R2, R0, 0x1 ;  /* 0x0000000100027836 */ /* 0x010fca0000000000 */
[----:B------:R1:W-:Y:S04]  /*0590*/  @!P0 ST.E.STRONG.SYS desc[UR36][R4.64], R2 ;  /* 0x0000000204008985 */ /* 0x0003e8000c115924 */
[----:B------:R-:W2:Y:S01]  /*05a0*/  LDG.E.64 R6, desc[UR36][R6.64] ;  /* 0x0000002406067981 */ /* 0x000ea2000c1e1b00 */
[----:B------:R-:W-:Y:S02]  /*05b0*/  UMOV UR4, 0x400 ;  /* 0x0000040000047882 */ /* 0x000fe40000000000 */
[----:B0-----:R-:W-:-:S06]  /*05c0*/  ULEA UR4, UR5, UR4, 0x18 ;  /* 0x0000000405047291 */ /* 0x001fcc000f8ec0ff */
[----:B------:R-:W-:-:S05]  /*05d0*/  LEA R3, R11, UR4, 0x3 ;  /* 0x000000040b037c11 */ /* 0x000fca000f8e18ff */
[----:B--2---:R0:W-:Y:S01]  /*05e0*/  STS.64 [R3], R6 ;  /* 0x0000000603007388 */ /* 0x0041e20000000a00 */
[----:B-1----:R-:W-:Y:S01]  /*05f0*/  CS2R R4, SR_CLOCKLO ;  /* 0x0000000000047805 */ /* 0x002fe20000015000 */
[----:B0-----:R-:W-:-:S07]  /*0600*/  IMAD.WIDE R6, R18, 0x4, R16 ;  /* 0x0000000412067825 */ /* 0x001fce00078e0210 */
.L_x_815:
        /* <DEDUP_REMOVED lines=15> */
[----:B------:R-:W4:Y:S01]  /*0700*/  S2R R20, SR_CTAID.X ;  /* 0x0000000000147919 */ /* 0x000f220000002500 */
[----:B------:R-:W-:Y:S01]  /*0710*/  IMAD.MOV.U32 R14, RZ, RZ, 0x477 ;  /* 0x00000477ff0e7424 */ /* 0x000fe200078e00ff */
[----:B------:R-:W4:Y:S04]  /*0720*/  S2R R21, SR_TID.X ;  /* 0x0000000000157919 */ /* 0x000f280000002100 */
[----:B------:R-:W0:Y:S01]  /*0730*/  LDC.64 R12, c[0x4][0x78] ;  /* 0x01001e00ff0c7b82 */ /* 0x000e220000000a00 */
[----:B------:R0:W5:Y:S07]  /*0740*/  LDL R6, [R1+0x28] ;  /* 0x0000280001067983 */ /* 0x00016e0000100800 */
[----:B------:R-:W2:Y:S01]  /*0750*/  LDC.64 R8, c[0x4][R8] ;  /* 0x0100000008087b82 */ /* 0x000ea20000000a00 */
[----:B-1----:R-:W-:-:S04]  /*0760*/  UIADD3 UR4, UP0, UPT, UR4, 0x4c, URZ ;  /* 0x0000004c04047890 */ /* 0x002fc8000ff1e0ff */
[----:B------:R-:W-:Y:S02]  /*0770*/  UIADD3.X UR5, UPT, UPT, URZ, UR5, URZ, UP0, !UPT ;  /* 0x00000005ff057290 */ /* 0x000fe400087fe4ff */
[----:B------:R-:W-:Y:S01]  /*0780*/  MOV R10, UR4 ;  /* 0x00000004000a7c02 */ /* 0x000fe20008000f00 */
[----:B---3--:R1:W-:Y:S03]  /*0790*/  STL.64 [R1+0x10], R14 ;  /* 0x0000100e01007387 */ /* 0x0083e60000100a00 */
[----:B------:R-:W-:-:S05]  /*07a0*/  IMAD.U32 R11, RZ, RZ, UR5 ;  /* 0x00000005ff0b7e24 */ /* 0x000fca000f8e00ff */
[----:B------:R1:W-:Y:S01]  /*07b0*/  STL.64 [R1], R10 ;  /* 0x0000000a01007387 */ /* 0x0003e20000100a00 */
[----:B------:R-:W3:Y:S03]  /*07c0*/  LDCU.64 UR4, c[0x4][0x258] ;  /* 0x01004b00ff0477ac */ /* 0x000ee60008000a00 */
[----:B0-----:R1:W-:Y:S04]  /*07d0*/  STL.64 [R1+0x8], R12 ;  /* 0x0000080c01007387 */ /* 0x0013e80000100a00 */
[----:B----4-:R1:W-:Y:S01]  /*07e0*/  STL.64 [R1+0x18], R20 ;  /* 0x0000181401007387 */ /* 0x0103e20000100a00 */
[----:B------:R-:W-:Y:S01]  /*07f0*/  MOV R7, R27 ;  /* 0x0000001b00077202 */ /* 0x000fe20000000f00 */
[----:B---3--:R-:W-:-:S02]  /*0800*/  IMAD.U32 R4, RZ, RZ, UR4 ;  /* 0x00000004ff047e24 */ /* 0x008fc4000f8e00ff */
[----:B------:R-:W-:Y:S01]  /*0810*/  IMAD.U32 R5, RZ, RZ, UR5 ;  /* 0x00000005ff057e24 */ /* 0x000fe2000f8e00ff */
[----:B--2---:R1:W-:Y:S06]  /*0820*/  STL.64 [R1+0x20], R2 ;  /* 0x0000200201007387 */ /* 0x0043ec0000100a00 */
[----:B-1----:R-:W-:-:S07]  /*0830*/  LEPC R20, `(.L_x_814) ;  /* 0x000000001014794e */ /* 0x002fce0000000000 */
[----:B-----5:R-:W-:Y:S05]  /*0840*/  CALL.ABS.NOINC R8 ;  /* 0x0000000008007343 */ /* 0x020fea0003c00000 */
.L_x_814:
        /* <DEDUP_REMOVED lines=8> */
[----:B------:R-:W0:Y:S01]  /*08d0*/  LDC R0, c[0x0][0x370] ;  /* 0x0000dc00ff007b82 */ /* 0x000e220000000800 */
[----:B------:R-:W-:Y:S02]  /*08e0*/  ISETP.NE.AND P0, PT, R21, RZ, PT ;  /* 0x000000ff1500720c */ /* 0x000fe40003f05270 */
[----:B0-----:R-:W-:-:S04]  /*08f0*/  IADD3 R0, PT, PT, -R0, 0x21, RZ ;  /* 0x0000002100007810 */ /* 0x001fc80007ffe1ff */
[----:B------:R-:W-:-:S05]  /*0900*/  SEL R3, R0, 0x1, !P0 ;  /* 0x0000000100037807 */ /* 0x000fca0004000000 */
[----:B------:R-:W2:Y:S01]  /*0910*/  ATOM.E.ADD.STRONG.GPU PT, R0, desc[UR36][R16.64+0x100], R3 ;  /* 0x800100031000798a */ /* 0x000ea200081ef124 */
[----:B------:R-:W-:Y:S02]  /*0920*/  IMAD.SHL.U32 R5, R2, 0x20, RZ ;  /* 0x0000002002057824 */ /* 0x000fe400078e00ff */
[----:B--2---:R-:W-:-:S05]  /*0930*/  IMAD.IADD R0, R3, 0x1, R0 ;  /* 0x0000000103007824 */ /* 0x004fca00078e0200 */
[----:B------:R-:W-:-:S13]  /*0940*/  ISETP.EQ.AND P0, PT, R0, R5, PT ;  /* 0x000000050000720c */ /* 0x000fda0003f02270 */
.L_x_817:
[----:B------:R-:W-:Y:S05]  /*0950*/  BSYNC.RECONVERGENT B0 ;  /* 0x0000000000007941 */ /* 0x000fea0003800200 */
.L_x_816:
        /* <DEDUP_REMOVED lines=27> */
[----:B------:R-:W-:-:S03]  /*0b10*/  LEA.HI R6, R20, R21, RZ, 0x1b ;  /* 0x0000001514067211 */ /* 0x000fc600078fd8ff */
[----:B------:R-:W-:Y:S01]  /*0b20*/  IMAD.MOV.U32 R7, RZ, RZ, R4 ;  /* 0x000000ffff077224 */ /* 0x000fe200078e0004 */
[----:B-1----:R-:W-:-:S03]  /*0b30*/  IADD3 R6, PT, PT, R6, UR7, RZ ;  /* 0x0000000706067c10 */ /* 0x002fc6000fffe0ff */
[----:B------:R-:W-:-:S04]  /*0b40*/  IMAD.HI.U32 R4, R3, R7, RZ ;  /* 0x0000000703047227 */ /* 0x000fc800078e00ff */
[----:B------:R-:W-:Y:S02]  /*0b50*/  IMAD.MOV R8, RZ, RZ, -R4 ;  /* 0x000000ffff087224 */ /* 0x000fe400078e0a04 */
[----:B------:R-:W-:Y:S02]  /*0b60*/  IMAD.SHL.U32 R6, R6, 0x8, RZ ;  /* 0x0000000806067824 */ /* 0x000fe400078e00ff */
[----:B------:R-:W-:-:S03]  /*0b70*/  IMAD R7, R0, R8, R7 ;  /* 0x0000000800077224 */ /* 0x000fc600078e0207 */
[----:B------:R-:W-:Y:S02]  /*0b80*/  LOP3.LUT R6, R6, 0x8, RZ, 0xc0, !PT ;  /* 0x0000000806067812 */ /* 0x000fe400078ec0ff */
[----:B------:R-:W-:Y:S02]  /*0b90*/  ISETP.GT.U32.AND P2, PT, R0, R7, PT ;  /* 0x000000070000720c */ /* 0x000fe40003f44070 */
[----:B------:R-:W-:Y:S01]  /*0ba0*/  LOP3.LUT R12, R6, 0x8, RZ, 0x3c, !PT ;  /* 0x00000008060c7812 */ /* 0x000fe200078e3cff */
[----:B------:R0:W1:Y:S05]  /*0bb0*/  LDS.64 R14, [R6+UR4] ;  /* 0x00000004060e7984 */ /* 0x00006a0008000a00 */
[----:B------:R-:W2:Y:S01]  /*0bc0*/  LDS.64 R12, [R12+UR4] ;  /* 0x000000040c0c7984 */ /* 0x000ea20008000a00 */
[----:B------:R-:W3:Y:S04]  /*0bd0*/  LDCU UR4, c[0x0][0x394] ;  /* 0x00007280ff0477ac */ /* 0x000ee80008000800 */
[----:B------:R-:W-:-:S02]  /*0be0*/  @!P2 IMAD.IADD R7, R7, 0x1, -R0 ;  /* 0x000000010707a824 */ /* 0x000fc400078e0a00 */
[----:B------:R-:W-:-:S03]  /*0bf0*/  @!P2 VIADD R4, R4, 0x1 ;  /* 0x000000010404a836 */ /* 0x000fc60000000000 */
[----:B------:R-:W-:Y:S01]  /*0c00*/  ISETP.GE.U32.AND P1, PT, R7, R0, PT ;  /* 0x000000000700720c */ /* 0x000fe20003f26070 */
[----:B---3--:R-:W-:-:S12]  /*0c10*/  IMAD R20, R19, UR4, RZ ;  /* 0x0000000413147c24 */ /* 0x008fd8000f8e02ff */
[----:B------:R-:W-:Y:S02]  /*0c20*/  @P1 IADD3 R4, PT, PT, R4, 0x1, RZ ;  /* 0x0000000104041810 */ /* 0x000fe40007ffe0ff */
[----:B------:R-:W-:Y:S02]  /*0c30*/  ISETP.NE.AND P1, PT, R26, RZ, PT ;  /* 0x000000ff1a00720c */ /* 0x000fe40003f25270 */
[----:B------:R-:W-:Y:S01]  /*0c40*/  LOP3.LUT R26, RZ, R26, RZ, 0x33, !PT ;  /* 0x0000001aff1a7212 */ /* 0x000fe200078e33ff */
[----:B------:R-:W-:-:S05]  /*0c50*/  @!P3 IMAD.MOV R4, RZ, RZ, -R4 ;  /* 0x000000ffff04b224 */ /* 0x000fca00078e0a04 */
[----:B------:R-:W-:-:S05]  /*0c60*/  SEL R21, R26, R4, !P1 ;  /* 0x000000041a157207 */ /* 0x000fca0004800000 */
[----:B01----:R-:W-:-:S07]  /*0c70*/  IMAD R21, R21, UR7, R20 ;  /* 0x0000000715157c24 */ /* 0x003fce000f8e0214 */
.L_x_820:
        /* <DEDUP_REMOVED lines=15> */
[----:B------:R-:W-:-:S05]  /*0d70*/  SEL R24, R26, R4, !P1 ;  /* 0x000000041a187207 */ /* 0x000fca0004800000 */
[----:B------:R-:W-:Y:S02]  /*0d80*/  IMAD.MOV R5, RZ, RZ, -R24 ;  /* 0x000000ffff057224 */ /* 0x000fe400078e0a18 */
[----:B------:R-:W-:Y:S02]  /*0d90*/  IMAD R4, R24, UR8, R21 ;  /* 0x0000000818047c24 */ /* 0x000fe4000f8e0215 */
[----:B------:R-:W-:-:S05]  /*0da0*/  IMAD R25, R25, R5, R22 ;  /* 0x0000000519197224 */ /* 0x000fca00078e0216 */
[----:B------:R-:W-:-:S05]  /*0db0*/  IADD3 R9, PT, PT, R4, R25, RZ ;  /* 0x0000001904097210 */ /* 0x000fca0007ffe0ff */
[----:B------:R-:W-:-:S04]  /*0dc0*/  IMAD.WIDE R4, R9, 0x10, R14 ;  /* 0x0000001009047825 */ /* 0x000fc800078e020e */
[----:B--2---:R-:W-:Y:S02]  /*0dd0*/  IMAD.WIDE R8, R9, 0x10, R12 ;  /* 0x0000001009087825 */ /* 0x004fe400078e020c */
[----:B------:R-:W2:Y:S04]  /*0de0*/  LD.E.128 R4, desc[UR36][R4.64] ;  /* 0x0000002404047980 */ /* 0x000ea8000c101d00 */
[----:B------:R-:W2:Y:S01]  /*0df0*/  LD.E.128 R8, desc[UR36][R8.64] ;  /* 0x0000002408087980 */ /* 0x000ea2000c101d00 */
[----:B------:R-:W0:Y:S01]  /*0e00*/  LDCU UR4, c[0x0][0x360] ;  /* 0x00006c00ff0477ac */ /* 0x000e220008000800 */
[----:B------:R-:W0:Y:S01]  /*0e10*/  LDC R23, c[0x0][0x370] ;  /* 0x0000dc00ff177b82 */ /* 0x000e220000000800 */
[----:B------:R-:W-:-:S04]  /*0e20*/  IMAD R24, R24, UR8, R20 ;  /* 0x0000000818187c24 */ /* 0x000fc8000f8e0214 */
[----:B------:R-:W-:Y:S02]  /*0e30*/  IMAD.IADD R25, R25, 0x1, R24 ;  /* 0x0000000119197824 */ /* 0x000fe400078e0218 */
[----:B0-----:R-:W-:-:S05]  /*0e40*/  IMAD R22, R23, UR4, R22 ;  /* 0x0000000417167c24 */ /* 0x001fca000f8e0216 */
[----:B------:R-:W-:Y:S01]  /*0e50*/  ISETP.GE.AND P2, PT, R22, UR9, PT ;  /* 0x0000000916007c0c */ /* 0x000fe2000bf46270 */
[----:B--2---:R-:W-:Y:S02]  /*0e60*/  HFMA2.BF16_V2 R7, R7, 1, 1, R11 ;  /* 0x3f803f8007077831 */ /* 0x004fe4000020000b */
[----:B------:R-:W-:Y:S02]  /*0e70*/  HADD2.BF16_V2 R4, R4, R8 ;  /* 0x0000000804047230 */ /* 0x000fe40000200000 */
[----:B------:R-:W-:Y:S02]  /*0e80*/  HFMA2.BF16_V2 R5, R5, 1, 1, R9 ;  /* 0x3f803f8005057831 */ /* 0x000fe40000200009 */
[----:B------:R-:W-:Y:S02]  /*0e90*/  HADD2.BF16_V2 R6, R6, R10 ;  /* 0x0000000a06067230 */ /* 0x000fe40000200000 */
[----:B-1----:R-:W-:-:S05]  /*0ea0*/  IMAD.WIDE R8, R25, 0x10, R28 ;  /* 0x0000001019087825 */ /* 0x002fca00078e021c */
[----:B------:R0:W-:Y:S01]  /*0eb0*/  STG.E.128 desc[UR36][R8.64], R4 ;  /* 0x0000000408007986 */ /* 0x0001e2000c101d24 */
[----:B------:R-:W-:Y:S05]  /*0ec0*/  @!P2 BRA `(.L_x_820) ;  /* 0xfffffffc006ca947 */ /* 0x000fea000383ffff */
.L_x_819:
[----:B------:R-:W-:Y:S05]  /*0ed0*/  BSYNC.RECONVERGENT B0 ;  /* 0x0000000000007941 */ /* 0x000fea0003800200 */
.L_x_818:
[----:B------:R-:W1:Y:S01]  /*0ee0*/  LDCU UR4, c[0x0][0x3a4] ;  /* 0x00007480ff0477ac */ /* 0x000e620008000800 */
[----:B------:R-:W-:Y:S01]  /*0ef0*/  VIADD R19, R19, 0x1 ;  /* 0x0000000113137836 */ /* 0x000fe20000000000 */
[----:B------:R2:W-:Y:S04]  /*0f00*/  @P0 ST.E desc[UR36][R16.64+-0x80], R2 ;  /* 0xffff800210000985 */ /* 0x0005e8000c101924 */
[----:B-1----:R-:W-:-:S13]  /*0f10*/  ISETP.NE.AND P0, PT, R19, UR4, PT ;  /* 0x0000000413007c0c */ /* 0x002fda000bf05270 */
[----:B--2---:R-:W-:Y:S05]  /*0f20*/  @P0 BRA `(.L_x_821) ;  /* 0xfffffff000940947 */ /* 0x004fea000383ffff */
[----:B------:R-:W-:Y:S05]  /*0f30*/  EXIT ;  /* 0x000000000000794d */ /* 0x000fea0003800000 */
.L_x_822:
        /* <DEDUP_REMOVED lines=12> */
.L_x_1003:


//--------------------- .text._Z56userbuffers_fp16_sum_inplace_gpu_rr_rs_oop_stride_atomicILi32EEviiiiiiiiiiPPviS0_S0_m --------------------------
	.section	.text._Z56userbuffers_fp16_sum_inplace_gpu_rr_rs_oop_stride_atomicILi32EEviiiiiiiiiiPPviS0_S0_m,"ax",@progbits
	.align	128
        .global         _Z56userbuffers_fp16_sum_inplace_gpu_rr_rs_oop_stride_atomicILi32EEviiiiiiiiiiPPviS0_S0_m
        .type           _Z56userbuffers_fp16_sum_inplace_gpu_rr_rs_oop_stride_atomicILi32EEviiiiiiiiiiPPviS0_S0_m,@function
        .size           _Z56userbuffers_fp16_sum_inplace_gpu_rr_rs_oop_stride_atomicILi32EEviiiiiiiiiiPPviS0_S0_m,(.L_x_1004 - _Z56userbuffers_fp16_sum_inplace_gpu_rr_rs_oop_stride_atomicILi32EEviiiiiiiiiiPPviS0_S0_m)
        .other          _Z56userbuffers_fp16_sum_inplace_gpu_rr_rs_oop_stride_atomicILi32EEviiiiiiiiiiPPviS0_S0_m,@"STO_CUDA_ENTRY STV_DEFAULT"
_Z56userbuffers_fp16_sum_inplace_gpu_rr_rs_oop_stride_atomicILi32EEviiiiiiiiiiPPviS0_S0_m:
.text._Z56userbuffers_fp16_sum_inplace_gpu_rr_rs_oop_stride_atomicILi32EEviiiiiiiiiiPPviS0_S0_m:
[----:B------:R-:W0:Y:S01]  /*0000*/  LDC R1, c[0x0][0x37c] ;  /* 0x0000df00ff017b82 */ /* 0x000e220000000800 */
[----:B------:R-:W1:Y:S01]  /*0010*/  S2R R17, SR_TID.X ;  /* 0x0000000000117919 */ /* 0x000e620000002100 */
[----:B------:R-:W2:Y:S01]  /*0020*/  LDCU.64 UR6, c[0x0][0x3c0] ;  /* 0x00007800ff0677ac */ /* 0x000ea20008000a00 */
[----:B0-----:R-:W-:Y:S01]  /*0030*/  IADD3 R1, PT, PT, R1, -0x150, RZ ;  /* 0xfffffeb001017810 */ /* 0x001fe20007ffe0ff */
[----:B------:R-:W0:Y:S01]  /*0040*/  LDCU UR4, c[0x0][0x2f8] ;  /* 0x00005f00ff0477ac */ /* 0x000e220008000800 */
[----:B------:R-:W3:Y:S01]  /*0050*/  LDCU UR5, c[0x0][0x2fc] ;  /* 0x00005f80ff0577ac */ /* 0x000ee20008000800 */
[----:B------:R-:W4:Y:S01]  /*0060*/  LDCU.64 UR36, c[0x0][0x358] ;  /* 0x00006b00ff2477ac */ /* 0x000f220008000a00 */
[----:B------:R-:W1:Y:S01]  /*0070*/  LDCU.64 UR38, c[0x0][0x3c8] ;  /* 0x00007900ff2677ac */ /* 0x000e620008000a00 */
[----:B--2---:R-:W-:-:S04]  /*0080*/  ISETP.NE.U32.AND P0, PT, RZ, UR6, PT ;  /* 0x00000006ff007c0c */ /* 0x004fc8000bf05070 */
[----:B------:R-:W-:Y:S02]  /*0090*/  ISETP.NE.AND.EX P0, PT, RZ, UR7, PT, P0 ;  /* 0x00000007ff007c0c */ /* 0x000fe4000bf05300 */
[----:B0-----:R-:W-:-:S04]  /*00a0*/  IADD3 R6, P1, PT, R1, UR4, RZ ;  /* 0x0000000401067c10 */ /* 0x001fc8000ff3e0ff */
[----:B---3--:R-:W-:Y:S02]  /*00b0*/  IADD3.X R7, PT, PT, RZ, UR5, RZ, P1, !PT ;  /* 0x00000005ff077c10 */ /* 0x008fe40008ffe4ff */
[----:B-1----:R-:W-:-:S13]  /*00c0*/  ISETP.NE.OR P0, PT, R17, RZ, !P0 ;  /* 0x000000ff1100720c */ /* 0x002fda0004705670 */
[----:B----4-:R-:W-:Y:S05]  /*00d0*/  @P0 BRA `(.L_x_823) ;  /* 0x0000000000800947 */ /* 0x010fea0003800000 */
[----:B------:R-:W0:Y:S01]  /*00e0*/  LDC.64 R2, c[0x0][0x3c0] ;  /* 0x0000f000ff027b82 */ /* 0x000e220000000a00 */
[----:B------:R-:W-:Y:S01]  /*00f0*/  BSSY B0, `(.L_x_824) ;  /* 0x0000006000007945 */ /* 0x000fe20003800000 */
.L_x_825:
[----:B------:R-:W-:Y:S01]  /*0100*/  CS2R R4, SRZ ;  /* 0x0000000000047805 */ /* 0x000fe2000001ff00 */
[----:B------:R-:W-:Y:S05]  /*0110*/  YIELD ;  /* 0x0000000000007946 */ /* 0x000fea0003800000 */
[----:B0-----:R-:W2:Y:S02]  /*0120*/  ATOMG.E.CAS.STRONG.GPU PT, R0, [R2], R4, R5 ;  /* 0x00000004020073a9 */ /* 0x001ea400001ee105 */
[----:B--2---:R-:W-:-:S13]  /*0130*/  ISETP.NE.AND P0, PT, R0, RZ, PT ;  /* 0x000000ff0000720c */ /* 0x004fda0003f05270 */
[----:B------:R-:W-:Y:S05]  /*0140*/  @P0 BRA `(.L_x_825) ;  /* 0xfffffffc00ec0947 */ /* 0x000fea000383ffff */
[----:B------:R-:W-:Y:S05]  /*0150*/  BSYNC B0 ;  /* 0x0000000000007941 */ /* 0x000fea0003800000 */
.L_x_824:
[----:B------:R-:W0:Y:S08]  /*0160*/  LDC R11, c[0x0][0x3a4] ;  /* 0x0000e900ff0b7b82 */ /* 0x000e300000000800 */
[----:B------:R-:W0:Y:S08]  /*0170*/  LDC.64 R4, c[0x0][0x3c0] ;  /* 0x0000f000ff047b82 */ /* 0x000e300000000a00 */
[----:B------:R-:W1:Y:S01]  /*0180*/  LDC R9, c[0x0][0x370] ;  /* 0x0000dc00ff097b82 */ /* 0x000e620000000800 */
[----:B0-----:R-:W-:Y:S01]  /*0190*/  IMAD.WIDE R4, R11, 0x4, R4 ;  /* 0x000000040b047825 */ /* 0x001fe200078e0204 */
[----:B-1----:R-:W-:-:S05]  /*01a0*/  IADD3 R9, PT, PT, R9, -0x1, RZ ;  /* 0xffffffff09097810 */ /* 0x002fca0007ffe0ff */
[----:B------:R0:W5:Y:S01]  /*01b0*/  ATOMG.E.INC.STRONG.GPU PT, RZ, desc[UR36][R4.64], R9 ;  /* 0x8000000904ff79a8 */ /* 0x00016200099ef124 */
[----:B------:R-:W-:Y:S01]  /*01c0*/  BSSY B0, `(.L_x_826) ;  /* 0x0000006000007945 */ /* 0x000fe20003800000 */
.L_x_827:
[----:B0-----:R-:W-:Y:S01]  /*01d0*/  CS2R R8, SRZ ;  /* 0x0000000000087805 */ /* 0x001fe2000001ff00 */
[----:B------:R-:W-:Y:S05]  /*01e0*/  YIELD ;  /* 0x0000000000007946 */ /* 0x000fea0003800000 */
[----:B------:R-:W2:Y:S02]  /*01f0*/  ATOMG.E.CAS.STRONG.GPU PT, R0, [R4], R8, R9 ;  /* 0x00000008040073a9 */ /* 0x000ea400001ee109 */
[----:B--2---:R-:W-:-:S13]  /*0200*/  ISETP.NE.AND P0, PT, R0, RZ, PT ;  /* 0x000000ff0000720c */ /* 0x004fda0003f05270 */
[----:B------:R-:W-:Y:S05]  /*0210*/  @P0 BRA `(.L_x_827) ;  /* 0xfffffffc00ec0947 */ /* 0x000fea000383ffff */
[----:B------:R-:W-:Y:S05]  /*0220*/  BSYNC B0 ;  /* 0x0000000000007941 */ /* 0x000fea0003800000 */
.L_x_826:
        /* <DEDUP_REMOVED lines=11> */
.L_x_823:
[----:B------:R-:W-:Y:S01]  /*02e0*/  ISETP.GT.U32.AND P0, PT, R17, 0x1f, PT ;  /* 0x0000001f1100780c */ /* 0x000fe20003f04070 */
[----:B------:R-:W-:Y:S05]  /*02f0*/  WARPSYNC.ALL ;  /* 0x0000000000007948 */ /* 0x000fea0003800000 */
[----:B------:R-:W-:Y:S07]  /*0300*/  BAR.SYNC.DEFER_BLOCKING 0x0 ;  /* 0x0000000000007b1d */ /* 0x000fee0000010000 */
[----:B------:R-:W-:Y:S05]  /*0310*/  @P0 BRA `(.L_x_828) ;  /* 0x0000000400080947 */ /* 0x000fea0003800000 */
        /* <DEDUP_REMOVED lines=33> */
.L_x_829:
        /* <DEDUP_REMOVED lines=17> */
[----:B------:R-:W-:-:S05]  /*0640*/  MOV R0, 0x2a8 ;  /* 0x000002a800007802 */ /* 0x000fca0000000f00 */
[----:B------:R-:W4:Y:S08]  /*0650*/  LDC.64 R10, c[0x4][0x70] ;  /* 0x01001c00ff0a7b82 */ /* 0x000f300000000a00 */
[----:B0-----:R0:W0:Y:S01]  /*0660*/  LDC.64 R2, c[0x4][R0] ;  /* 0x0100000000027b82 */ /* 0x0010220000000a00 */
[----:B-1----:R-:W-:-:S04]  /*0670*/  UIADD3 UR4, UP0, UPT, UR4, 0x4c, URZ ;  /* 0x0000004c04047890 */ /* 0x002fc8000ff1e0ff */
[----:B------:R-:W-:Y:S02]  /*0680*/  UIADD3.X UR5, UPT, UPT, URZ, UR5, URZ, UP0, !UPT ;  /* 0x00000005ff057290 */ /* 0x000fe400087fe4ff */
[----:B------:R-:W-:Y:S01]  /*0690*/  MOV R8, UR4 ;  /* 0x0000000400087c02 */ /* 0x000fe20008000f00 */
[----:B---3--:R1:W-:Y:S03]  /*06a0*/  STL.64 [R1+0x10], R12 ;  /* 0x0000100c01007387 */ /* 0x0083e60000100a00 */
[----:B------:R-:W-:-:S05]  /*06b0*/  MOV R9, UR5 ;  /* 0x0000000500097c02 */ /* 0x000fca0008000f00 */
[----:B------:R1:W-:Y:S01]  /*06c0*/  STL.64 [R1], R8 ;  /* 0x0000000801007387 */ /* 0x0003e20000100a00 */
[----:B------:R-:W3:Y:S03]  /*06d0*/  LDCU.64 UR4, c[0x4][0x258] ;  /* 0x01004b00ff0477ac */ /* 0x000ee60008000a00 */
[----:B----4-:R1:W-:Y:S01]  /*06e0*/  STL.64 [R1+0x8], R10 ;  /* 0x0000080a01007387 */ /* 0x0103e20000100a00 */
[----:B---3--:R-:W-:Y:S02]  /*06f0*/  MOV R4, UR4 ;  /* 0x0000000400047c02 */ /* 0x008fe40008000f00 */
[----:B------:R-:W-:Y:S01]  /*0700*/  MOV R5, UR5 ;  /* 0x0000000500057c02 */ /* 0x000fe20008000f00 */
[----:B0-2---:R1:W-:Y:S06]  /*0710*/  STL.64 [R1+0x20], R14 ;  /* 0x0000200e01007387 */ /* 0x0053ec0000100a00 */
[----:B------:R-:W-:-:S07]  /*0720*/  LEPC R20, `(.L_x_828) ;  /* 0x000000001014794e */ /* 0x000fce0000000000 */
[----:B-1---5:R-:W-:Y:S05]  /*0730*/  CALL.ABS.NOINC R2 ;  /* 0x0000000002007343 */ /* 0x022fea0003c00000 */
.L_x_828:
        /* <DEDUP_REMOVED lines=17> */
.L_x_831:
[----:B------:R-:W-:Y:S05]  /*0850*/  BSYNC.RECONVERGENT B0 ;  /* 0x0000000000007941 */ /* 0x000fea0003800200 */
.L_x_830:
[----:B------:R-:W0:Y:S01]  /*0860*/  S2UR UR7, SR_CTAID.X ;  /* 0x00000000000779c3 */ /* 0x000e220000002500 */
[----:B------:R-:W1:Y:S01]  /*0870*/  LDCU UR6, c[0x0][0x398] ;  /* 0x00007300ff0677ac */ /* 0x000e620008000800 */
[----:B------:R-:W-:Y:S01]  /*0880*/  BSSY.RECONVERGENT B0, `(.L_x_832) ;  /* 0x00001bc000007945 */ /* 0x000fe20003800200 */
[----:B------:R-:W2:Y:S05]  /*0890*/  LDCU UR9, c[0x0][0x3a0] ;  /* 0x00007400ff0977ac */ /* 0x000eaa0008000800 */
[----:B------:R-:W0:Y:S01]  /*08a0*/  LDC R0, c[0x0][0x360] ;  /* 0x0000d800ff007b82 */ /* 0x000e220000000800 */
[----:B------:R-:W3:Y:S01]  /*08b0*/  LDCU UR10, c[0x0][0x398] ;  /* 0x00007300ff0a77ac */ /* 0x000ee20008000800 */
[----:B0-----:R-:W-:-:S05]  /*08c0*/  IMAD R17, R0, UR7, R17 ;  /* 0x0000000700117c24 */ /* 0x001fca000f8e0211 */
[----:B-1----:R-:W-:-:S13]  /*08d0*/  ISETP.GE.AND P1, PT, R17, UR6, PT ;  /* 0x0000000611007c0c */ /* 0x002fda000bf26270 */
[----:B--23--:R-:W-:Y:S05]  /*08e0*/  @P1 BRA `(.L_x_833) ;  /* 0x0000001800d41947 */ /* 0x00cfea0003800000 */
[----:B------:R-:W0:Y:S01]  /*08f0*/  LDC R5, c[0x0][0x39c] ;  /* 0x0000e700ff057b82 */ /* 0x000e220000000800 */
[----:B------:R-:W1:Y:S01]  /*0900*/  LDCU UR8, c[0x0][0x38c] ;  /* 0x00007180ff0877ac */ /* 0x000e620008000800 */
[----:B------:R-:W-:-:S06]  /*0910*/  UMOV UR4, 0x400 ;  /* 0x0000040000047882 */ /* 0x000fcc0000000000 */
[----:B------:R-:W2:Y:S01]  /*0920*/  S2UR UR5, SR_CgaCtaId ;  /* 0x00000000000579c3 */ /* 0x000ea20000008800 */
[----:B0-----:R-:W-:-:S04]  /*0930*/  IABS R0, R5 ;  /* 0x0000000500007213 */ /* 0x001fc80000000000 */
[----:B------:R-:W-:-:S03]  /*0940*/  MOV R6, R0 ;  /* 0x0000000000067202 */ /* 0x000fc60000000f00 */
[----:B------:R-:W0:Y:S01]  /*0950*/  LDC R0, c[0x0][0x3a0] ;  /* 0x0000e800ff007b82 */ /* 0x000e220000000800 */
[----:B------:R-:W3:Y:S01]  /*0960*/  I2F.RP R4, R6 ;  /* 0x0000000600047306 */ /* 0x000ee20000209400 */
[----:B--2---:R-:W-:-:S07]  /*0970*/  ULEA UR4, UR5, UR4, 0x18 ;  /* 0x0000000405047291 */ /* 0x004fce000f8ec0ff */
[----:B---3--:R-:W2:Y:S01]  /*0980*/  MUFU.RCP R4, R4 ;  /* 0x0000000400047308 */ /* 0x008ea20000001000 */
[----:B0-----:R-:W-:Y:S01]  /*0990*/  IMAD R0, R0, UR6, RZ ;  /* 0x0000000600007c24 */ /* 0x001fe2000f8e02ff */
[----:B--2---:R-:W-:-:S04]  /*09a0*/  IADD3 R2, PT, PT, R4, 0xffffffe, RZ ;  /* 0x0ffffffe04027810 */ /* 0x004fc80007ffe0ff */
[----:B------:R-:W-:Y:S02]  /*09b0*/  IABS R4, R0 ;  /* 0x0000000000047213 */ /* 0x000fe40000000000 */
[----:B------:R0:W2:Y:S01]  /*09c0*/  F2I.FTZ.U32.TRUNC.NTZ R3, R2 ;  /* 0x0000000200037305 */ /* 0x0000a2000021f000 */
[----:B------:R-:W-:-:S04]  /*09d0*/  LOP3.LUT R0, R0, R5, RZ, 0x3c, !PT ;  /* 0x0000000500007212 */ /* 0x000fc800078e3cff */
[----:B------:R-:W-:Y:S01]  /*09e0*/  ISETP.GE.AND P2, PT, R0, RZ, PT ;  /* 0x000000ff0000720c */ /* 0x000fe20003f46270 */
[----:B0-----:R-:W-:Y:S01]  /*09f0*/  HFMA2 R2, -RZ, RZ, 0, 0 ;  /* 0x00000000ff027431 */ /* 0x001fe200000001ff */
[----:B--2---:R-:W-:-:S05]  /*0a00*/  IADD3 R7, PT, PT, RZ, -R3, RZ ;  /* 0x80000003ff077210 */ /* 0x004fca0007ffe0ff */
[----:B------:R-:W-:-:S04]  /*0a10*/  IMAD R7, R7, R6, RZ ;  /* 0x0000000607077224 */ /* 0x000fc800078e02ff */
[----:B------:R-:W-:-:S05]  /*0a20*/  IMAD.HI.U32 R8, R3, R7, R2 ;  /* 0x0000000703087227 */ /* 0x000fca00078e0002 */
[----:B------:R-:W-:Y:S01]  /*0a30*/  STL [R1+0x114], R8 ;  /* 0x0001140801007387 */ /* 0x000fe20000100800 */
[----:B------:R-:W-:-:S05]  /*0a40*/  IMAD.HI.U32 R3, R8, R4, RZ ;  /* 0x0000000408037227 */ /* 0x000fca00078e00ff */
[----:B------:R-:W-:-:S05]  /*0a50*/  IADD3 R7, PT, PT, -R3, RZ, RZ ;  /* 0x000000ff03077210 */ /* 0x000fca0007ffe1ff */
[C---:B------:R-:W-:Y:S02]  /*0a60*/  IMAD R2, R6.reuse, R7, R4 ;  /* 0x0000000706027224 */ /* 0x040fe400078e0204 */
[----:B------:R-:W0:Y:S01]  /*0a70*/  S2R R7, SR_TID.X ;  /* 0x0000000000077919 */ /* 0x000e220000002100 */
[----:B------:R-:W2:Y:S02]  /*0a80*/  LDC R4, c[0x0][0x394] ;  /* 0x0000e500ff047b82 */ /* 0x000ea40000000800 */
[----:B------:R-:W-:-:S13]  /*0a90*/  ISETP.GT.U32.AND P3, PT, R6, R2, PT ;  /* 0x000000020600720c */ /* 0x000fda0003f64070 */
[-C--:B------:R-:W-:Y:S02]  /*0aa0*/  @!P3 IADD3 R2, PT, PT, R2, -R6.reuse, RZ ;  /* 0x800000060202b210 */ /* 0x080fe40007ffe0ff */
[----:B------:R-:W-:Y:S02]  /*0ab0*/  @!P3 IADD3 R3, PT, PT, R3, 0x1, RZ ;  /* 0x000000010303b810 */ /* 0x000fe40007ffe0ff */
[----:B------:R-:W-:Y:S02]  /*0ac0*/  ISETP.GE.U32.AND P1, PT, R2, R6, PT ;  /* 0x000000060200720c */ /* 0x000fe40003f26070 */
[----:B------:R-:W3:Y:S01]  /*0ad0*/  LDC R2, c[0x0][0x360] ;  /* 0x0000d800ff027b82 */ /* 0x000ee20000000800 */
[----:B------:R-:W-:Y:S02]  /*0ae0*/  ISETP.NE.AND P3, PT, R5, RZ, PT ;  /* 0x000000ff0500720c */ /* 0x000fe40003f65270 */
[----:B0-----:R-:W-:-:S08]  /*0af0*/  LEA.HI R0, R7, UR7, RZ, 0x1b ;  /* 0x0000000707007c11 */ /* 0x001fd0000f8fd8ff */
[----:B------:R-:W-:Y:S02]  /*0b00*/  @P1 IADD3 R3, PT, PT, R3, 0x1, RZ ;  /* 0x0000000103031810 */ /* 0x000fe40007ffe0ff */
[----:B-1----:R-:W-:Y:S02]  /*0b10*/  IADD3 R29, PT, PT, R0, UR8, RZ ;  /* 0x00000008001d7c10 */ /* 0x002fe4000fffe0ff */
[----:B------:R-:W-:Y:S02]  /*0b20*/  @!P2 IADD3 R3, PT, PT, -R3, RZ, RZ ;  /* 0x000000ff0303a210 */ /* 0x000fe40007ffe1ff */
[----:B------:R-:W-:Y:S02]  /*0b30*/  SHF.L.U32 R29, R29, 0x3, RZ ;  /* 0x000000031d1d7819 */ /* 0x000fe400000006ff */
[----:B------:R-:W-:Y:S02]  /*0b40*/  @!P3 LOP3.LUT R3, RZ, R5, RZ, 0x33, !PT ;  /* 0x00000005ff03b212 */ /* 0x000fe400078e33ff */
[C---:B------:R-:W-:Y:S01]  /*0b50*/  IADD3 R5, PT, PT, R29.reuse, 0x38, RZ ;  /* 0x000000381d057810 */ /* 0x040fe20007ffe0ff */
[----:B---3--:R-:W-:Y:S01]  /*0b60*/  IMAD R0, R2, UR7, R7 ;  /* 0x0000000702007c24 */ /* 0x008fe2000f8e0207 */
[----:B------:R-:W-:Y:S01]  /*0b70*/  LOP3.LUT R15, R29, 0xf8, RZ, 0xc0, !PT ;  /* 0x000000f81d0f7812 */ /* 0x000fe200078ec0ff */
[----:B--2---:R-:W-:Y:S01]  /*0b80*/  IMAD R2, R3, UR8, R4 ;  /* 0x0000000803027c24 */ /* 0x004fe2000f8e0204 */
[----:B------:R-:W-:-:S02]  /*0b90*/  IADD3 R4, PT, PT, R29, 0x30, RZ ;  /* 0x000000301d047810 */ /* 0x000fc40007ffe0ff */
[----:B------:R0:W-:Y:S01]  /*0ba0*/  STL [R1+0x128], R0 ;  /* 0x0001280001007387 */ /* 0x0001e20000100800 */
[----:B------:R-:W-:Y:S02]  /*0bb0*/  LOP3.LUT R5, R5, 0xf8, RZ, 0xc0, !PT ;  /* 0x000000f805057812 */ /* 0x000fe400078ec0ff */
[C---:B------:R-:W-:Y:S01]  /*0bc0*/  IADD3 R28, PT, PT, R29.reuse, 0xf0, RZ ;  /* 0x000000f01d1c7810 */ /* 0x040fe20007ffe0ff */
[----:B------:R1:W-:Y:S01]  /*0bd0*/  STL [R1+0x118], R2 ;  /* 0x0001180201007387 */ /* 0x0003e20000100800 */
[C---:B------:R-:W-:Y:S02]  /*0be0*/  IADD3 R3, PT, PT, R29.reuse, 0x28, RZ ;  /* 0x000000281d037810 */ /* 0x040fe40007ffe0ff */
[C---:B------:R-:W-:Y:S02]  /*0bf0*/  IADD3 R6, PT, PT, R29.reuse, 0x40, RZ ;  /* 0x000000401d067810 */ /* 0x040fe40007ffe0ff */
[C---:B------:R-:W-:Y:S02]  /*0c00*/  IADD3 R7, PT, PT, R29.reuse, 0x48, RZ ;  /* 0x000000481d077810 */ /* 0x040fe40007ffe0ff */
[----:B0-----:R-:W-:-:S02]  /*0c10*/  IADD3 R0, PT, PT, R29, 0x18, RZ ;  /* 0x000000181d007810 */ /* 0x001fc40007ffe0ff */
[----:B------:R-:W-:Y:S02]  /*0c20*/  LOP3.LUT R4, R4, 0xf8, RZ, 0xc0, !PT ;  /* 0x000000f804047812 */ /* 0x000fe400078ec0ff */
[C---:B-1----:R-:W-:Y:S01]  /*0c30*/  IADD3 R2, PT, PT, R29.reuse, 0x20, RZ ;  /* 0x000000201d027810 */ /* 0x042fe20007ffe0ff */
[----:B------:R0:W-:Y:S01]  /*0c40*/  STL [R1+0x144], R0 ;  /* 0x0001440001007387 */ /* 0x0001e20000100800 */
[C---:B------:R-:W-:Y:S02]  /*0c50*/  IADD3 R8, PT, PT, R29.reuse, 0x50, RZ ;  /* 0x000000501d087810 */ /* 0x040fe40007ffe0ff */
[C---:B------:R-:W-:Y:S01]  /*0c60*/  IADD3 R9, PT, PT, R29.reuse, 0x58, RZ ;  /* 0x000000581d097810 */ /* 0x040fe20007ffe0ff */
[----:B------:R-:W-:Y:S01]  /*0c70*/  STL.64 [R1+0x130], R4 ;  /* 0x0001300401007387 */ /* 0x000fe20000100a00 */
[C---:B------:R-:W-:Y:S02]  /*0c80*/  IADD3 R10, PT, PT, R29.reuse, 0x60, RZ ;  /* 0x000000601d0a7810 */ /* 0x040fe40007ffe0ff */
[C---:B------:R-:W-:Y:S01]  /*0c90*/  IADD3 R11, PT, PT, R29.reuse, 0x68, RZ ;  /* 0x000000681d0b7810 */ /* 0x040fe20007ffe0ff */
[----:B------:R1:W-:Y:S01]  /*0ca0*/  STL [R1+0x148], R2 ;  /* 0x0001480201007387 */ /* 0x0003e20000100800 */
[----:B------:R-:W-:-:S02]  /*0cb0*/  IADD3 R12, PT, PT, R29, 0x70, RZ ;  /* 0x000000701d0c7810 */ /* 0x000fc40007ffe0ff */
[C---:B0-----:R-:W-:Y:S02]  /*0cc0*/  IADD3 R0, PT, PT, R29.reuse, 0x10, RZ ;  /* 0x000000101d007810 */ /* 0x041fe40007ffe0ff */
[C---:B------:R-:W-:Y:S02]  /*0cd0*/  IADD3 R13, PT, PT, R29.reuse, 0x78, RZ ;  /* 0x000000781d0d7810 */ /* 0x040fe40007ffe0ff */
[----:B------:R-:W-:Y:S02]  /*0ce0*/  LOP3.LUT R0, R0, 0xf8, RZ, 0xc0, !PT ;  /* 0x000000f800007812 */ /* 0x000fe400078ec0ff */
[C---:B------:R-:W-:Y:S02]  /*0cf0*/  IADD3 R14, PT, PT, R29.reuse, 0x88, RZ ;  /* 0x000000881d0e7810 */ /* 0x040fe40007ffe0ff */
[C---:B-1----:R-:W-:Y:S01]  /*0d00*/  IADD3 R2, PT, PT, R29.reuse, 0x8, RZ ;  /* 0x000000081d027810 */ /* 0x042fe20007ffe0ff */
[----:B------:R0:W-:Y:S01]  /*0d10*/  STL [R1+0x2c], R0 ;  /* 0x00002c0001007387 */ /* 0x0001e20000100800 */
[----:B------:R-:W-:-:S02]  /*0d20*/  IADD3 R16, PT, PT, R29, 0x90, RZ ;  /* 0x000000901d107810 */ /* 0x000fc40007ffe0ff */
[----:B------:R-:W-:Y:S01]  /*0d30*/  LOP3.LUT R2, R2, 0xf8, RZ, 0xc0, !PT ;  /* 0x000000f802027812 */ /* 0x000fe200078ec0ff */
[----:B------:R-:W2:Y:S01]  /*0d40*/  LDL.LU R4, [R1+0x2c] ;  /* 0x00002c0001047983 */ /* 0x000ea20000300800 */
[C---:B------:R-:W-:Y:S02]  /*0d50*/  IADD3 R17, PT, PT, R29.reuse, 0x98, RZ ;  /* 0x000000981d117810 */ /* 0x040fe40007ffe0ff */
[C---:B------:R-:W-:Y:S01]  /*0d60*/  IADD3 R18, PT, PT, R29.reuse, 0xa0, RZ ;  /* 0x000000a01d127810 */ /* 0x040fe20007ffe0ff */
[----:B------:R1:W-:Y:S01]  /*0d70*/  STL [R1+0x30], R2 ;  /* 0x0000300201007387 */ /* 0x0003e20000100800 */
[C---:B------:R-:W-:Y:S02]  /*0d80*/  IADD3 R19, PT, PT, R29.reuse, 0xa8, RZ ;  /* 0x000000a81d137810 */ /* 0x040fe40007ffe0ff */
[C---:B------:R-:W-:Y:S01]  /*0d90*/  IADD3 R20, PT, PT, R29.reuse, 0xb0, RZ ;  /* 0x000000b01d147810 */ /* 0x040fe20007ffe0ff */
[----:B0-----:R-:W3:Y:S01]  /*0da0*/  LDL.LU R0, [R1+0x144] ;  /* 0x0001440001007983 */ /* 0x001ee20000300800 */
[----:B------:R-:W-:-:S02]  /*0db0*/  IADD3 R21, PT, PT, R29, 0xb8, RZ ;  /* 0x000000b81d157810 */ /* 0x000fc40007ffe0ff */
[C---:B------:R-:W-:Y:S02]  /*0dc0*/  IADD3 R22, PT, PT, R29.reuse, 0xc0, RZ ;  /* 0x000000c01d167810 */ /* 0x040fe40007ffe0ff */
[C---:B------:R-:W-:Y:S01]  /*0dd0*/  IADD3 R23, PT, PT, R29.reuse, 0xc8, RZ ;  /* 0x000000c81d177810 */ /* 0x040fe20007ffe0ff */
[----:B-1----:R-:W4:Y:S01]  /*0de0*/  LDL.LU R2, [R1+0x148] ;  /* 0x0001480001027983 */ /* 0x002f220000300800 */
[C---:B------:R-:W-:Y:S02]  /*0df0*/  IADD3 R24, PT, PT, R29.reuse, 0xd0, RZ ;  /* 0x000000d01d187810 */ /* 0x040fe40007ffe0ff */
[C---:B------:R-:W-:Y:S02]  /*0e00*/  IADD3 R25, PT, PT, R29.reuse, 0xd8, RZ ;  /* 0x000000d81d197810 */ /* 0x040fe40007ffe0ff */
[C---:B------:R-:W-:Y:S02]  /*0e10*/  IADD3 R26, PT, PT, R29.reuse, 0xe0, RZ ;  /* 0x000000e01d1a7810 */ /* 0x040fe40007ffe0ff */
[----:B------:R-:W-:-:S02]  /*0e20*/  IADD3 R27, PT, PT, R29, 0xe8, RZ ;  /* 0x000000e81d1b7810 */ /* 0x000fc40007ffe0ff */
[----:B------:R-:W-:Y:S02]  /*0e30*/  IADD3 R29, PT, PT, R29, -0x8, RZ ;  /* 0xfffffff81d1d7810 */ /* 0x000fe40007ffe0ff */
[----:B---3--:R-:W-:-:S05]  /*0e40*/  LOP3.LUT R0, R0, 0xf8, RZ, 0xc0, !PT ;  /* 0x000000f800007812 */ /* 0x008fca00078ec0ff */
[----:B------:R-:W-:Y:S04]  /*0e50*/  STL [R1+0x28], R0 ;  /* 0x0000280001007387 */ /* 0x000fe80000100800 */
[----:B------:R-:W3:Y:S04]  /*0e60*/  LDL.LU R5, [R1+0x28] ;  /* 0x0000280001057983 */ /* 0x000ee80000300800 */
[----:B---3--:R0:W-:Y:S04]  /*0e70*/  STL [R1+0x138], R5 ;  /* 0x0001380501007387 */ /* 0x0081e80000100800 */
[----:B0-----:R-:W3:Y:S04]  /*0e80*/  LDL.LU R5, [R1+0x30] ;  /* 0x0000300001057983 */ /* 0x001ee80000300800 */
[----:B--2---:R-:W-:Y:S04]  /*0e90*/  STL [R1+0x13c], R4 ;  /* 0x00013c0401007387 */ /* 0x004fe80000100800 */
[----:B---3--:R-:W-:Y:S04]  /*0ea0*/  STL [R1+0x140], R5 ;  /* 0x0001400501007387 */ /* 0x008fe80000100800 */
[----:B------:R-:W0:Y:S04]  /*0eb0*/  LDS.64 R4, [R15+UR4] ;  /* 0x000000040f047984 */ /* 0x000e280008000a00 */
[----:B0-----:R0:W-:Y:S04]  /*0ec0*/  STL.64 [R1+0x108], R4 ;  /* 0x0001080401007387 */ /* 0x0011e80000100a00 */
[----:B0-----:R-:W2:Y:S04]  /*0ed0*/  LDL.LU R5, [R1+0x140] ;  /* 0x0001400001057983 */ /* 0x001ea80000300800 */
[----:B--2---:R-:W0:Y:S04]  /*0ee0*/  LDS.64 R4, [R5+UR4] ;  /* 0x0000000405047984 */ /* 0x004e280008000a00 */
[----:B0-----:R0:W-:Y:S04]  /*0ef0*/  STL.64 [R1+0x100], R4 ;  /* 0x0001000401007387 */ /* 0x0011e80000100a00 */
[----:B0-----:R-:W2:Y:S01]  /*0f00*/  LDL.LU R4, [R1+0x13c] ;  /* 0x00013c0001047983 */ /* 0x001ea20000300800 */
[----:B----4-:R-:W-:-:S03]  /*0f10*/  LOP3.LUT R0, R2, 0xf8, RZ, 0xc0, !PT ;  /* 0x000000f802007812 */ /* 0x010fc600078ec0ff */
[----:B--2---:R-:W0:Y:S04]  /*0f20*/  LDS.64 R4, [R4+UR4] ;  /* 0x0000000404047984 */ /* 0x004e280008000a00 */
[----:B0-----:R0:W-:Y:S04]  /*0f30*/  STL.64 [R1+0xf8], R4 ;  /* 0x0000f80401007387 */ /* 0x0011e80000100a00 */
[----:B0-----:R-:W2:Y:S01]  /*0f40*/  LDL.LU R5, [R1+0x138] ;  /* 0x0001380001057983 */ /* 0x001ea20000300800 */
[----:B------:R-:W-:-:S03]  /*0f50*/  LOP3.LUT R2, R28, 0xf8, RZ, 0xc0, !PT ;  /* 0x000000f81c027812 */ /* 0x000fc600078ec0ff */
[----:B------:R0:W-:Y:S04]  /*0f60*/  STL [R1+0x34], R0 ;  /* 0x0000340001007387 */ /* 0x0001e80000100800 */
[----:B------:R-:W3:Y:S01]  /*0f70*/  LDL.LU R28, [R1+0x34] ;  /* 0x00003400011c7983 */ /* 0x000ee20000300800 */
[----:B0-----:R-:W-:-:S03]  /*0f80*/  LOP3.LUT R0, R29, 0xf8, RZ, 0xc0, !PT ;  /* 0x000000f81d007812 */ /* 0x001fc600078ec0ff */
[----:B--2---:R-:W0:Y:S04]  /*0f90*/  LDS.64 R4, [R5+UR4] ;  /* 0x0000000405047984 */ /* 0x004e280008000a00 */
[----:B---3--:R-:W1:Y:S04]  /*0fa0*/  LDS.64 R28, [R28+UR4] ;  /* 0x000000041c1c7984 */ /* 0x008e680008000a00 */
[----:B0-----:R0:W-:Y:S04]  /*0fb0*/  STL.64 [R1+0xf0], R4 ;  /* 0x0000f00401007387 */ /* 0x0011e80000100a00 */
[----:B0-----:R-:W2:Y:S01]  /*0fc0*/  LDL.LU.64 R4, [R1+0x130] ;  /* 0x0001300001047983 */ /* 0x001ea20000300a00 */
[----:B------:R-:W-:-:S03]  /*0fd0*/  LOP3.LUT R3, R3, 0xf8, RZ, 0xc0, !PT ;  /* 0x000000f803037812 */ /* 0x000fc600078ec0ff */
[----:B-1----:R-:W-:Y:S04]  /*0fe0*/  STL.64 [R1+0xe8], R28 ;  /* 0x0000e81c01007387 */ /* 0x002fe80000100a00 */
[----:B------:R-:W0:Y:S01]  /*0ff0*/  LDS.64 R28, [R3+UR4] ;  /* 0x00000004031c7984 */ /* 0x000e220008000a00 */
[----:B------:R-:W-:-:S03]  /*1000*/  LOP3.LUT R7, R7, 0xf8, RZ, 0xc0, !PT ;  /* 0x000000f807077812 */ /* 0x000fc600078ec0ff */
[----:B0-----:R-:W-:Y:S01]  /*1010*/  STL.64 [R1+0xe0], R28 ;  /* 0x0000e01c01007387 */ /* 0x001fe20000100a00 */
        /* <DEDUP_REMOVED lines=8> */
[----:B------:R-:W-:Y:S01]  /*10a0*/  LOP3.LUT R19, R19, 0xf8, RZ, 0xc0, !PT ;  /* 0x000000f813137812 */ /* 0x000fe200078ec0ff */
[----:B--2---:R-:W-:Y:S04]  /*10b0*/  LDS.64 R28, [R4+UR4] ;  /* 0x00000004041c7984 */ /* 0x004fe80008000a00 */
[----:B------:R-:W0:Y:S04]  /*10c0*/  LDS.64 R4, [R5+UR4] ;  /* 0x0000000405047984 */ /* 0x000e280008000a00 */
[----:B0-----:R-:W-:Y:S04]  /*10d0*/  STL.64 [R1+0xd0], R4 ;  /* 0x0000d00401007387 */ /* 0x001fe80000100a00 */
[----:B------:R-:W0:Y:S04]  /*10e0*/  LDS.64 R4, [R7+UR4] ;  /* 0x0000000407047984 */ /* 0x000e280008000a00 */
[----:B------:R-:W-:Y:S04]  /*10f0*/  STL.64 [R1+0xd8], R28 ;  /* 0x0000d81c01007387 */ /* 0x000fe80000100a00 */
[----:B------:R-:W-:Y:S04]  /*1100*/  LDS.64 R28, [R6+UR4] ;  /* 0x00000004061c7984 */ /* 0x000fe80008000a00 */
[----:B------:R-:W1:Y:S04]  /*1110*/  LDS.64 R6, [R9+UR4] ;  /* 0x0000000409067984 */ /* 0x000e680008000a00 */
[----:B0-----:R-:W-:Y:S04]  /*1120*/  STL.64 [R1+0xc0], R4 ;  /* 0x0000c00401007387 */ /* 0x001fe80000100a00 */
[----:B------:R-:W0:Y:S04]  /*1130*/  LDS.64 R4, [R10+UR4] ;  /* 0x000000040a047984 */ /* 0x000e280008000a00 */
[----:B-1----:R-:W-:Y:S04]  /*1140*/  STL.64 [R1+0xb0], R6 ;  /* 0x0000b00601007387 */ /* 0x002fe80000100a00 */
        /* <DEDUP_REMOVED lines=10> */
[----:B------:R-:W0:Y:S01]  /*11f0*/  LDS.64 R4, [R19+UR4] ;  /* 0x0000000413047984 */ /* 0x000e220008000a00 */
[----:B------:R-:W-:-:S02]  /*1200*/  LOP3.LUT R21, R21, 0xf8, RZ, 0xc0, !PT ;  /* 0x000000f815157812 */ /* 0x000fc400078ec0ff */
[----:B------:R-:W-:Y:S01]  /*1210*/  LOP3.LUT R22, R22, 0xf8, RZ, 0xc0, !PT ;  /* 0x000000f816167812 */ /* 0x000fe200078ec0ff */
[----:B------:R2:W-:Y:S04]  /*1220*/  STL [R1+0x11c], R2 ;  /* 0x00011c0201007387 */ /* 0x0005e80000100800 */
[----:B-1----:R-:W-:Y:S04]  /*1230*/  STL.64 [R1+0x68], R6 ;  /* 0x0000680601007387 */ /* 0x002fe80000100a00 */
[----:B------:R-:W1:Y:S01]  /*1240*/  LDS.64 R6, [R21+UR4] ;  /* 0x0000000415067984 */ /* 0x000e620008000a00 */
[----:B--2---:R-:W-:-:S03]  /*1250*/  LOP3.LUT R2, R15, 0x80, RZ, 0x3c, !PT ;  /* 0x000000800f027812 */ /* 0x004fc600078e3cff */
[----:B------:R-:W2:Y:S01]  /*1260*/  LDL.LU R15, [R1+0x11c] ;  /* 0x00011c00010f7983 */ /* 0x000ea20000300800 */
[----:B------:R-:W-:Y:S02]  /*1270*/  LOP3.LUT R24, R24, 0xf8, RZ, 0xc0, !PT ;  /* 0x000000f818187812 */ /* 0x000fe400078ec0ff */
[----:B------:R-:W-:Y:S01]  /*1280*/  LOP3.LUT R25, R25, 0xf8, RZ, 0xc0, !PT ;  /* 0x000000f819197812 */ /* 0x000fe200078ec0ff */
[----:B------:R-:W-:Y:S04]  /*1290*/  LDS.64 R2, [R2+UR4] ;  /* 0x0000000402027984 */ /* 0x000fe80008000a00 */
[----:B0-----:R-:W-:Y:S04]  /*12a0*/  STL.64 [R1+0x60], R4 ;  /* 0x0000600401007387 */ /* 0x001fe80000100a00 */
[----:B------:R-:W0:Y:S04]  /*12b0*/  LDS.64 R4, [R22+UR4] ;  /* 0x0000000416047984 */ /* 0x000e280008000a00 */
[----:B-1----:R-:W-:Y:S04]  /*12c0*/  STL.64 [R1+0x50], R6 ;  /* 0x0000500601007387 */ /* 0x002fe80000100a00 */
[----:B------:R-:W-:Y:S04]  /*12d0*/  LDS.64 R6, [R24+UR4] ;  /* 0x0000000418067984 */ /* 0x000fe80008000a00 */
[----:B0-----:R-:W-:Y:S04]  /*12e0*/  STL.64 [R1+0x48], R4 ;  /* 0x0000480401007387 */ /* 0x001fe80000100a00 */
[----:B------:R-:W-:Y:S04]  /*12f0*/  LDS.64 R4, [R25+UR4] ;  /* 0x0000000419047984 */ /* 0x000fe80008000a00 */
[----:B------:R0:W-:Y:S04]  /*1300*/  LDS.64 R24, [R0+UR4] ;  /* 0x0000000400187984 */ /* 0x0001e80008000a00 */
[----:B0-----:R0:W5:Y:S01]  /*1310*/  LDL.LU R0, [R1+0x128] ;  /* 0x0001280001007983 */ /* 0x0011620000300800 */
[----:B------:R-:W-:-:S03]  /*1320*/  LOP3.LUT R17, R17, 0xf8, RZ, 0xc0, !PT ;  /* 0x000000f811117812 */ /* 0x000fc600078ec0ff */
[----:B------:R-:W-:Y:S04]  /*1330*/  STL.64 [R1+0x88], R2 ;  /* 0x0000880201007387 */ /* 0x000fe80000100a00 */
[----:B------:R-:W1:Y:S01]  /*1340*/  LDS.64 R2, [R17+UR4] ;  /* 0x0000000411027984 */ /* 0x000e620008000a00 */
[----:B------:R-:W-:Y:S02]  /*1350*/  LOP3.LUT R20, R20, 0xf8, RZ, 0xc0, !PT ;  /* 0x000000f814147812 */ /* 0x000fe400078ec0ff */
[----:B------:R-:W-:Y:S01]  /*1360*/  LOP3.LUT R23, R23, 0xf8, RZ, 0xc0, !PT ;  /* 0x000000f817177812 */ /* 0x000fe200078ec0ff */
[----:B-1----:R-:W-:Y:S04]  /*1370*/  STL.64 [R1+0x70], R2 ;  /* 0x0000700201007387 */ /* 0x002fe80000100a00 */
[----:B------:R-:W1:Y:S01]  /*1380*/  LDS.64 R2, [R20+UR4] ;  /* 0x0000000414027984 */ /* 0x000e620008000a00 */
[----:B------:R-:W-:-:S03]  /*1390*/  LOP3.LUT R8, R8, 0xf8, RZ, 0xc0, !PT ;  /* 0x000000f808087812 */ /* 0x000fc600078ec0ff */
[----:B------:R-:W-:Y:S04]  /*13a0*/  STL.64 [R1+0xc8], R28 ;  /* 0x0000c81c01007387 */ /* 0x000fe80000100a00 */
[----:B------:R-:W3:Y:S04]  /*13b0*/  LDS.64 R28, [R8+UR4] ;  /* 0x00000004081c7984 */ /* 0x000ee80008000a00 */
[----:B-1----:R-:W-:Y:S04]  /*13c0*/  STL.64 [R1+0x58], R2 ;  /* 0x0000580201007387 */ /* 0x002fe80000100a00 */
[----:B------:R-:W1:Y:S01]  /*13d0*/  LDS.64 R2, [R23+UR4] ;  /* 0x0000000417027984 */ /* 0x000e620008000a00 */
[----:B------:R-:W-:-:S02]  /*13e0*/  LOP3.LUT R11, R11, 0xf8, RZ, 0xc0, !PT ;  /* 0x000000f80b0b7812 */ /* 0x000fc400078ec0ff */
[----:B------:R-:W-:-:S03]  /*13f0*/  LOP3.LUT R26, R26, 0xf8, RZ, 0xc0, !PT ;  /* 0x000000f81a1a7812 */ /* 0x000fc600078ec0ff */
[----:B------:R-:W4:Y:S01]  /*1400*/  LDS.64 R8, [R11+UR4] ;  /* 0x000000040b087984 */ /* 0x000f220008000a00 */
[----:B------:R-:W-:-:S03]  /*1410*/  LOP3.LUT R27, R27, 0xf8, RZ, 0xc0, !PT ;  /* 0x000000f81b1b7812 */ /* 0x000fc600078ec0ff */
[----:B---3--:R-:W-:Y:S04]  /*1420*/  STL.64 [R1+0xb8], R28 ;  /* 0x0000b81c01007387 */ /* 0x008fe80000100a00 */
[----:B------:R-:W-:Y:S04]  /*1430*/  LDS.64 R28, [R27+UR4] ;  /* 0x000000041b1c7984 */ /* 0x000fe80008000a00 */
[----:B-1----:R-:W-:Y:S04]  /*1440*/  STL.64 [R1+0x40], R2 ;  /* 0x0000400201007387 */ /* 0x002fe80000100a00 */
[----:B------:R-:W1:Y:S04]  /*1450*/  LDS.64 R2, [R26+UR4] ;  /* 0x000000041a027984 */ /* 0x000e680008000a00 */
[----:B----4-:R0:W-:Y:S04]  /*1460*/  STL.64 [R1+0xa0], R8 ;  /* 0x0000a00801007387 */ /* 0x0101e80000100a00 */
[----:B------:R0:W-:Y:S04]  /*1470*/  STL.64 [R1+0x38], R6 ;  /* 0x0000380601007387 */ /* 0x0001e80000100a00 */
[----:B------:R0:W-:Y:S04]  /*1480*/  STL.64 [R1+0x30], R4 ;  /* 0x0000300401007387 */ /* 0x0001e80000100a00 */
[----:B-1----:R0:W-:Y:S04]  /*1490*/  STL.64 [R1+0x28], R2 ;  /* 0x0000280201007387 */ /* 0x0021e80000100a00 */
[----:B--2---:R0:W1:Y:S02]  /*14a0*/  LDS.64 R26, [R15+UR4] ;  /* 0x000000040f1a7984 */ /* 0x0040640008000a00 */
.L_x_834:
[----:B0-2---:R-:W2:Y:S01]  /*14b0*/  LDL R2, [R1+0x114] ;  /* 0x0001140001027983 */ /* 0x005ea20000100800 */
[----:B------:R-:W0:Y:S03]  /*14c0*/  LDC R6, c[0x0][0x39c] ;  /* 0x0000e700ff067b82 */ /* 0x000e260000000800 */
[----:B------:R-:W3:Y:S04]  /*14d0*/  LDL R7, [R1+0x118] ;  /* 0x0001180001077983 */ /* 0x000ee80000100800 */
[----:B------:R-:W4:Y:S01]  /*14e0*/  LDL.64 R10, [R1+0x108] ;  /* 0x00010800010a7983 */ /* 0x000f220000100a00 */
[----:B------:R-:W1:Y:S03]  /*14f0*/  LDC R16, c[0x0][0x39c] ;  /* 0x0000e700ff107b82 */ /* 0x000e660000000800 */
[----:B------:R-:W4:Y:S01]  /*1500*/  LDL.64 R8, [R1+0x100] ;  /* 0x0001000001087983 */ /* 0x000f220000100a00 */
[----:B-----5:R-:W-:-:S03]  /*1510*/  IABS R3, R0 ;  /* 0x0000000000037213 */ /* 0x020fc60000000000 */
[----:B------:R-:W4:Y:S04]  /*1520*/  LDL.64 R12, [R1+0xf8] ;  /* 0x0000f800010c7983 */ /* 0x000f280000100a00 */
[----:B------:R-:W4:Y:S04]  /*1530*/  LDL.64 R14, [R1+0xf0] ;  /* 0x0000f000010e7983 */ /* 0x000f280000100a00 */
[----:B------:R-:W4:Y:S01]  /*1540*/  LDL.64 R20, [R1+0xe8] ;  /* 0x0000e80001147983 */ /* 0x000f220000100a00 */
[----:B0-----:R-:W-:Y:S02]  /*1550*/  IABS R5, R6 ;  /* 0x0000000600057213 */ /* 0x001fe40000000000 */
        /* <DEDUP_REMOVED lines=14> */
[----:B------:R-:W-:-:S05]  /*1640*/  IADD3 R3, PT, PT, -R2, RZ, RZ ;  /* 0x000000ff02037210 */ /* 0x000fca0007ffe1ff */
[----:B------:R-:W-:-:S04]  /*1650*/  IMAD R3, R6, R3, R0 ;  /* 0x0000000306037224 */ /* 0x000fc800078e0200 */
[----:B------:R-:W-:-:S05]  /*1660*/  IMAD R3, R2, UR9, R3 ;  /* 0x0000000902037c24 */ /* 0x000fca000f8e0203 */
[----:B---3--:R-:W-:-:S05]  /*1670*/  IADD3 R2, PT, PT, R7, R3, RZ ;  /* 0x0000000307027210 */ /* 0x008fca0007ffe0ff */
[----:B----4-:R-:W-:-:S04]  /*1680*/  IMAD.WIDE R4, R2, 0x10, R10 ;  /* 0x0000001002047825 */ /* 0x010fc800078e020a */
[C---:B------:R-:W-:Y:S02]  /*1690*/  IMAD.WIDE R8, R2.reuse, 0x10, R8 ;  /* 0x0000001002087825 */ /* 0x040fe400078e0208 */
[----:B------:R-:W2:Y:S04]  /*16a0*/  LD.E.128 R4, desc[UR36][R4.64] ;  /* 0x0000002404047980 */ /* 0x000ea8000c101d00 */
[----:B------:R-:W2:Y:S01]  /*16b0*/  LD.E.128 R8, desc[UR36][R8.64] ;  /* 0x0000002408087980 */ /* 0x000ea2000c101d00 */
[----:B------:R-:W-:-:S04]  /*16c0*/  IMAD.WIDE R12, R2, 0x10, R12 ;  /* 0x00000010020c7825 */ /* 0x000fc800078e020c */
[C---:B------:R-:W-:Y:S02]  /*16d0*/  IMAD.WIDE R16, R2.reuse, 0x10, R14 ;  /* 0x0000001002107825 */ /* 0x040fe400078e020e */
[----:B------:R-:W3:Y:S02]  /*16e0*/  LD.E.128 R12, desc[UR36][R12.64] ;  /* 0x000000240c0c7980 */ /* 0x000ee4000c101d00 */
[----:B------:R-:W-:Y:S02]  /*16f0*/  IMAD.WIDE R20, R2, 0x10, R20 ;  /* 0x0000001002147825 */ /* 0x000fe400078e0214 */
[----:B------:R-:W4:Y:S04]  /*1700*/  LD.E.128 R16, desc[UR36][R16.64] ;  /* 0x0000002410107980 */ /* 0x000f28000c101d00 */
[----:B------:R-:W4:Y:S01]  /*1710*/  LD.E.128 R20, desc[UR36][R20.64] ;  /* 0x0000002414147980 */ /* 0x000f22000c101d00 */
[----:B--2---:R-:W-:-:S02]  /*1720*/  HADD2.BF16_V2 R5, R5, R9 ;  /* 0x0000000905057230 */ /* 0x004fc40000200000 */
[----:B------:R-:W-:Y:S02]  /*1730*/  HFMA2.BF16_V2 R4, R4, 1, 1, R8 ;  /* 0x3f803f8004047831 */ /* 0x000fe40000200008 */
[----:B------:R-:W2:Y:S01]  /*1740*/  LDL.64 R8, [R1+0xe0] ;  /* 0x0000e00001087983 */ /* 0x000ea20000100a00 */
[----:B------:R-:W-:Y:S02]  /*1750*/  HADD2.BF16_V2 R7, R7, R11 ;  /* 0x0000000b07077230 */ /* 0x000fe40000200000 */
[----:B------:R-:W-:Y:S02]  /*1760*/  HFMA2.BF16_V2 R6, R6, 1, 1, R10 ;  /* 0x3f803f8006067831 */ /* 0x000fe4000020000a */
[----:B------:R-:W4:Y:S01]  /*1770*/  LDL.64 R10, [R1+0xd8] ;  /* 0x0000d800010a7983 */ /* 0x000f220000100a00 */
[----:B---3--:R-:W-:Y:S02]  /*1780*/  HADD2.BF16_V2 R5, R5, R13 ;  /* 0x0000000d05057230 */ /* 0x008fe40000200000 */
[----:B------:R-:W-:-:S02]  /*1790*/  HFMA2.BF16_V2 R4, R4, 1, 1, R12 ;  /* 0x3f803f8004047831 */ /* 0x000fc4000020000c */
[----:B--2---:R-:W-:-:S04]  /*17a0*/  IMAD.WIDE R8, R2, 0x10, R8 ;  /* 0x0000001002087825 */ /* 0x004fc800078e0208 */
[----:B----4-:R-:W-:Y:S02]  /*17b0*/  IMAD.WIDE R12, R2, 0x10, R10 ;  /* 0x00000010020c7825 */ /* 0x010fe400078e020a */
[----:B------:R-:W2:Y:S02]  /*17c0*/  LD.E.128 R8, desc[UR36][R8.64] ;  /* 0x0000002408087980 */ /* 0x000ea4000c101d00 */
[----:B------:R-:W-:Y:S02]  /*17d0*/  HFMA2.BF16_V2 R16, R4, 1, 1, R16 ;  /* 0x3f803f8004107831 */ /* 0x000fe40000200010 */
[----:B------:R-:W-:Y:S02]  /*17e0*/  HADD2.BF16_V2 R17, R5, R17 ;  /* 0x0000001105117230 */ /* 0x000fe40000200000 */
[----:B------:R-:W3:Y:S01]  /*17f0*/  LDL.64 R4, [R1+0xd0] ;  /* 0x0000d00001047983 */ /* 0x000ee20000100a00 */
[----:B------:R-:W-:Y:S02]  /*1800*/  HFMA2.BF16_V2 R16, R16, 1, 1, R20 ;  /* 0x3f803f8010107831 */ /* 0x000fe40000200014 */
[----:B------:R-:W-:-:S02]  /*1810*/  HADD2.BF16_V2 R17, R17, R21 ;  /* 0x0000001511117230 */ /* 0x000fc40000200000 */
[----:B------:R-:W-:Y:S02]  /*1820*/  HFMA2.BF16_V2 R6, R6, 1, 1, R14 ;  /* 0x3f803f8006067831 */ /* 0x000fe4000020000e */
[----:B------:R-:W-:Y:S02]  /*1830*/  HADD2.BF16_V2 R7, R7, R15 ;  /* 0x0000000f07077230 */ /* 0x000fe40000200000 */
[----:B------:R-:W4:Y:S01]  /*1840*/  LD.E.128 R12, desc[UR36][R12.64] ;  /* 0x000000240c0c7980 */ /* 0x000f22000c101d00 */
[----:B--2---:R-:W-:Y:S02]  /*1850*/  HADD2.BF16_V2 R17, R17, R9 ;  /* 0x0000000911117230 */ /* 0x004fe40000200000 */
[----:B------:R-:W-:Y:S02]  /*1860*/  HFMA2.BF16_V2 R16, R16, 1, 1, R8 ;  /* 0x3f803f8010107831 */ /* 0x000fe40000200008 */
[----:B------:R-:W2:Y:S01]  /*1870*/  LDL.64 R8, [R1+0xc8] ;  /* 0x0000c80001087983 */ /* 0x000ea20000100a00 */
[----:B------:R-:W-:-:S02]  /*1880*/  HFMA2.BF16_V2 R6, R6, 1, 1, R18 ;  /* 0x3f803f8006067831 */ /* 0x000fc40000200012 */
[----:B------:R-:W-:Y:S02]  /*1890*/  HADD2.BF16_V2 R7, R7, R19 ;  /* 0x0000001307077230 */ /* 0x000fe40000200000 */
[----:B---3--:R-:W-:Y:S01]  /*18a0*/  IMAD.WIDE R4, R2, 0x10, R4 ;  /* 0x0000001002047825 */ /* 0x008fe200078e0204 */
[----:B------:R-:W3:Y:S03]  /*18b0*/  LDL.64 R18, [R1+0xc0] ;  /* 0x0000c00001127983 */ /* 0x000ee60000100a00 */
[----:B------:R-:W-:Y:S02]  /*18c0*/  HFMA2.BF16_V2 R22, R6, 1, 1, R22 ;  /* 0x3f803f8006167831 */ /* 0x000fe40000200016 */
[----:B------:R-:W-:Y:S02]  /*18d0*/  HADD2.BF16_V2 R23, R7, R23 ;  /* 0x0000001707177230 */ /* 0x000fe40000200000 */
[----:B----4-:R-:W-:Y:S01]  /*18e0*/  HFMA2.BF16_V2 R21, R16, 1, 1, R12 ;  /* 0x3f803f8010157831 */ /* 0x010fe2000020000c */
[----:B------:R-:W4:Y:S01]  /*18f0*/  LD.E.128 R4, desc[UR36][R4.64] ;  /* 0x0000002404047980 */ /* 0x000f22000c101d00 */
[----:B------:R-:W-:-:S02]  /*1900*/  HADD2.BF16_V2 R20, R17, R13 ;  /* 0x0000000d11147230 */ /* 0x000fc40000200000 */
[----:B------:R-:W-:Y:S02]  /*1910*/  HFMA2.BF16_V2 R22, R22, 1, 1, R10 ;  /* 0x3f803f8016167831 */ /* 0x000fe4000020000a */
[----:B------:R-:W-:Y:S02]  /*1920*/  HADD2.BF16_V2 R23, R23, R11 ;  /* 0x0000000b17177230 */ /* 0x000fe40000200000 */
[----:B------:R-:W3:Y:S02]  /*1930*/  LDL.64 R10, [R1+0xb8] ;  /* 0x0000b800010a7983 */ /* 0x000ee40000100a00 */
[----:B------:R-:W-:Y:S02]  /*1940*/  HADD2.BF16_V2 R23, R23, R15 ;  /* 0x0000000f17177230 */ /* 0x000fe40000200000 */
[----:B------:R-:W-:Y:S02]  /*1950*/  HFMA2.BF16_V2 R22, R22, 1, 1, R14 ;  /* 0x3f803f8016167831 */ /* 0x000fe4000020000e */
[----:B--2---:R-:W-:-:S06]  /*1960*/  IMAD.WIDE R12, R2, 0x10, R8 ;  /* 0x00000010020c7825 */ /* 0x004fcc00078e0208 */
[----:B------:R-:W2:Y:S01]  /*1970*/  LD.E.128 R12, desc[UR36][R12.64] ;  /* 0x000000240c0c7980 */ /* 0x000ea2000c101d00 */
[----:B----4-:R-:W-:Y:S02]  /*1980*/  HFMA2.BF16_V2 R21, R21, 1, 1, R4 ;  /* 0x3f803f8015157831 */ /* 0x010fe40000200004 */
[----:B------:R-:W-:Y:S02]  /*1990*/  HADD2.BF16_V2 R20, R20, R5 ;  /* 0x0000000514147230 */ /* 0x000fe40000200000 */
[----:B------:R-:W-:Y:S02]  /*19a0*/  HFMA2.BF16_V2 R6, R22, 1, 1, R6 ;  /* 0x3f803f8016067831 */ /* 0x000fe40000200006 */
[----:B---3--:R-:W-:-:S04]  /*19b0*/  IMAD.WIDE R16, R2, 0x10, R18 ;  /* 0x0000001002107825 */ /* 0x008fc800078e0212 */
[----:B------:R-:W-:Y:S01]  /*19c0*/  HADD2.BF16_V2 R7, R23, R7 ;  /* 0x0000000717077230 */ /* 0x000fe20000200000 */
[----:B------:R-:W3:Y:S04]  /*19d0*/  LDL.64 R4, [R1+0xa0] ;  /* 0x0000a00001047983 */ /* 0x000ee80000100a00 */
[----:B------:R-:W4:Y:S01]  /*19e0*/  LD.E.128 R16, desc[UR36][R16.64] ;  /* 0x0000002410107980 */ /* 0x000f22000c101d00 */
[----:B--2---:R-:W-:Y:S02]  /*19f0*/  HADD2.BF16_V2 R20, R20, R13 ;  /* 0x0000000d14147230 */ /* 0x004fe40000200000 */
[----:B------:R-:W-:Y:S02]  /*1a00*/  HFMA2.BF16_V2 R21, R21, 1, 1, R12 ;  /* 0x3f803f8015157831 */ /* 0x000fe4000020000c */
[----:B------:R-:W2:Y:S01]  /*1a10*/  LDL.64 R12, [R1+0xb0] ;  /* 0x0000b000010c7983 */ /* 0x000ea20000100a00 */
[----:B------:R-:W-:-:S02]  /*1a20*/  HADD2.BF16_V2 R7, R7, R15 ;  /* 0x0000000f07077230 */ /* 0x000fc40000200000 */
[----:B------:R-:W-:Y:S02]  /*1a30*/  HFMA2.BF16_V2 R6, R6, 1, 1, R14 ;  /* 0x3f803f8006067831 */ /* 0x000fe4000020000e */
[----:B------:R-:W3:Y:S01]  /*1a40*/  LDL.64 R14, [R1+0xa8] ;  /* 0x0000a800010e7983 */ /* 0x000ee20000100a00 */
[----:B------:R-:W-:-:S06]  /*1a50*/  IMAD.WIDE R8, R2, 0x10, R10 ;  /* 0x0000001002087825 */ /* 0x000fcc00078e020a */
[----:B------:R-:W3:Y:S01]  /*1a60*/  LD.E.128 R8, desc[UR36][R8.64] ;  /* 0x0000002408087980 */ /* 0x000ee2000c101d00 */
[----:B----4-:R-:W-:Y:S02]  /*1a70*/  HADD2.BF16_V2 R20, R20, R17 ;  /* 0x0000001114147230 */ /* 0x010fe40000200000 */
[----:B------:R-:W-:Y:S02]  /*1a80*/  HFMA2.BF16_V2 R21, R21, 1, 1, R16 ;  /* 0x3f803f8015157831 */ /* 0x000fe40000200010 */
[----:B--2---:R-:W-:-:S04]  /*1a90*/  IMAD.WIDE R12, R2, 0x10, R12 ;  /* 0x00000010020c7825 */ /* 0x004fc800078e020c */
[----:B---3--:R-:W-:Y:S02]  /*1aa0*/  IMAD.WIDE R16, R2, 0x10, R14 ;  /* 0x0000001002107825 */ /* 0x008fe400078e020e */
[----:B------:R-:W2:Y:S02]  /*1ab0*/  LD.E.128 R12, desc[UR36][R12.64] ;  /* 0x000000240c0c7980 */ /* 0x000ea4000c101d00 */
[----:B------:R-:W-:Y:S02]  /*1ac0*/  HFMA2.BF16_V2 R6, R6, 1, 1, R18 ;  /* 0x3f803f8006067831 */ /* 0x000fe40000200012 */
[----:B------:R-:W-:Y:S02]  /*1ad0*/  HFMA2.BF16_V2 R21, R21, 1, 1, R8 ;  /* 0x3f803f8015157831 */ /* 0x000fe40000200008 */
[----:B------:R-:W-:Y:S02]  /*1ae0*/  HADD2.BF16_V2 R20, R20, R9 ;  /* 0x0000000914147230 */ /* 0x000fe40000200000 */
[----:B------:R-:W-:-:S02]  /*1af0*/  HADD2.BF16_V2 R7, R7, R19 ;  /* 0x0000001307077230 */ /* 0x000fc40000200000 */
[----:B------:R-:W-:Y:S01]  /*1b00*/  HFMA2.BF16_V2 R10, R6, 1, 1, R10 ;  /* 0x3f803f80060a7831 */ /* 0x000fe2000020000a */
[----:B------:R-:W3:Y:S01]  /*1b10*/  LD.E.128 R16, desc[UR36][R16.64] ;  /* 0x0000002410107980 */ /* 0x000ee2000c101d00 */
[----:B------:R-:W-:Y:S02]  /*1b20*/  HADD2.BF16_V2 R11, R7, R11 ;  /* 0x0000000b070b7230 */ /* 0x000fe40000200000 */
[----:B------:R-:W-:Y:S01]  /*1b30*/  IMAD.WIDE R4, R2, 0x10, R4 ;  /* 0x0000001002047825 */ /* 0x000fe200078e0204 */
[----:B------:R-:W4:Y:S05]  /*1b40*/  LDL.64 R8, [R1+0x88] ;  /* 0x0000880001087983 */ /* 0x000f2a0000100a00 */
        /* <DEDUP_REMOVED lines=13> */
[----:B------:R-:W-:Y:S02]  /*1c20*/  HFMA2.BF16_V2 R21, R21, 1, 1, R4 ;  /* 0x3f803f8015157831 */ /* 0x000fe40000200004 */
[----:B------:R-:W-:Y:S02]  /*1c30*/  HADD2.BF16_V2 R20, R20, R5 ;  /* 0x0000000514147230 */ /* 0x000fe40000200000 */
[----:B------:R-:W-:-:S02]  /*1c40*/  HADD2.BF16_V2 R11, R11, R19 ;  /* 0x000000130b0b7230 */ /* 0x000fc40000200000 */
[----:B------:R-:W-:Y:S01]  /*1c50*/  IMAD.WIDE R8, R2, 0x10, R8 ;  /* 0x0000001002087825 */ /* 0x000fe200078e0208 */
[----:B------:R-:W3:Y:S03]  /*1c60*/  LD.E.128 R16, desc[UR36][R16.64] ;  /* 0x0000002410107980 */ /* 0x000ee6000c101d00 */
[----:B------:R-:W-:Y:S02]  /*1c70*/  HFMA2.BF16_V2 R6, R10, 1, 1, R6 ;  /* 0x3f803f800a067831 */ /* 0x000fe40000200006 */
[----:B------:R-:W-:Y:S01]  /*1c80*/  HADD2.BF16_V2 R7, R11, R7 ;  /* 0x000000070b077230 */ /* 0x000fe20000200000 */
[----:B------:R-:W4:Y:S04]  /*1c90*/  LDL.64 R4, [R1+0x70] ;  /* 0x0000700001047983 */ /* 0x000f280000100a00 */
        /* <DEDUP_REMOVED lines=51> */
[----:B------:R-:W-:Y:S02]  /*1fd0*/  HADD2.BF16_V2 R7, R7, R19 ;  /* 0x0000001307077230 */ /* 0x000fe40000200000 */
[----:B------:R-:W-:Y:S02]  /*1fe0*/  HFMA2.BF16_V2 R6, R6, 1, 1, R18 ;  /* 0x3f803f8006067831 */ /* 0x000fe40000200012 */
[----:B--2---:R-:W-:-:S04]  /*1ff0*/  IMAD.WIDE R12, R2, 0x10, R12 ;  /* 0x00000010020c7825 */ /* 0x004fc800078e020c */
[C---:B----4-:R-:W-:Y:S02]  /*2000*/  IMAD.WIDE R16, R2.reuse, 0x10, R14 ;  /* 0x0000001002107825 */ /* 0x050fe400078e020e */
[----:B------:R-:W2:Y:S04]  /*2010*/  LD.E.128 R12, desc[UR36][R12.64] ;  /* 0x000000240c0c7980 */ /* 0x000ea8000c101d00 */
[----:B------:R-:W3:Y:S01]  /*2020*/  LD.E.128 R16, desc[UR36][R16.64] ;  /* 0x0000002410107980 */ /* 0x000ee2000c101d00 */
[----:B------:R-:W-:Y:S02]  /*2030*/  HFMA2.BF16_V2 R10, R6, 1, 1, R10 ;  /* 0x3f803f80060a7831 */ /* 0x000fe4000020000a */
[----:B------:R-:W-:-:S04]  /*2040*/  IMAD.WIDE R4, R2, 0x10, R4 ;  /* 0x0000001002047825 */ /* 0x000fc800078e0204 */
[----:B------:R-:W-:Y:S02]  /*2050*/  HADD2.BF16_V2 R20, R20, R9 ;  /* 0x0000000914147230 */ /* 0x000fe40000200000 */
[----:B------:R-:W-:Y:S02]  /*2060*/  HFMA2.BF16_V2 R21, R21, 1, 1, R8 ;  /* 0x3f803f8015157831 */ /* 0x000fe40000200008 */
[----:B------:R-:W-:Y:S01]  /*2070*/  HADD2.BF16_V2 R11, R7, R11 ;  /* 0x0000000b070b7230 */ /* 0x000fe20000200000 */
[----:B------:R-:W4:Y:S04]  /*2080*/  LDL.64 R8, [R1+0x38] ;  /* 0x0000380001087983 */ /* 0x000f280000100a00 */
[----:B------:R-:W4:Y:S01]  /*2090*/  LD.E.128 R4, desc[UR36][R4.64] ;  /* 0x0000002404047980 */ /* 0x000f22000c101d00 */
[----:B--2---:R-:W-:-:S02]  /*20a0*/  HADD2.BF16_V2 R11, R11, R15 ;  /* 0x0000000f0b0b7230 */ /* 0x004fc40000200000 */
[----:B------:R-:W-:Y:S02]  /*20b0*/  HFMA2.BF16_V2 R10, R10, 1, 1, R14 ;  /* 0x3f803f800a0a7831 */ /* 0x000fe4000020000e */
[----:B------:R-:W2:Y:S01]  /*20c0*/  LDL.64 R14, [R1+0x30] ;  /* 0x00003000010e7983 */ /* 0x000ea20000100a00 */
[----:B------:R-:W-:Y:S02]  /*20d0*/  HFMA2.BF16_V2 R21, R21, 1, 1, R12 ;  /* 0x3f803f8015157831 */ /* 0x000fe4000020000c */
[----:B------:R-:W-:-:S04]  /*20e0*/  HADD2.BF16_V2 R20, R20, R13 ;  /* 0x0000000d14147230 */ /* 0x000fc80000200000 */
[----:B---3--:R-:W-:Y:S02]  /*20f0*/  HADD2.BF16_V2 R20, R20, R17 ;  /* 0x0000001114147230 */ /* 0x008fe40000200000 */
[----:B------:R-:W-:Y:S02]  /*2100*/  HFMA2.BF16_V2 R21, R21, 1, 1, R16 ;  /* 0x3f803f8015157831 */ /* 0x000fe40000200010 */
[----:B------:R-:W3:Y:S01]  /*2110*/  LDL.64 R16, [R1+0x28] ;  /* 0x0000280001107983 */ /* 0x000ee20000100a00 */
[----:B------:R-:W-:Y:S02]  /*2120*/  HADD2.BF16_V2 R11, R11, R19 ;  /* 0x000000130b0b7230 */ /* 0x000fe40000200000 */
[----:B----4-:R-:W-:-:S04]  /*2130*/  IMAD.WIDE R8, R2, 0x10, R8 ;  /* 0x0000001002087825 */ /* 0x010fc800078e0208 */
[----:B------:R-:W-:Y:S02]  /*2140*/  HFMA2.BF16_V2 R18, R10, 1, 1, R18 ;  /* 0x3f803f800a127831 */ /* 0x000fe40000200012 */
[----:B------:R-:W-:Y:S02]  /*2150*/  HADD2.BF16_V2 R7, R11, R7 ;  /* 0x000000070b077230 */ /* 0x000fe40000200000 */
[----:B------:R-:W4:Y:S01]  /*2160*/  LD.E.128 R8, desc[UR36][R8.64] ;  /* 0x0000002408087980 */ /* 0x000f22000c101d00 */
[----:B------:R-:W-:Y:S02]  /*2170*/  HFMA2.BF16_V2 R6, R18, 1, 1, R6 ;  /* 0x3f803f8012067831 */ /* 0x000fe40000200006 */
[----:B--2---:R-:W-:-:S06]  /*2180*/  IMAD.WIDE R12, R2, 0x10, R14 ;  /* 0x00000010020c7825 */ /* 0x004fcc00078e020e */
[----:B------:R-:W2:Y:S01]  /*2190*/  LD.E.128 R12, desc[UR36][R12.64] ;  /* 0x000000240c0c7980 */ /* 0x000ea2000c101d00 */
[----:B---3--:R-:W-:-:S06]  /*21a0*/  IMAD.WIDE R16, R2, 0x10, R16 ;  /* 0x0000001002107825 */ /* 0x008fcc00078e0210 */
[----:B------:R-:W3:Y:S01]  /*21b0*/  LD.E.128 R16, desc[UR36][R16.64] ;  /* 0x0000002410107980 */ /* 0x000ee2000c101d00 */
        /* <DEDUP_REMOVED lines=9> */
[----:B--2---:R-:W-:-:S03]  /*2250*/  HADD2.BF16_V2 R15, R7, R15 ;  /* 0x0000000f070f7230 */ /* 0x004fc60000200000 */
        /* <DEDUP_REMOVED lines=8> */
[----:B------:R-:W-:Y:S01]  /*22e0*/  HFMA2.BF16_V2 R22, R22, 1, 1, R16 ;  /* 0x3f803f8016167831 */ /* 0x000fe20000200010 */
[----:B------:R-:W0:Y:S01]  /*22f0*/  LDCU UR4, c[0x0][0x360] ;  /* 0x00006c00ff0477ac */ /* 0x000e220008000800 */
[----:B------:R-:W0:Y:S01]  /*2300*/  LDC R2, c[0x0][0x370] ;  /* 0x0000dc00ff027b82 */ /* 0x000e220000000800 */
[----:B------:R-:W-:-:S02]  /*2310*/  HADD2.BF16_V2 R21, R21, R17 ;  /* 0x0000001115157230 */ /* 0x000fc40000200000 */
[----:B0-----:R-:W-:-:S05]  /*2320*/  IMAD R0, R2, UR4, R0 ;  /* 0x0000000402007c24 */ /* 0x001fca000f8e0200 */
[----:B------:R-:W-:Y:S01]  /*2330*/  ISETP.GE.AND P1, PT, R0, UR10, PT ;  /* 0x0000000a00007c0c */ /* 0x000fe2000bf26270 */
[----:B--2---:R-:W-:Y:S02]  /*2340*/  HADD2.BF16_V2 R19, R19, R7 ;  /* 0x0000000713137230 */ /* 0x004fe40000200000 */
        /* <DEDUP_REMOVED lines=13> */
[----:B------:R2:W-:Y:S01]  /*2420*/  STG.E.128 desc[UR36][R4.64], R12 ;  /* 0x0000000c04007986 */ /* 0x0005e2000c101d24 */
[----:B------:R-:W-:Y:S05]  /*2430*/  @!P1 BRA `(.L_x_834) ;  /* 0xfffffff0001c9947 */ /* 0x000fea000383ffff */
.L_x_833:
[----:B------:R-:W-:Y:S05]  /*2440*/  BSYNC.RECONVERGENT B0 ;  /* 0x0000000000007941 */ /* 0x000fea0003800200 */
.L_x_832:
[----:B------:R-:W-:Y:S05]  /*2450*/  @!P0 EXIT ;  /* 0x000000000000894d */ /* 0x000fea0003800000 */
[----:B--2---:R-:W2:Y:S04]  /*2460*/  LDL.LU.64 R4, [R1+0x120] ;  /* 0x0001200001047983 */ /* 0x004ea80000300a00 */
[----:B------:R-:W2:Y:S04]  /*2470*/  LDL.LU R2, [R1+0x110] ;  /* 0x0001100001027983 */ /* 0x000ea80000300800 */
[----:B--2---:R-:W-:Y:S01]  /*2480*/  ST.E desc[UR36][R4.64+-0x80], R2 ;  /* 0xffff800204007985 */ /* 0x004fe2000c101924 */
[----:B------:R-:W-:Y:S05]  /*2490*/  EXIT ;  /* 0x000000000000794d */ /* 0x000fea0003800000 */
.L_x_835:
        /* <DEDUP_REMOVED lines=14> */
.L_x_1004:


//--------------------- .text._Z56userbuffers_fp16_sum_inplace_gpu_rr_rs_oop_stride_atomicILi16EEviiiiiiiiiiPPviS0_S0_m --------------------------
	.section	.text._Z56userbuffers_fp16_sum_inplace_gpu_rr_rs_oop_stride_atomicILi16EEviiiiiiiiiiPPviS0_S0_m,"ax",@progbits
	.align	128
        .global         _Z56userbuffers_fp16_sum_inplace_gpu_rr_rs_oop_stride_atomicILi16EEviiiiiiiiiiPPviS0_S0_m
        .type           _Z56userbuffers_fp16_sum_inplace_gpu_rr_rs_oop_stride_atomicILi16EEviiiiiiiiiiPPviS0_S0_m,@function
        .size           _Z56userbuffers_fp16_sum_inplace_gpu_rr_rs_oop_stride_atomicILi16EEviiiiiiiiiiPPviS0_S0_m,(.L_x_1005 - _Z56userbuffers_fp16_sum_inplace_gpu_rr_rs_oop_stride_atomicILi16EEviiiiiiiiiiPPviS0_S0_m)
        .other          _Z56userbuffers_fp16_sum_inplace_gpu_rr_rs_oop_stride_atomicILi16EEviiiiiiiiiiPPviS0_S0_m,@"STO_CUDA_ENTRY STV_DEFAULT"
_Z56userbuffers_fp16_sum_inplace_gpu_rr_rs_oop_stride_atomicILi16EEviiiiiiiiiiPPviS0_S0_m:
.text._Z56userbuffers_fp16_sum_inplace_gpu_rr_rs_oop_stride_atomicILi16EEviiiiiiiiiiPPviS0_S0_m:
        /* <DEDUP_REMOVED lines=16> */
.L_x_838:
[----:B------:R-:W-:Y:S01]  /*0100*/  CS2R R4, SRZ ;  /* 0x0000000000047805 */ /* 0x000fe2000001ff00 */
[----:B------:R-:W-:Y:S05]  /*0110*/  YIELD ;  /* 0x0000000000007946 */ /* 0x000fea0003800000 */
[----:B0-----:R-:W2:Y:S02]  /*0120*/  ATOMG.E.CAS.STRONG.GPU PT, R0, [R2], R4, R5 ;  /* 0x00000004020073a9 */ /* 0x001ea400001ee105 */
[----:B--2---:R-:W-:-:S13]  /*0130*/  ISETP.NE.AND P0, PT, R0, RZ, PT ;  /* 0x000000ff0000720c */ /* 0x004fda0003f05270 */
[----:B------:R-:W-:Y:S05]  /*0140*/  @P0 BRA `(.L_x_838) ;  /* 0xfffffffc00ec0947 */ /* 0x000fea000383ffff */
[----:B------:R-:W-:Y:S05]  /*0150*/  BSYNC B0 ;  /* 0x0000000000007941 */ /* 0x000fea0003800000 */
.L_x_837:
[----:B------:R-:W0:Y:S08]  /*0160*/  LDC R11, c[0x0][0x3a4] ;  /* 0x0000e900ff0b7b82 */ /* 0x000e300000000800 */
[----:B------:R-:W0:Y:S08]  /*0170*/  LDC.64 R4, c[0x0][0x3c0] ;  /* 0x0000f000ff047b82 */ /* 0x000e300000000a00 */
[----:B------:R-:W1:Y:S01]  /*0180*/  LDC R9, c[0x0][0x370] ;  /* 0x0000dc00ff097b82 */ /* 0x000e620000000800 */
[----:B0-----:R-:W-:Y:S01]  /*0190*/  IMAD.WIDE R4, R11, 0x4, R4 ;  /* 0x000000040b047825 */ /* 0x001fe200078e0204 */
[----:B-1----:R-:W-:-:S05]  /*01a0*/  IADD3 R9, PT, PT, R9, -0x1, RZ ;  /* 0xffffffff09097810 */ /* 0x002fca0007ffe0ff */
[----:B------:R0:W5:Y:S01]  /*01b0*/  ATOMG.E.INC.STRONG.GPU PT, RZ, desc[UR36][R4.64], R9 ;  /* 0x8000000904ff79a8 */ /* 0x00016200099ef124 */
[----:B------:R-:W-:Y:S01]  /*01c0*/  BSSY B0, `(.L_x_839) ;  /* 0x0000006000007945 */ /* 0x000fe20003800000 */
.L_x_840:
[----:B0-----:R-:W-:Y:S01]  /*01d0*/  CS2R R8, SRZ ;  /* 0x0000000000087805 */ /* 0x001fe2000001ff00 */
[----:B------:R-:W-:Y:S05]  /*01e0*/  YIELD ;  /* 0x0000000000007946 */ /* 0x000fea0003800000 */
[----:B------:R-:W2:Y:S02]  /*01f0*/  ATOMG.E.CAS.STRONG.GPU PT, R0, [R4], R8, R9 ;  /* 0x00000008040073a9 */ /* 0x000ea400001ee109 */
[----:B--2---:R-:W-:-:S13]  /*0200*/  ISETP.NE.AND P0, PT, R0, RZ, PT ;  /* 0x000000ff0000720c */ /* 0x004fda0003f05270 */
[----:B------:R-:W-:Y:S05]  /*0210*/  @P0 BRA `(.L_x_840) ;  /* 0xfffffffc00ec0947 */ /* 0x000fea000383ffff */
[----:B------:R-:W-:Y:S05]  /*0220*/  BSYNC B0 ;  /* 0x0000000000007941 */ /* 0x000fea0003800000 */
.L_x_839:
        /* <DEDUP_REMOVED lines=11> */
.L_x_836:
        /* <DEDUP_REMOVED lines=35> */
.L_x_842:
        /* <DEDUP_REMOVED lines=17> */
[----:B------:R-:W0:Y:S08]  /*0620*/  LDC.64 R12, c[0x4][0x68] ;  /* 0x01001a00ff0c7b82 */ /* 0x000e300000000a00 */
[----:B------:R4:W2:Y:S01]  /*0630*/  LDC.64 R8, c[0x4][R0] ;  /* 0x0100000000087b82 */ /* 0x0008a20000000a00 */
[----:B-1----:R-:W-:-:S04]  /*0640*/  UIADD3 UR4, UP0, UPT, UR4, 0x4c, URZ ;  /* 0x0000004c04047890 */ /* 0x002fc8000ff1e0ff */
[----:B------:R-:W-:Y:S02]  /*0650*/  UIADD3.X UR5, UPT, UPT, URZ, UR5, URZ, UP0, !UPT ;  /* 0x00000005ff057290 */ /* 0x000fe400087fe4ff */
[----:B------:R-:W-:Y:S01]  /*0660*/  MOV R10, UR4 ;  /* 0x00000004000a7c02 */ /* 0x000fe20008000f00 */
[----:B---3--:R4:W-:Y:S03]  /*0670*/  STL.64 [R1+0x10], R14 ;  /* 0x0000100e01007387 */ /* 0x0089e60000100a00 */
[----:B------:R-:W-:-:S05]  /*0680*/  MOV R11, UR5 ;  /* 0x00000005000b7c02 */ /* 0x000fca0008000f00 */
        /* <DEDUP_REMOVED lines=8> */
.L_x_841:
        /* <DEDUP_REMOVED lines=15> */
.L_x_844:
[----:B------:R-:W-:Y:S05]  /*0800*/  BSYNC.RECONVERGENT B0 ;  /* 0x0000000000007941 */ /* 0x000fea0003800200 */
.L_x_843:
[----:B------:R-:W0:Y:S01]  /*0810*/  S2UR UR4, SR_CTAID.X ;  /* 0x00000000000479c3 */ /* 0x000e220000002500 */
[----:B------:R-:W1:Y:S01]  /*0820*/  LDCU UR6, c[0x0][0x398] ;  /* 0x00007300ff0677ac */ /* 0x000e620008000800 */
[----:B------:R-:W-:Y:S01]  /*0830*/  BSSY.RECONVERGENT B0, `(.L_x_845) ;  /* 0x00000d2000007945 */ /* 0x000fe20003800200 */
[----:B------:R-:W2:Y:S05]  /*0840*/  LDCU UR8, c[0x0][0x3a0] ;  /* 0x00007400ff0877ac */ /* 0x000eaa0008000800 */
[----:B------:R-:W0:Y:S01]  /*0850*/  LDC R0, c[0x0][0x360] ;  /* 0x0000d800ff007b82 */ /* 0x000e220000000800 */
[----:B------:R-:W3:Y:S01]  /*0860*/  LDCU UR9, c[0x0][0x398] ;  /* 0x00007300ff0977ac */ /* 0x000ee20008000800 */
[----:B0-----:R-:W-:Y:S01]  /*0870*/  IMAD R0, R0, UR4, R17 ;  /* 0x0000000400007c24 */ /* 0x001fe2000f8e0211 */
[----:B------:R-:W-:-:S04]  /*0880*/  LEA.HI R17, R17, UR4, RZ, 0x1b ;  /* 0x0000000411117c11 */ /* 0x000fc8000f8fd8ff */
[----:B-1----:R-:W-:-:S13]  /*0890*/  ISETP.GE.AND P1, PT, R0, UR6, PT ;  /* 0x0000000600007c0c */ /* 0x002fda000bf26270 */
[----:B--23--:R-:W-:Y:S05]  /*08a0*/  @P1 BRA `(.L_x_846) ;  /* 0x0000000c00281947 */ /* 0x00cfea0003800000 */
[----:B------:R-:W0:Y:S01]  /*08b0*/  LDC R3, c[0x0][0x39c] ;  /* 0x0000e700ff037b82 */ /* 0x000e220000000800 */
[----:B------:R-:W1:Y:S01]  /*08c0*/  LDCU UR7, c[0x0][0x38c] ;  /* 0x00007180ff0777ac */ /* 0x000e620008000800 */
[----:B------:R-:W-:Y:S01]  /*08d0*/  HFMA2 R56, -RZ, RZ, 0, 0 ;  /* 0x00000000ff387431 */ /* 0x000fe200000001ff */
[----:B------:R-:W-:-:S05]  /*08e0*/  UMOV UR4, 0x400 ;  /* 0x0000040000047882 */ /* 0x000fca0000000000 */
[----:B------:R-:W2:Y:S08]  /*08f0*/  LDC R18, c[0x0][0x3a0] ;  /* 0x0000e800ff127b82 */ /* 0x000eb00000000800 */
[----:B------:R-:W3:Y:S01]  /*0900*/  S2UR UR5, SR_CgaCtaId ;  /* 0x00000000000579c3 */ /* 0x000ee20000008800 */
[----:B-1----:R-:W-:-:S04]  /*0910*/  IADD3 R17, PT, PT, R17, UR7, RZ ;  /* 0x0000000711117c10 */ /* 0x002fc8000fffe0ff */
[----:B------:R-:W-:-:S03]  /*0920*/  SHF.L.U32 R17, R17, 0x3, RZ ;  /* 0x0000000311117819 */ /* 0x000fc600000006ff */
[----:B------:R-:W1:Y:S01]  /*0930*/  LDC R21, c[0x0][0x394] ;  /* 0x0000e500ff157b82 */ /* 0x000e620000000800 */
[----:B0-----:R-:W-:Y:S02]  /*0940*/  IABS R59, R3 ;  /* 0x00000003003b7213 */ /* 0x001fe40000000000 */
[C---:B------:R-:W-:Y:S01]  /*0950*/  IADD3 R7, PT, PT, R17.reuse, 0x20, RZ ;  /* 0x0000002011077810 */ /* 0x040fe20007ffe0ff */
[C---:B------:R-:W-:Y:S01]  /*0960*/  VIADD R11, R17.reuse, 0x48 ;  /* 0x00000048110b7836 */ /* 0x040fe20000000000 */
[----:B------:R-:W0:Y:S01]  /*0970*/  I2F.RP R4, R59 ;  /* 0x0000003b00047306 */ /* 0x000e220000209400 */
[C---:B------:R-:W-:Y:S01]  /*0980*/  IADD3 R8, PT, PT, R17.reuse, 0x28, RZ ;  /* 0x0000002811087810 */ /* 0x040fe20007ffe0ff */
[----:B--2---:R-:W-:Y:S01]  /*0990*/  IMAD R18, R18, UR6, RZ ;  /* 0x0000000612127c24 */ /* 0x004fe2000f8e02ff */
[C---:B------:R-:W-:Y:S02]  /*09a0*/  IADD3 R9, PT, PT, R17.reuse, 0x30, RZ ;  /* 0x0000003011097810 */ /* 0x040fe40007ffe0ff */
[----:B------:R-:W-:-:S02]  /*09b0*/  IADD3 R10, PT, PT, R17, 0x38, RZ ;  /* 0x00000038110a7810 */ /* 0x000fc40007ffe0ff */
[----:B------:R-:W-:Y:S02]  /*09c0*/  IABS R20, R18 ;  /* 0x0000001200147213 */ /* 0x000fe40000000000 */
[C---:B------:R-:W-:Y:S01]  /*09d0*/  IADD3 R12, PT, PT, R17.reuse, 0x50, RZ ;  /* 0x00000050110c7810 */ /* 0x040fe20007ffe0ff */
[----:B---3--:R-:W-:Y:S01]  /*09e0*/  ULEA UR4, UR5, UR4, 0x18 ;  /* 0x0000000405047291 */ /* 0x008fe2000f8ec0ff */
[C---:B------:R-:W-:Y:S02]  /*09f0*/  IADD3 R13, PT, PT, R17.reuse, 0x58, RZ ;  /* 0x00000058110d7810 */ /* 0x040fe40007ffe0ff */
[C---:B------:R-:W-:Y:S01]  /*0a00*/  IADD3 R14, PT, PT, R17.reuse, 0x60, RZ ;  /* 0x00000060110e7810 */ /* 0x040fe20007ffe0ff */
[----:B0-----:R-:W0:Y:S01]  /*0a10*/  MUFU.RCP R4, R4 ;  /* 0x0000000400047308 */ /* 0x001e220000001000 */
[C---:B------:R-:W-:Y:S02]  /*0a20*/  IADD3 R15, PT, PT, R17.reuse, 0x68, RZ ;  /* 0x00000068110f7810 */ /* 0x040fe40007ffe0ff */
[----:B------:R-:W-:-:S02]  /*0a30*/  IADD3 R16, PT, PT, R17, 0x70, RZ ;  /* 0x0000007011107810 */ /* 0x000fc40007ffe0ff */
[----:B------:R-:W-:Y:S02]  /*0a40*/  LOP3.LUT R52, R17, 0x78, RZ, 0xc0, !PT ;  /* 0x0000007811347812 */ /* 0x000fe400078ec0ff */
[----:B------:R-:W-:Y:S02]  /*0a50*/  LOP3.LUT R38, R10, 0x78, RZ, 0xc0, !PT ;  /* 0x000000780a267812 */ /* 0x000fe400078ec0ff */
[----:B------:R-:W-:Y:S02]  /*0a60*/  LOP3.LUT R42, R8, 0x78, RZ, 0xc0, !PT ;  /* 0x00000078082a7812 */ /* 0x000fe400078ec0ff */
[----:B------:R-:W-:Y:S02]  /*0a70*/  LOP3.LUT R10, R14, 0x78, RZ, 0xc0, !PT ;  /* 0x000000780e0a7812 */ /* 0x000fe400078ec0ff */
[----:B------:R-:W-:Y:S01]  /*0a80*/  LOP3.LUT R44, R7, 0x78, RZ, 0xc0, !PT ;  /* 0x00000078072c7812 */ /* 0x000fe200078ec0ff */
[----:B------:R-:W2:Y:S01]  /*0a90*/  LDS.64 R38, [R38+UR4] ;  /* 0x0000000426267984 */ /* 0x000ea20008000a00 */
[----:B------:R-:W-:-:S02]  /*0aa0*/  LOP3.LUT R40, R9, 0x78, RZ, 0xc0, !PT ;  /* 0x0000007809287812 */ /* 0x000fc400078ec0ff */
[----:B0-----:R-:W-:Y:S01]  /*0ab0*/  IADD3 R57, PT, PT, R4, 0xffffffe, RZ ;  /* 0x0ffffffe04397810 */ /* 0x001fe20007ffe0ff */
[----:B------:R-:W0:Y:S01]  /*0ac0*/  LDS.64 R42, [R42+UR4] ;  /* 0x000000042a2a7984 */ /* 0x000e220008000a00 */
[----:B------:R-:W-:Y:S02]  /*0ad0*/  IADD3 R4, PT, PT, R17, 0x8, RZ ;  /* 0x0000000811047810 */ /* 0x000fe40007ffe0ff */
[----:B------:R-:W-:Y:S01]  /*0ae0*/  LOP3.LUT R8, R13, 0x78, RZ, 0xc0, !PT ;  /* 0x000000780d087812 */ /* 0x000fe200078ec0ff */
[----:B------:R-:W3:Y:S01]  /*0af0*/  LDS.64 R44, [R44+UR4] ;  /* 0x000000042c2c7984 */ /* 0x000ee20008000a00 */
[----:B------:R-:W4:Y:S01]  /*0b00*/  F2I.FTZ.U32.TRUNC.NTZ R57, R57 ;  /* 0x0000003900397305 */ /* 0x000f22000021f000 */
[----:B------:R-:W-:Y:S02]  /*0b10*/  LOP3.LUT R50, R4, 0x78, RZ, 0xc0, !PT ;  /* 0x0000007804327812 */ /* 0x000fe400078ec0ff */
[----:B------:R-:W-:Y:S01]  /*0b20*/  LOP3.LUT R4, R11, 0x78, RZ, 0xc0, !PT ;  /* 0x000000780b047812 */ /* 0x000fe200078ec0ff */
[----:B------:R-:W0:Y:S01]  /*0b30*/  LDS.64 R40, [R40+UR4] ;  /* 0x0000000428287984 */ /* 0x000e220008000a00 */
[----:B------:R-:W-:-:S02]  /*0b40*/  LOP3.LUT R14, R16, 0x78, RZ, 0xc0, !PT ;  /* 0x00000078100e7812 */ /* 0x000fc400078ec0ff */
[----:B------:R-:W-:Y:S01]  /*0b50*/  LOP3.LUT R36, R52, 0x40, RZ, 0x3c, !PT ;  /* 0x0000004034247812 */ /* 0x000fe200078e3cff */
[----:B------:R-:W0:Y:S01]  /*0b60*/  LDS.64 R50, [R50+UR4] ;  /* 0x0000000432327984 */ /* 0x000e220008000a00 */
[-C--:B------:R-:W-:Y:S02]  /*0b70*/  LOP3.LUT R18, R18, R3.reuse, RZ, 0x3c, !PT ;  /* 0x0000000312127212 */ /* 0x080fe400078e3cff */
[----:B------:R-:W-:Y:S01]  /*0b80*/  LOP3.LUT R22, RZ, R3, RZ, 0x33, !PT ;  /* 0x00000003ff167212 */ /* 0x000fe200078e33ff */
[----:B------:R-:W0:Y:S01]  /*0b90*/  LDS.64 R52, [R52+UR4] ;  /* 0x0000000434347984 */ /* 0x000e220008000a00 */
[----:B------:R-:W-:Y:S01]  /*0ba0*/  ISETP.GE.AND P3, PT, R18, RZ, PT ;  /* 0x000000ff1200720c */ /* 0x000fe20003f66270 */
[--C-:B----4-:R-:W-:Y:S02]  /*0bb0*/  IMAD.MOV R6, RZ, RZ, -R57.reuse ;  /* 0x000000ffff067224 */ /* 0x110fe400078e0a39 */
[----:B------:R-:W4:Y:S02]  /*0bc0*/  LDS.64 R36, [R36+UR4] ;  /* 0x0000000424247984 */ /* 0x000f240008000a00 */
[----:B------:R-:W-:Y:S01]  /*0bd0*/  IMAD R5, R6, R59, RZ ;  /* 0x0000003b06057224 */ /* 0x000fe200078e02ff */
[----:B------:R-:W-:Y:S01]  /*0be0*/  IADD3 R6, PT, PT, R17, 0x18, RZ ;  /* 0x0000001811067810 */ /* 0x000fe20007ffe0ff */
[----:B------:R-:W0:Y:S02]  /*0bf0*/  LDS.64 R8, [R8+UR4] ;  /* 0x0000000408087984 */ /* 0x000e240008000a00 */
[----:B------:R-:W-:Y:S01]  /*0c00*/  IMAD.HI.U32 R56, R57, R5, R56 ;  /* 0x0000000539387227 */ /* 0x000fe200078e0038 */
[----:B------:R-:W-:Y:S01]  /*0c10*/  LOP3.LUT R46, R6, 0x78, RZ, 0xc0, !PT ;  /* 0x00000078062e7812 */ /* 0x000fe200078ec0ff */
[----:B------:R-:W0:Y:S01]  /*0c20*/  LDS.64 R10, [R10+UR4] ;  /* 0x000000040a0a7984 */ /* 0x000e220008000a00 */
[----:B------:R-:W-:-:S02]  /*0c30*/  LOP3.LUT R6, R12, 0x78, RZ, 0xc0, !PT ;  /* 0x000000780c067812 */ /* 0x000fc400078ec0ff */
[----:B------:R-:W-:Y:S01]  /*0c40*/  LOP3.LUT R12, R15, 0x78, RZ, 0xc0, !PT ;  /* 0x000000780f0c7812 */ /* 0x000fe200078ec0ff */
[----:B------:R-:W-:Y:S01]  /*0c50*/  IMAD.HI.U32 R19, R56, R20, RZ ;  /* 0x0000001438137227 */ /* 0x000fe200078e00ff */
[----:B------:R-:W0:Y:S04]  /*0c60*/  LDS.64 R46, [R46+UR4] ;  /* 0x000000042e2e7984 */ /* 0x000e280008000a00 */
[----:B------:R-:W-:Y:S01]  /*0c70*/  IADD3 R5, PT, PT, -R19, RZ, RZ ;  /* 0x000000ff13057210 */ /* 0x000fe20007ffe1ff */
[----:B------:R-:W0:Y:S04]  /*0c80*/  LDS.64 R6, [R6+UR4] ;  /* 0x0000000406067984 */ /* 0x000e280008000a00 */
[----:B------:R-:W-:Y:S01]  /*0c90*/  IMAD R20, R59, R5, R20 ;  /* 0x000000053b147224 */ /* 0x000fe200078e0214 */
[----:B------:R-:W0:Y:S01]  /*0ca0*/  LDS.64 R12, [R12+UR4] ;  /* 0x000000040c0c7984 */ /* 0x000e220008000a00 */
[----:B------:R-:W-:-:S02]  /*0cb0*/  VIADD R5, R17, 0x10 ;  /* 0x0000001011057836 */ /* 0x000fc40000000000 */
[----:B------:R-:W-:Y:S01]  /*0cc0*/  VIADD R17, R17, 0xfffffff8 ;  /* 0xfffffff811117836 */ /* 0x000fe20000000000 */
[----:B------:R-:W-:Y:S01]  /*0cd0*/  ISETP.GT.U32.AND P2, PT, R59, R20, PT ;  /* 0x000000143b00720c */ /* 0x000fe20003f44070 */
[----:B------:R-:W0:Y:S01]  /*0ce0*/  LDS.64 R14, [R14+UR4] ;  /* 0x000000040e0e7984 */ /* 0x000e220008000a00 */
[----:B------:R-:W-:Y:S02]  /*0cf0*/  LOP3.LUT R48, R5, 0x78, RZ, 0xc0, !PT ;  /* 0x0000007805307812 */ /* 0x000fe400078ec0ff */
[----:B------:R-:W-:Y:S01]  /*0d00*/  LOP3.LUT R17, R17, 0x78, RZ, 0xc0, !PT ;  /* 0x0000007811117812 */ /* 0x000fe200078ec0ff */
[----:B------:R-:W0:Y:S04]  /*0d10*/  LDS.64 R4, [R4+UR4] ;  /* 0x0000000404047984 */ /* 0x000e280008000a00 */
[----:B------:R-:W0:Y:S04]  /*0d20*/  LDS.64 R48, [R48+UR4] ;  /* 0x0000000430307984 */ /* 0x000e280008000a00 */
[----:B------:R-:W0:Y:S01]  /*0d30*/  LDS.64 R16, [R17+UR4] ;  /* 0x0000000411107984 */ /* 0x000e220008000a00 */
[----:B------:R-:W-:-:S02]  /*0d40*/  @!P2 IADD3 R20, PT, PT, R20, -R59, RZ ;  /* 0x8000003b1414a210 */ /* 0x000fc40007ffe0ff */
[----:B------:R-:W-:Y:S02]  /*0d50*/  @!P2 IADD3 R19, PT, PT, R19, 0x1, RZ ;  /* 0x000000011313a810 */ /* 0x000fe40007ffe0ff */
[----:B------:R-:W-:-:S13]  /*0d60*/  ISETP.GE.U32.AND P1, PT, R20, R59, PT ;  /* 0x0000003b1400720c */ /* 0x000fda0003f26070 */
[----:B------:R-:W-:Y:S02]  /*0d70*/  @P1 IADD3 R19, PT, PT, R19, 0x1, RZ ;  /* 0x0000000113131810 */ /* 0x000fe40007ffe0ff */
[----:B------:R-:W-:Y:S02]  /*0d80*/  ISETP.NE.AND P1, PT, R3, RZ, PT ;  /* 0x000000ff0300720c */ /* 0x000fe40003f25270 */
[----:B------:R-:W-:-:S04]  /*0d90*/  @!P3 IADD3 R19, PT, PT, -R19, RZ, RZ ;  /* 0x000000ff1313b210 */ /* 0x000fc80007ffe1ff */
[----:B------:R-:W-:-:S05]  /*0da0*/  SEL R58, R22, R19, !P1 ;  /* 0x00000013163a7207 */ /* 0x000fca0004800000 */
[----:B-1234-:R-:W-:-:S07]  /*0db0*/  IMAD R58, R58, UR7, R21 ;  /* 0x000000073a3a7c24 */ /* 0x01efce000f8e0215 */
.L_x_847:
[----:B------:R-:W1:Y:S01]  /*0dc0*/  LDC R21, c[0x0][0x39c] ;  /* 0x0000e700ff157b82 */ /* 0x000e620000000800 */
[----:B------:R-:W-:-:S05]  /*0dd0*/  IABS R19, R0 ;  /* 0x0000000000137213 */ /* 0x000fca0000000000 */
[----:B------:R-:W-:Y:S02]  /*0de0*/  IMAD.HI.U32 R3, R56, R19, RZ ;  /* 0x0000001338037227 */ /* 0x000fe400078e00ff */
[----:B------:R-:W2:Y:S03]  /*0df0*/  LDC R20, c[0x0][0x39c] ;  /* 0x0000e700ff147b82 */ /* 0x000ea60000000800 */
[----:B------:R-:W-:Y:S02]  /*0e00*/  IADD3 R18, PT, PT, -R3, RZ, RZ ;  /* 0x000000ff03127210 */ /* 0x000fe40007ffe1ff */
[----:B-1----:R-:W-:-:S05]  /*0e10*/  IABS R23, R21 ;  /* 0x0000001500177213 */ /* 0x002fca0000000000 */
[----:B------:R-:W-:Y:S01]  /*0e20*/  IMAD R18, R23, R18, R19 ;  /* 0x0000001217127224 */ /* 0x000fe200078e0213 */
[----:B--2---:R-:W-:-:S04]  /*0e30*/  LOP3.LUT R20, RZ, R20, RZ, 0x33, !PT ;  /* 0x00000014ff147212 */ /* 0x004fc800078e33ff */
[----:B------:R-:W-:-:S13]  /*0e40*/  ISETP.GT.U32.AND P3, PT, R59, R18, PT ;  /* 0x000000123b00720c */ /* 0x000fda0003f64070 */
[----:B------:R-:W-:Y:S01]  /*0e50*/  @!P3 IMAD.IADD R18, R18, 0x1, -R23 ;  /* 0x000000011212b824 */ /* 0x000fe200078e0a17 */
[----:B------:R-:W-:-:S04]  /*0e60*/  @!P3 IADD3 R3, PT, PT, R3, 0x1, RZ ;  /* 0x000000010303b810 */ /* 0x000fc80007ffe0ff */
[----:B------:R-:W-:Y:S02]  /*0e70*/  ISETP.GE.U32.AND P2, PT, R18, R59, PT ;  /* 0x0000003b1200720c */ /* 0x000fe40003f46070 */
[----:B------:R-:W-:-:S04]  /*0e80*/  LOP3.LUT R18, R0, R21, RZ, 0x3c, !PT ;  /* 0x0000001500127212 */ /* 0x000fc800078e3cff */
[----:B------:R-:W-:-:S07]  /*0e90*/  ISETP.GE.AND P4, PT, R18, RZ, PT ;  /* 0x000000ff1200720c */ /* 0x000fce0003f86270 */
[----:B------:R-:W-:-:S06]  /*0ea0*/  @P2 IADD3 R3, PT, PT, R3, 0x1, RZ ;  /* 0x0000000103032810 */ /* 0x000fcc0007ffe0ff */
[----:B------:R-:W-:-:S04]  /*0eb0*/  @!P4 IADD3 R3, PT, PT, -R3, RZ, RZ ;  /* 0x000000ff0303c210 */ /* 0x000fc80007ffe1ff */
[----:B------:R-:W-:-:S04]  /*0ec0*/  SEL R3, R20, R3, !P1 ;  /* 0x0000000314037207 */ /* 0x000fc80004800000 */
[----:B------:R-:W-:-:S05]  /*0ed0*/  IADD3 R19, PT, PT, -R3, RZ, RZ ;  /* 0x000000ff03137210 */ /* 0x000fca0007ffe1ff */
[----:B------:R-:W-:-:S04]  /*0ee0*/  IMAD R18, R21, R19, R0 ;  /* 0x0000001315127224 */ /* 0x000fc800078e0200 */
[----:B------:R-:W-:-:S05]  /*0ef0*/  IMAD R3, R3, UR8, R18 ;  /* 0x0000000803037c24 */ /* 0x000fca000f8e0212 */
[----:B------:R-:W-:-:S05]  /*0f00*/  IADD3 R18, PT, PT, R58, R3, RZ ;  /* 0x000000033a127210 */ /* 0x000fca0007ffe0ff */
[----:B0-----:R-:W-:-:S04]  /*0f10*/  IMAD.WIDE R20, R18, 0x10, R52 ;  /* 0x0000001012147825 */ /* 0x001fc800078e0234 */
[C---:B------:R-:W-:Y:S02]  /*0f20*/  IMAD.WIDE R28, R18.reuse, 0x10, R50 ;  /* 0x00000010121c7825 */ /* 0x040fe400078e0232 */
[----:B------:R-:W2:Y:S04]  /*0f30*/  LD.E.128 R20, desc[UR36][R20.64] ;  /* 0x0000002414147980 */ /* 0x000ea8000c101d00 */
[----:B------:R-:W2:Y:S01]  /*0f40*/  LD.E.128 R28, desc[UR36][R28.64] ;  /* 0x000000241c1c7980 */ /* 0x000ea2000c101d00 */
[----:B------:R-:W-:-:S06]  /*0f50*/  IMAD.WIDE R24, R18, 0x10, R48 ;  /* 0x0000001012187825 */ /* 0x000fcc00078e0230 */
[----:B------:R-:W3:Y:S01]  /*0f60*/  LD.E.128 R24, desc[UR36][R24.64] ;  /* 0x0000002418187980 */ /* 0x000ee2000c101d00 */
[----:B------:R-:W-:-:S06]  /*0f70*/  IMAD.WIDE R32, R18, 0x10, R44 ;  /* 0x0000001012207825 */ /* 0x000fcc00078e022c */
[----:B------:R-:W4:Y:S01]  /*0f80*/  LD.E.128 R32, desc[UR36][R32.64] ;  /* 0x0000002420207980 */ /* 0x000f22000c101d00 */
[----:B--2---:R-:W-:Y:S02]  /*0f90*/  HFMA2.BF16_V2 R23, R23, 1, 1, R31 ;  /* 0x3f803f8017177831 */ /* 0x004fe4000020001f */
[----:B------:R-:W-:Y:S02]  /*0fa0*/  HADD2.BF16_V2 R19, R22, R30 ;  /* 0x0000001e16137230 */ /* 0x000fe40000200000 */
[----:B------:R-:W-:-:S04]  /*0fb0*/  IMAD.WIDE R30, R18, 0x10, R46 ;  /* 0x00000010121e7825 */ /* 0x000fc800078e022e */
[----:B------:R-:W-:Y:S02]  /*0fc0*/  HFMA2.BF16_V2 R54, R21, 1, 1, R29 ;  /* 0x3f803f8015367831 */ /* 0x000fe4000020001d */
[----:B------:R-:W-:Y:S02]  /*0fd0*/  HADD2.BF16_V2 R55, R20, R28 ;  /* 0x0000001c14377230 */ /* 0x000fe40000200000 */
[----:B------:R-:W2:Y:S01]  /*0fe0*/  LD.E.128 R28, desc[UR36][R30.64] ;  /* 0x000000241e1c7980 */ /* 0x000ea2000c101d00 */
[----:B------:R-:W-:-:S04]  /*0ff0*/  IMAD.WIDE R20, R18, 0x10, R42 ;  /* 0x0000001012147825 */ /* 0x000fc800078e022a */
[----:B---3--:R-:W-:Y:S02]  /*1000*/  HFMA2.BF16_V2 R27, R23, 1, 1, R27 ;  /* 0x3f803f80171b7831 */ /* 0x008fe4000020001b */
[----:B------:R-:W3:Y:S01]  /*1010*/  LD.E.128 R20, desc[UR36][R20.64] ;  /* 0x0000002414147980 */ /* 0x000ee2000c101d00 */
[----:B------:R-:W-:Y:S02]  /*1020*/  HFMA2.BF16_V2 R54, R54, 1, 1, R25 ;  /* 0x3f803f8036367831 */ /* 0x000fe40000200019 */
[----:B------:R-:W-:Y:S02]  /*1030*/  HADD2.BF16_V2 R55, R55, R24 ;  /* 0x0000001837377230 */ /* 0x000fe40000200000 */
[----:B------:R-:W-:Y:S02]  /*1040*/  HADD2.BF16_V2 R19, R19, R26 ;  /* 0x0000001a13137230 */ /* 0x000fe40000200000 */
[----:B--2---:R-:W-:Y:S02]  /*1050*/  HFMA2.BF16_V2 R54, R54, 1, 1, R29 ;  /* 0x3f803f8036367831 */ /* 0x004fe4000020001d */
[----:B------:R-:W-:-:S02]  /*1060*/  HADD2.BF16_V2 R55, R55, R28 ;  /* 0x0000001c37377230 */ /* 0x000fc40000200000 */
[----:B------:R-:W-:-:S04]  /*1070*/  IMAD.WIDE R28, R18, 0x10, R40 ;  /* 0x00000010121c7825 */ /* 0x000fc800078e0228 */
[----:B------:R-:W-:Y:S02]  /*1080*/  HFMA2.BF16_V2 R24, R27, 1, 1, R31 ;  /* 0x3f803f801b187831 */ /* 0x000fe4000020001f */
[----:B------:R-:W-:Y:S02]  /*1090*/  HADD2.BF16_V2 R19, R19, R30 ;  /* 0x0000001e13137230 */ /* 0x000fe40000200000 */
[----:B----4-:R-:W-:Y:S01]  /*10a0*/  HADD2.BF16_V2 R55, R55, R32 ;  /* 0x0000002037377230 */ /* 0x010fe20000200000 */
[----:B------:R-:W2:Y:S01]  /*10b0*/  LD.E.128 R28, desc[UR36][R28.64] ;  /* 0x000000241c1c7980 */ /* 0x000ea2000c101d00 */
[----:B------:R-:W-:Y:S02]  /*10c0*/  HFMA2.BF16_V2 R54, R54, 1, 1, R33 ;  /* 0x3f803f8036367831 */ /* 0x000fe40000200021 */
[----:B------:R-:W-:-:S04]  /*10d0*/  IMAD.WIDE R32, R18, 0x10, R38 ;  /* 0x0000001012207825 */ /* 0x000fc800078e0226 */
[----:B------:R-:W-:Y:S02]  /*10e0*/  HFMA2.BF16_V2 R24, R24, 1, 1, R35 ;  /* 0x3f803f8018187831 */ /* 0x000fe40000200023 */
[----:B------:R-:W-:Y:S02]  /*10f0*/  HADD2.BF16_V2 R19, R19, R34 ;  /* 0x0000002213137230 */ /* 0x000fe40000200000 */
[----:B------:R-:W4:Y:S01]  /*1100*/  LD.E.128 R32, desc[UR36][R32.64] ;  /* 0x0000002420207980 */ /* 0x000f22000c101d00 */
[----:B---3--:R-:W-:Y:S02]  /*1110*/  HFMA2.BF16_V2 R23, R24, 1, 1, R23 ;  /* 0x3f803f8018177831 */ /* 0x008fe40000200017 */
[----:B------:R-:W-:-:S06]  /*1120*/  IMAD.WIDE R24, R18, 0x10, R36 ;  /* 0x0000001012187825 */ /* 0x000fcc00078e0224 */
[----:B------:R-:W3:Y:S01]  /*1130*/  LD.E.128 R24, desc[UR36][R24.64] ;  /* 0x0000002418187980 */ /* 0x000ee2000c101d00 */
[----:B------:R-:W-:Y:S02]  /*1140*/  HFMA2.BF16_V2 R54, R54, 1, 1, R21 ;  /* 0x3f803f8036367831 */ /* 0x000fe40000200015 */
[----:B------:R-:W-:Y:S02]  /*1150*/  HADD2.BF16_V2 R55, R55, R20 ;  /* 0x0000001437377230 */ /* 0x000fe40000200000 */
[----:B------:R-:W-:-:S04]  /*1160*/  IMAD.WIDE R20, R18, 0x10, R4 ;  /* 0x0000001012147825 */ /* 0x000fc800078e0204 */
[----:B------:R-:W-:Y:S02]  /*1170*/  HADD2.BF16_V2 R19, R19, R22 ;  /* 0x0000001613137230 */ /* 0x000fe40000200000 */
[----:B--2---:R-:W-:Y:S02]  /*1180*/  HFMA2.BF16_V2 R23, R23, 1, 1, R31 ;  /* 0x3f803f8017177831 */ /* 0x004fe4000020001f */
[----:B------:R-:W-:Y:S02]  /*1190*/  HADD2.BF16_V2 R55, R55, R28 ;  /* 0x0000001c37377230 */ /* 0x000fe40000200000 */
[----:B------:R-:W-:Y:S02]  /*11a0*/  HFMA2.BF16_V2 R54, R54, 1, 1, R29 ;  /* 0x3f803f8036367831 */ /* 0x000fe4000020001d */
[----:B------:R-:W-:-:S04]  /*11b0*/  IMAD.WIDE R28, R18, 0x10, R6 ;  /* 0x00000010121c7825 */ /* 0x000fc800078e0206 */
[----:B----4-:R-:W-:Y:S02]  /*11c0*/  HFMA2.BF16_V2 R35, R23, 1, 1, R35 ;  /* 0x3f803f8017237831 */ /* 0x010fe40000200023 */
[----:B------:R-:W2:Y:S01]  /*11d0*/  LD.E.128 R20, desc[UR36][R20.64] ;  /* 0x0000002414147980 */ /* 0x000ea2000c101d00 */
[----:B------:R-:W-:-:S03]  /*11e0*/  HADD2.BF16_V2 R19, R19, R30 ;  /* 0x0000001e13137230 */ /* 0x000fc60000200000 */
[----:B------:R-:W4:Y:S01]  /*11f0*/  LD.E.128 R28, desc[UR36][R28.64] ;  /* 0x000000241c1c7980 */ /* 0x000f22000c101d00 */
[----:B------:R-:W-:Y:S02]  /*1200*/  HFMA2.BF16_V2 R54, R54, 1, 1, R33 ;  /* 0x3f803f8036367831 */ /* 0x000fe40000200021 */
[----:B------:R-:W-:Y:S02]  /*1210*/  HADD2.BF16_V2 R55, R55, R32 ;  /* 0x0000002037377230 */ /* 0x000fe40000200000 */
[----:B------:R-:W-:-:S04]  /*1220*/  IMAD.WIDE R32, R18, 0x10, R8 ;  /* 0x0000001012207825 */ /* 0x000fc800078e0208 */
[----:B------:R-:W-:Y:S02]  /*1230*/  HADD2.BF16_V2 R19, R19, R34 ;  /* 0x0000002213137230 */ /* 0x000fe40000200000 */
[----:B---3--:R-:W-:Y:S02]  /*1240*/  HFMA2.BF16_V2 R27, R35, 1, 1, R27 ;  /* 0x3f803f80231b7831 */ /* 0x008fe4000020001b */
[----:B------:R-:W3:Y:S01]  /*1250*/  LD.E.128 R32, desc[UR36][R32.64] ;  /* 0x0000002420207980 */ /* 0x000ee2000c101d00 */
[----:B------:R-:W-:Y:S02]  /*1260*/  HFMA2.BF16_V2 R54, R54, 1, 1, R25 ;  /* 0x3f803f8036367831 */ /* 0x000fe40000200019 */
[----:B------:R-:W-:Y:S02]  /*1270*/  HADD2.BF16_V2 R55, R55, R24 ;  /* 0x0000001837377230 */ /* 0x000fe40000200000 */
[----:B------:R-:W-:-:S04]  /*1280*/  IMAD.WIDE R24, R18, 0x10, R10 ;  /* 0x0000001012187825 */ /* 0x000fc800078e020a */
[----:B------:R-:W-:Y:S02]  /*1290*/  HADD2.BF16_V2 R19, R19, R26 ;  /* 0x0000001a13137230 */ /* 0x000fe40000200000 */
[----:B--2---:R-:W-:Y:S02]  /*12a0*/  HFMA2.BF16_V2 R27, R27, 1, 1, R23 ;  /* 0x3f803f801b1b7831 */ /* 0x004fe40000200017 */
[----:B------:R-:W-:Y:S02]  /*12b0*/  HFMA2.BF16_V2 R21, R54, 1, 1, R21 ;  /* 0x3f803f8036157831 */ /* 0x000fe40000200015 */
[----:B------:R-:W-:Y:S02]  /*12c0*/  HADD2.BF16_V2 R22, R19, R22 ;  /* 0x0000001613167230 */ /* 0x000fe40000200000 */
[----:B------:R-:W-:Y:S02]  /*12d0*/  HADD2.BF16_V2 R57, R55, R20 ;  /* 0x0000001437397230 */ /* 0x000fe40000200000 */
[----:B----4-:R-:W-:-:S02]  /*12e0*/  HFMA2.BF16_V2 R19, R27, 1, 1, R31 ;  /* 0x3f803f801b137831 */ /* 0x010fc4000020001f */
[----:B------:R-:W2:Y:S01]  /*12f0*/  LD.E.128 R24, desc[UR36][R24.64] ;  /* 0x0000002418187980 */ /* 0x000ea2000c101d00 */
[----:B------:R-:W-:Y:S02]  /*1300*/  HFMA2.BF16_V2 R55, R21, 1, 1, R29 ;  /* 0x3f803f8015377831 */ /* 0x000fe4000020001d */
[----:B------:R-:W-:-:S04]  /*1310*/  IMAD.WIDE R20, R18, 0x10, R12 ;  /* 0x0000001012147825 */ /* 0x000fc800078e020c */
[----:B------:R-:W-:Y:S02]  /*1320*/  HADD2.BF16_V2 R54, R22, R30 ;  /* 0x0000001e16367230 */ /* 0x000fe40000200000 */
[----:B------:R-:W4:Y:S01]  /*1330*/  LD.E.128 R20, desc[UR36][R20.64] ;  /* 0x0000002414147980 */ /* 0x000f22000c101d00 */
[----:B------:R-:W-:Y:S02]  /*1340*/  HADD2.BF16_V2 R57, R57, R28 ;  /* 0x0000001c39397230 */ /* 0x000fe40000200000 */
[----:B------:R-:W-:-:S04]  /*1350*/  IMAD.WIDE R28, R18, 0x10, R14 ;  /* 0x00000010121c7825 */ /* 0x000fc800078e020e */
[----:B---3--:R-:W-:Y:S02]  /*1360*/  HFMA2.BF16_V2 R55, R55, 1, 1, R33 ;  /* 0x3f803f8037377831 */ /* 0x008fe40000200021 */
[----:B------:R-:W-:Y:S02]  /*1370*/  HADD2.BF16_V2 R57, R57, R32 ;  /* 0x0000002039397230 */ /* 0x000fe40000200000 */
[----:B------:R-:W-:Y:S01]  /*1380*/  IMAD.WIDE R32, R18, 0x10, R16 ;  /* 0x0000001012207825 */ /* 0x000fe200078e0210 */
[----:B------:R-:W3:Y:S03]  /*1390*/  LD.E.128 R28, desc[UR36][R28.64] ;  /* 0x000000241c1c7980 */ /* 0x000ee6000c101d00 */
[----:B------:R-:W-:Y:S02]  /*13a0*/  HFMA2.BF16_V2 R19, R19, 1, 1, R35 ;  /* 0x3f803f8013137831 */ /* 0x000fe40000200023 */
[----:B------:R-:W-:-:S02]  /*13b0*/  HADD2.BF16_V2 R54, R54, R34 ;  /* 0x0000002236367230 */ /* 0x000fc40000200000 */
[----:B------:R-:W3:Y:S01]  /*13c0*/  LD.E.128 R32, desc[UR36][R32.64] ;  /* 0x0000002420207980 */ /* 0x000ee2000c101d00 */
[----:B------:R-:W0:Y:S01]  /*13d0*/  LDCU UR4, c[0x0][0x360] ;  /* 0x00006c00ff0477ac */ /* 0x000e220008000800 */
[----:B--2---:R-:W-:Y:S02]  /*13e0*/  HFMA2.BF16_V2 R19, R19, 1, 1, R27 ;  /* 0x3f803f8013137831 */ /* 0x004fe4000020001b */
[----:B------:R-:W-:Y:S02]  /*13f0*/  HFMA2.BF16_V2 R55, R55, 1, 1, R25 ;  /* 0x3f803f8037377831 */ /* 0x000fe40000200019 */
[----:B----4-:R-:W-:Y:S02]  /*1400*/  HFMA2.BF16_V2 R23, R19, 1, 1, R23 ;  /* 0x3f803f8013177831 */ /* 0x010fe40000200017 */
[----:B------:R-:W1:Y:S01]  /*1410*/  LDC.64 R18, c[0x0][0x3b8] ;  /* 0x0000ee00ff127b82 */ /* 0x000e620000000a00 */
[----:B------:R-:W-:-:S07]  /*1420*/  HFMA2.BF16_V2 R55, R55, 1, 1, R21 ;  /* 0x3f803f8037377831 */ /* 0x000fce0000200015 */
[----:B------:R-:W0:Y:S01]  /*1430*/  LDC R21, c[0x0][0x370] ;  /* 0x0000dc00ff157b82 */ /* 0x000e220000000800 */
[----:B------:R-:W-:Y:S02]  /*1440*/  HADD2.BF16_V2 R54, R54, R26 ;  /* 0x0000001a36367230 */ /* 0x000fe40000200000 */
[----:B------:R-:W-:Y:S02]  /*1450*/  HADD2.BF16_V2 R57, R57, R24 ;  /* 0x0000001839397230 */ /* 0x000fe40000200000 */
[----:B---3--:R-:W-:Y:S02]  /*1460*/  HFMA2.BF16_V2 R23, R23, 1, 1, R31 ;  /* 0x3f803f8017177831 */ /* 0x008fe4000020001f */
[----:B------:R-:W-:Y:S02]  /*1470*/  HFMA2.BF16_V2 R55, R55, 1, 1, R29 ;  /* 0x3f803f8037377831 */ /* 0x000fe4000020001d */
[----:B------:R-:W-:Y:S02]  /*1480*/  HADD2.BF16_V2 R54, R54, R22 ;  /* 0x0000001636367230 */ /* 0x000fe40000200000 */
[----:B------:R-:W-:-:S02]  /*1490*/  HADD2.BF16_V2 R57, R57, R20 ;  /* 0x0000001439397230 */ /* 0x000fc40000200000 */
[----:B------:R-:W-:Y:S02]  /*14a0*/  HADD2.BF16_V2 R54, R54, R30 ;  /* 0x0000001e36367230 */ /* 0x000fe40000200000 */
[----:B------:R-:W-:Y:S02]  /*14b0*/  HADD2.BF16_V2 R57, R57, R28 ;  /* 0x0000001c39397230 */ /* 0x000fe40000200000 */
[----:B------:R-:W-:Y:S02]  /*14c0*/  HFMA2.BF16_V2 R35, R23, 1, 1, R35 ;  /* 0x3f803f8017237831 */ /* 0x000fe40000200023 */
[----:B------:R-:W-:Y:S02]  /*14d0*/  HFMA2.BF16_V2 R33, R55, 1, 1, R33 ;  /* 0x3f803f8037217831 */ /* 0x000fe40000200021 */
[----:B------:R-:W-:Y:S02]  /*14e0*/  HADD2.BF16_V2 R34, R54, R34 ;  /* 0x0000002236227230 */ /* 0x000fe40000200000 */
[----:B-1----:R-:W-:-:S04]  /*14f0*/  IMAD.WIDE R18, R3, 0x10, R18 ;  /* 0x0000001003127825 */ /* 0x002fc800078e0212 */
[----:B------:R-:W-:-:S05]  /*1500*/  HADD2.BF16_V2 R32, R57, R32 ;  /* 0x0000002039207230 */ /* 0x000fca0000200000 */
[----:B------:R1:W-:Y:S01]  /*1510*/  STG.E.128 desc[UR36][R18.64], R32 ;  /* 0x0000002012007986 */ /* 0x0003e2000c101d24 */
[----:B0-----:R-:W-:-:S05]  /*1520*/  IMAD R0, R21, UR4, R0 ;  /* 0x0000000415007c24 */ /* 0x001fca000f8e0200 */
[----:B------:R-:W-:-:S13]  /*1530*/  ISETP.GE.AND P2, PT, R0, UR9, PT ;  /* 0x0000000900007c0c */ /* 0x000fda000bf46270 */
[----:B-1----:R-:W-:Y:S05]  /*1540*/  @!P2 BRA `(.L_x_847) ;  /* 0xfffffff8001ca947 */ /* 0x002fea000383ffff */
.L_x_846:
[----:B------:R-:W-:Y:S05]  /*1550*/  BSYNC.RECONVERGENT B0 ;  /* 0x0000000000007941 */ /* 0x000fea0003800200 */
.L_x_845:
[----:B------:R-:W-:Y:S05]  /*1560*/  @!P0 EXIT ;  /* 0x000000000000894d */ /* 0x000fea0003800000 */
[----:B------:R-:W-:Y:S01]  /*1570*/  ST.E desc[UR36][R60.64+-0x80], R2 ;  /* 0xffff80023c007985 */ /* 0x000fe2000c101924 */
[----:B------:R-:W-:Y:S05]  /*1580*/  EXIT ;  /* 0x000000000000794d */ /* 0x000fea0003800000 */
.L_x_848:
        /* <DEDUP_REMOVED lines=15> */
.L_x_1005:


//--------------------- .text._Z56userbuffers_fp16_sum_inplace_gpu_rr_rs_oop_stride_atomicILi8EEviiiiiiiiiiPPviS0_S0_m --------------------------
	.section	.text._Z56userbuffers_fp16_sum_inplace_gpu_rr_rs_oop_stride_atomicILi8EEviiiiiiiiiiPPviS0_S0_m,"ax",@progbits
	.align	128
        .global         _Z56userbuffers_fp16_sum_inplace_gpu_rr_rs_oop_stride_atomicILi8EEviiiiiiiiiiPPviS0_S0_m
        .type           _Z56userbuffers_fp16_sum_inplace_gpu_rr_rs_oop_stride_atomicILi8EEviiiiiiiiiiPPviS0_S0_m,@function
        .size           _Z56userbuffers_fp16_sum_inplace_gpu_rr_rs_oop_stride_atomicILi8EEviiiiiiiiiiPPviS0_S0_m,(.L_x_1006 - _Z56userbuffers_fp16_sum_inplace_gpu_rr_rs_oop_stride_atomicILi8EEviiiiiiiiiiPPviS0_S0_m)
        .other          _Z56userbuffers_fp16_sum_inplace_gpu_rr_rs_oop_stride_atomicILi8EEviiiiiiiiiiPPviS0_S0_m,@"STO_CUDA_ENTRY STV_DEFAULT"
_Z56userbuffers_fp16_sum_inplace_gpu_rr_rs_oop_stride_atomicILi8EEviiiiiiiiiiPPviS0_S0_m:
.text._Z56userbuffers_fp16_sum_inplace_gpu_rr_rs_oop_stride_atomicILi8EEviiiiiiiiiiPPviS0_S0_m:
[----:B------:R-:W0:Y:S01]  /*0000*/  LDC R1, c[0x0][0x37c] ;  /* 0x0000df00ff017b82 */ /* 0x000e220000000800 */
[----:B------:R-:W1:Y:S01]  /*0010*/  S2R R17, SR_TID.X ;  /* 0x0000000000117919 */ /* 0x000e620000002100 */
[----:B------:R-:W2:Y:S01]  /*0020*/  LDCU.64 UR6, c[0x0][0x3c0] ;  /* 0x00007800ff0677ac */ /* 0x000ea20008000a00 */
[----:B0-----:R-:W-:Y:S01]  /*0030*/  VIADD R1, R1, 0xffffffd8 ;  /* 0xffffffd801017836 */ /* 0x001fe20000000000 */
[----:B------:R-:W0:Y:S01]  /*0040*/  LDCU UR4, c[0x0][0x2f8] ;  /* 0x00005f00ff0477ac */ /* 0x000e220008000800 */
[----:B------:R-:W3:Y:S01]  /*0050*/  LDCU UR5, c[0x0][0x2fc] ;  /* 0x00005f80ff0577ac */ /* 0x000ee20008000800 */
[----:B------:R-:W4:Y:S01]  /*0060*/  LDCU.64 UR36, c[0x0][0x358] ;  /* 0x00006b00ff2477ac */ /* 0x000f220008000a00 */
[----:B------:R-:W1:Y:S01]  /*0070*/  LDCU.64 UR38, c[0x0][0x3c8] ;  /* 0x00007900ff2677ac */ /* 0x000e620008000a00 */
[----:B--2---:R-:W-:-:S04]  /*0080*/  ISETP.NE.U32.AND P0, PT, RZ, UR6, PT ;  /* 0x00000006ff007c0c */ /* 0x004fc8000bf05070 */
[----:B------:R-:W-:Y:S02]  /*0090*/  ISETP.NE.AND.EX P0, PT, RZ, UR7, PT, P0 ;  /* 0x00000007ff007c0c */ /* 0x000fe4000bf05300 */
[----:B0-----:R-:W-:-:S05]  /*00a0*/  IADD3 R6, P1, PT, R1, UR4, RZ ;  /* 0x0000000401067c10 */ /* 0x001fca000ff3e0ff */
[----:B---3--:R-:W-:Y:S01]  /*00b0*/  IMAD.X R7, RZ, RZ, UR5, P1 ;  /* 0x00000005ff077e24 */ /* 0x008fe200088e06ff */
[----:B-1----:R-:W-:-:S13]  /*00c0*/  ISETP.NE.OR P0, PT, R17, RZ, !P0 ;  /* 0x000000ff1100720c */ /* 0x002fda0004705670 */
[----:B----4-:R-:W-:Y:S05]  /*00d0*/  @P0 BRA `(.L_x_849) ;  /* 0x0000000000800947 */ /* 0x010fea0003800000 */
[----:B------:R-:W0:Y:S01]  /*00e0*/  LDC.64 R2, c[0x0][0x3c0] ;  /* 0x0000f000ff027b82 */ /* 0x000e220000000a00 */
[----:B------:R-:W-:Y:S01]  /*00f0*/  BSSY B0, `(.L_x_850) ;  /* 0x0000006000007945 */ /* 0x000fe20003800000 */
.L_x_851:
[----:B------:R-:W-:Y:S01]  /*0100*/  CS2R R4, SRZ ;  /* 0x0000000000047805 */ /* 0x000fe2000001ff00 */
[----:B------:R-:W-:Y:S05]  /*0110*/  YIELD ;  /* 0x0000000000007946 */ /* 0x000fea0003800000 */
[----:B0-----:R-:W2:Y:S02]  /*0120*/  ATOMG.E.CAS.STRONG.GPU PT, R0, [R2], R4, R5 ;  /* 0x00000004020073a9 */ /* 0x001ea400001ee105 */
[----:B--2---:R-:W-:-:S13]  /*0130*/  ISETP.NE.AND P0, PT, R0, RZ, PT ;  /* 0x000000ff0000720c */ /* 0x004fda0003f05270 */
[----:B------:R-:W-:Y:S05]  /*0140*/  @P0 BRA `(.L_x_851) ;  /* 0xfffffffc00ec0947 */ /* 0x000fea000383ffff */
[----:B------:R-:W-:Y:S05]  /*0150*/  BSYNC B0 ;  /* 0x0000000000007941 */ /* 0x000fea0003800000 */
.L_x_850:
[----:B------:R-:W0:Y:S08]  /*0160*/  LDC R11, c[0x0][0x3a4] ;  /* 0x0000e900ff0b7b82 */ /* 0x000e300000000800 */
[----:B------:R-:W0:Y:S08]  /*0170*/  LDC.64 R4, c[0x0][0x3c0] ;  /* 0x0000f000ff047b82 */ /* 0x000e300000000a00 */
[----:B------:R-:W1:Y:S01]  /*0180*/  LDC R9, c[0x0][0x370] ;  /* 0x0000dc00ff097b82 */ /* 0x000e620000000800 */
[----:B0-----:R-:W-:Y:S01]  /*0190*/  IMAD.WIDE R4, R11, 0x4, R4 ;  /* 0x000000040b047825 */ /* 0x001fe200078e0204 */
[----:B-1----:R-:W-:-:S05]  /*01a0*/  IADD3 R9, PT, PT, R9, -0x1, RZ ;  /* 0xffffffff09097810 */ /* 0x002fca0007ffe0ff */
[----:B------:R0:W5:Y:S01]  /*01b0*/  ATOMG.E.INC.STRONG.GPU PT, RZ, desc[UR36][R4.64], R9 ;  /* 0x8000000904ff79a8 */ /* 0x00016200099ef124 */
[----:B------:R-:W-:Y:S01]  /*01c0*/  BSSY B0, `(.L_x_852) ;  /* 0x0000006000007945 */ /* 0x000fe20003800000 */
.L_x_853:
[----:B0-----:R-:W-:Y:S01]  /*01d0*/  CS2R R8, SRZ ;  /* 0x0000000000087805 */ /* 0x001fe2000001ff00 */
[----:B------:R-:W-:Y:S05]  /*01e0*/  YIELD ;  /* 0x0000000000007946 */ /* 0x000fea0003800000 */
[----:B------:R-:W2:Y:S02]  /*01f0*/  ATOMG.E.CAS.STRONG.GPU PT, R0, [R4], R8, R9 ;  /* 0x00000008040073a9 */ /* 0x000ea400001ee109 */
[----:B--2---:R-:W-:-:S13]  /*0200*/  ISETP.NE.AND P0, PT, R0, RZ, PT ;  /* 0x000000ff0000720c */ /* 0x004fda0003f05270 */
[----:B------:R-:W-:Y:S05]  /*0210*/  @P0 BRA `(.L_x_853) ;  /* 0xfffffffc00ec0947 */ /* 0x000fea000383ffff */
[----:B------:R-:W-:Y:S05]  /*0220*/  BSYNC B0 ;  /* 0x0000000000007941 */ /* 0x000fea0003800000 */
.L_x_852:
        /* <DEDUP_REMOVED lines=11> */
.L_x_849:
        /* <DEDUP_REMOVED lines=35> */
.L_x_855:
        /* <DEDUP_REMOVED lines=25> */
[----:B------:R-:W1:Y:S03]  /*06a0*/  LDCU.64 UR4, c[0x4][0x258] ;  /* 0x01004b00ff0477ac */ /* 0x000e660008000a00 */
[----:B0-----:R4:W-:Y:S01]  /*06b0*/  STL.64 [R1+0x8], R12 ;  /* 0x0000080c01007387 */ /* 0x0019e20000100a00 */
[----:B-1----:R-:W-:Y:S01]  /*06c0*/  MOV R4, UR4 ;  /* 0x0000000400047c02 */ /* 0x002fe20008000f00 */
[----:B------:R-:W-:Y:S02]  /*06d0*/  IMAD.U32 R5, RZ, RZ, UR5 ;  /* 0x00000005ff057e24 */ /* 0x000fe4000f8e00ff */
[----:B--2---:R4:W-:Y:S05]  /*06e0*/  STL.64 [R1+0x20], R2 ;  /* 0x0000200201007387 */ /* 0x0049ea0000100a00 */
[----:B------:R-:W-:-:S07]  /*06f0*/  LEPC R20, `(.L_x_854) ;  /* 0x000000001014794e */ /* 0x000fce0000000000 */
[----:B----45:R-:W-:Y:S05]  /*0700*/  CALL.ABS.NOINC R8 ;  /* 0x0000000008007343 */ /* 0x030fea0003c00000 */
.L_x_854:
        /* <DEDUP_REMOVED lines=15> */
.L_x_857:
[----:B------:R-:W-:Y:S05]  /*0800*/  BSYNC.RECONVERGENT B0 ;  /* 0x0000000000007941 */ /* 0x000fea0003800200 */
.L_x_856:
        /* <DEDUP_REMOVED lines=12> */
[----:B------:R-:W-:-:S06]  /*08d0*/  UMOV UR4, 0x400 ;  /* 0x0000040000047882 */ /* 0x000fcc0000000000 */
[----:B------:R-:W2:Y:S08]  /*08e0*/  LDC R6, c[0x0][0x3a0] ;  /* 0x0000e800ff067b82 */ /* 0x000eb00000000800 */
[----:B------:R-:W3:Y:S01]  /*08f0*/  S2UR UR5, SR_CgaCtaId ;  /* 0x00000000000579c3 */ /* 0x000ee20000008800 */
[----:B-1----:R-:W-:Y:S02]  /*0900*/  IADD3 R17, PT, PT, R17, UR7, RZ ;  /* 0x0000000711117c10 */ /* 0x002fe4000fffe0ff */
[----:B0-----:R-:W-:-:S03]  /*0910*/  IABS R0, R13 ;  /* 0x0000000d00007213 */ /* 0x001fc60000000000 */
[----:B------:R-:W-:Y:S02]  /*0920*/  IMAD.SHL.U32 R17, R17, 0x8, RZ ;  /* 0x0000000811117824 */ /* 0x000fe400078e00ff */
[----:B------:R-:W0:Y:S01]  /*0930*/  LDC R12, c[0x0][0x394] ;  /* 0x0000e500ff0c7b82 */ /* 0x000e220000000800 */
[----:B------:R-:W-:Y:S01]  /*0940*/  LOP3.LUT R34, RZ, R13, RZ, 0x33, !PT ;  /* 0x0000000dff227212 */ /* 0x000fe200078e33ff */
[----:B------:R-:W1:Y:S01]  /*0950*/  I2F.RP R3, R0 ;  /* 0x0000000000037306 */ /* 0x000e620000209400 */
[C---:B------:R-:W-:Y:S01]  /*0960*/  VIADD R9, R17.reuse, 0x18 ;  /* 0x0000001811097836 */ /* 0x040fe20000000000 */
[C---:B------:R-:W-:Y:S01]  /*0970*/  IADD3 R10, PT, PT, R17.reuse, 0x28, RZ ;  /* 0x00000028110a7810 */ /* 0x040fe20007ffe0ff */
[C---:B------:R-:W-:Y:S01]  /*0980*/  VIADD R11, R17.reuse, 0x30 ;  /* 0x00000030110b7836 */ /* 0x040fe20000000000 */
[----:B------:R-:W-:Y:S01]  /*0990*/  LOP3.LUT R32, R17, 0x38, RZ, 0xc0, !PT ;  /* 0x0000003811207812 */ /* 0x000fe200078ec0ff */
[----:B--2---:R-:W-:Y:S01]  /*09a0*/  IMAD R6, R6, UR6, RZ ;  /* 0x0000000606067c24 */ /* 0x004fe2000f8e02ff */
[----:B------:R-:W-:-:S02]  /*09b0*/  LOP3.LUT R9, R9, 0x38, RZ, 0xc0, !PT ;  /* 0x0000003809097812 */ /* 0x000fc400078ec0ff */
[----:B------:R-:W-:Y:S02]  /*09c0*/  LOP3.LUT R24, R32, 0x20, RZ, 0x3c, !PT ;  /* 0x0000002020187812 */ /* 0x000fe400078e3cff */
[----:B------:R-:W-:Y:S01]  /*09d0*/  IABS R8, R6 ;  /* 0x0000000600087213 */ /* 0x000fe20000000000 */
[----:B---3--:R-:W-:Y:S01]  /*09e0*/  ULEA UR4, UR5, UR4, 0x18 ;  /* 0x0000000405047291 */ /* 0x008fe2000f8ec0ff */
[----:B------:R-:W-:Y:S01]  /*09f0*/  LOP3.LUT R10, R10, 0x38, RZ, 0xc0, !PT ;  /* 0x000000380a0a7812 */ /* 0x000fe200078ec0ff */
[----:B-1----:R-:W1:Y:S01]  /*0a00*/  MUFU.RCP R3, R3 ;  /* 0x0000000300037308 */ /* 0x002e620000001000 */
[----:B------:R-:W-:Y:S02]  /*0a10*/  LOP3.LUT R11, R11, 0x38, RZ, 0xc0, !PT ;  /* 0x000000380b0b7812 */ /* 0x000fe400078ec0ff */
[----:B------:R-:W-:-:S04]  /*0a20*/  LOP3.LUT R6, R6, R13, RZ, 0x3c, !PT ;  /* 0x0000000d06067212 */ /* 0x000fc800078e3cff */
[----:B------:R-:W2:Y:S01]  /*0a30*/  LDS.64 R32, [R32+UR4] ;  /* 0x0000000420207984 */ /* 0x000ea20008000a00 */
[----:B------:R-:W-:-:S03]  /*0a40*/  ISETP.GE.AND P3, PT, R6, RZ, PT ;  /* 0x000000ff0600720c */ /* 0x000fc60003f66270 */
[----:B------:R3:W4:Y:S04]  /*0a50*/  LDS.64 R26, [R9+UR4] ;  /* 0x00000004091a7984 */ /* 0x0007280008000a00 */
[----:B------:R-:W0:Y:S01]  /*0a60*/  LDS.64 R24, [R24+UR4] ;  /* 0x0000000418187984 */ /* 0x000e220008000a00 */
[----:B-1----:R-:W-:-:S03]  /*0a70*/  IADD3 R4, PT, PT, R3, 0xffffffe, RZ ;  /* 0x0ffffffe03047810 */ /* 0x002fc60007ffe0ff */
[----:B------:R3:W1:Y:S01]  /*0a80*/  LDS.64 R22, [R10+UR4] ;  /* 0x000000040a167984 */ /* 0x0006620008000a00 */
[----:B------:R3:W3:Y:S03]  /*0a90*/  F2I.FTZ.U32.TRUNC.NTZ R5, R4 ;  /* 0x0000000400057305 */ /* 0x0006e6000021f000 */
[----:B------:R0:W0:Y:S01]  /*0aa0*/  LDS.64 R20, [R11+UR4] ;  /* 0x000000040b147984 */ /* 0x0000220008000a00 */
[----:B---3--:R-:W-:Y:S02]  /*0ab0*/  HFMA2 R4, -RZ, RZ, 0, 0 ;  /* 0x00000000ff047431 */ /* 0x008fe400000001ff */
[----:B------:R-:W-:-:S04]  /*0ac0*/  IMAD.MOV R7, RZ, RZ, -R5 ;  /* 0x000000ffff077224 */ /* 0x000fc800078e0a05 */
[----:B------:R-:W-:-:S04]  /*0ad0*/  IMAD R7, R7, R0, RZ ;  /* 0x0000000007077224 */ /* 0x000fc800078e02ff */
[----:B------:R-:W-:-:S04]  /*0ae0*/  IMAD.HI.U32 R3, R5, R7, R4 ;  /* 0x0000000705037227 */ /* 0x000fc800078e0004 */
[----:B------:R-:W-:Y:S02]  /*0af0*/  IMAD.MOV.U32 R5, RZ, RZ, R8 ;  /* 0x000000ffff057224 */ /* 0x000fe400078e0008 */
[----:B------:R-:W-:Y:S02]  /*0b00*/  VIADD R7, R17, 0x8 ;  /* 0x0000000811077836 */ /* 0x000fe40000000000 */
[----:B------:R-:W-:-:S03]  /*0b10*/  IMAD.HI.U32 R4, R3, R5, RZ ;  /* 0x0000000503047227 */ /* 0x000fc600078e00ff */
[----:B------:R-:W-:Y:S02]  /*0b20*/  LOP3.LUT R7, R7, 0x38, RZ, 0xc0, !PT ;  /* 0x0000003807077812 */ /* 0x000fe400078ec0ff */
[----:B------:R-:W-:-:S03]  /*0b30*/  IADD3 R8, PT, PT, -R4, RZ, RZ ;  /* 0x000000ff04087210 */ /* 0x000fc60007ffe1ff */
[----:B------:R3:W0:Y:S02]  /*0b40*/  LDS.64 R30, [R7+UR4] ;  /* 0x00000004071e7984 */ /* 0x0006240008000a00 */
[C---:B------:R-:W-:Y:S01]  /*0b50*/  IMAD R5, R0.reuse, R8, R5 ;  /* 0x0000000800057224 */ /* 0x040fe200078e0205 */
[C---:B------:R-:W-:Y:S02]  /*0b60*/  IADD3 R8, PT, PT, R17.reuse, 0x10, RZ ;  /* 0x0000001011087810 */ /* 0x040fe40007ffe0ff */
[----:B------:R-:W-:Y:S02]  /*0b70*/  IADD3 R17, PT, PT, R17, -0x8, RZ ;  /* 0xfffffff811117810 */ /* 0x000fe40007ffe0ff */
[----:B------:R-:W-:Y:S02]  /*0b80*/  ISETP.GT.U32.AND P2, PT, R0, R5, PT ;  /* 0x000000050000720c */ /* 0x000fe40003f44070 */
[----:B------:R-:W-:Y:S02]  /*0b90*/  LOP3.LUT R17, R17, 0x38, RZ, 0xc0, !PT ;  /* 0x0000003811117812 */ /* 0x000fe400078ec0ff */
[----:B------:R-:W-:-:S04]  /*0ba0*/  LOP3.LUT R8, R8, 0x38, RZ, 0xc0, !PT ;  /* 0x0000003808087812 */ /* 0x000fc800078ec0ff */
[----:B------:R-:W1:Y:S04]  /*0bb0*/  LDS.64 R16, [R17+UR4] ;  /* 0x0000000411107984 */ /* 0x000e680008000a00 */
[----:B------:R3:W1:Y:S01]  /*0bc0*/  LDS.64 R28, [R8+UR4] ;  /* 0x00000004081c7984 */ /* 0x0006620008000a00 */
[----:B------:R-:W-:Y:S01]  /*0bd0*/  @!P2 IMAD.IADD R5, R5, 0x1, -R0 ;  /* 0x000000010505a824 */ /* 0x000fe200078e0a00 */
[----:B------:R-:W-:-:S04]  /*0be0*/  @!P2 IADD3 R4, PT, PT, R4, 0x1, RZ ;  /* 0x000000010404a810 */ /* 0x000fc80007ffe0ff */
[----:B------:R-:W-:-:S13]  /*0bf0*/  ISETP.GE.U32.AND P1, PT, R5, R0, PT ;  /* 0x000000000500720c */ /* 0x000fda0003f26070 */
[----:B------:R-:W-:Y:S01]  /*0c00*/  @P1 VIADD R4, R4, 0x1 ;  /* 0x0000000104041836 */ /* 0x000fe20000000000 */
[----:B------:R-:W-:-:S04]  /*0c10*/  ISETP.NE.AND P1, PT, R13, RZ, PT ;  /* 0x000000ff0d00720c */ /* 0x000fc80003f25270 */
[----:B------:R-:W-:-:S04]  /*0c20*/  @!P3 IADD3 R4, PT, PT, -R4, RZ, RZ ;  /* 0x000000ff0404b210 */ /* 0x000fc80007ffe1ff */
[----:B------:R-:W-:-:S05]  /*0c30*/  SEL R35, R34, R4, !P1 ;  /* 0x0000000422237207 */ /* 0x000fca0004800000 */
[----:B0-234-:R-:W-:-:S07]  /*0c40*/  IMAD R35, R35, UR7, R12 ;  /* 0x0000000723237c24 */ /* 0x01dfce000f8e020c */
.L_x_860:
[----:B0-----:R-:W0:Y:S01]  /*0c50*/  LDC R7, c[0x0][0x39c] ;  /* 0x0000e700ff077b82 */ /* 0x001e220000000800 */
[----:B------:R-:W-:-:S05]  /*0c60*/  IABS R6, R36 ;  /* 0x0000002400067213 */ /* 0x000fca0000000000 */
[----:B------:R-:W-:-:S04]  /*0c70*/  IMAD.HI.U32 R4, R3, R6, RZ ;  /* 0x0000000603047227 */ /* 0x000fc800078e00ff */
[----:B------:R-:W-:Y:S01]  /*0c80*/  IMAD.MOV R5, RZ, RZ, -R4 ;  /* 0x000000ffff057224 */ /* 0x000fe200078e0a04 */
[----:B0-----:R-:W-:-:S05]  /*0c90*/  IABS R8, R7 ;  /* 0x0000000700087213 */ /* 0x001fca0000000000 */
[----:B------:R-:W-:-:S05]  /*0ca0*/  IMAD R5, R8, R5, R6 ;  /* 0x0000000508057224 */ /* 0x000fca00078e0206 */
[----:B------:R-:W-:-:S13]  /*0cb0*/  ISETP.GT.U32.AND P3, PT, R0, R5, PT ;  /* 0x000000050000720c */ /* 0x000fda0003f64070 */
[----:B------:R-:W-:Y:S01]  /*0cc0*/  @!P3 IADD3 R5, PT, PT, R5, -R8, RZ ;  /* 0x800000080505b210 */ /* 0x000fe20007ffe0ff */
[----:B------:R-:W-:-:S03]  /*0cd0*/  @!P3 VIADD R4, R4, 0x1 ;  /* 0x000000010404b836 */ /* 0x000fc60000000000 */
[----:B------:R-:W-:Y:S02]  /*0ce0*/  ISETP.GE.U32.AND P2, PT, R5, R0, PT ;  /* 0x000000000500720c */ /* 0x000fe40003f46070 */
[----:B------:R-:W-:-:S04]  /*0cf0*/  LOP3.LUT R5, R36, R7, RZ, 0x3c, !PT ;  /* 0x0000000724057212 */ /* 0x000fc800078e3cff */
[----:B------:R-:W-:-:S07]  /*0d00*/  ISETP.GE.AND P4, PT, R5, RZ, PT ;  /* 0x000000ff0500720c */ /* 0x000fce0003f86270 */
[----:B------:R-:W-:-:S06]  /*0d10*/  @P2 IADD3 R4, PT, PT, R4, 0x1, RZ ;  /* 0x0000000104042810 */ /* 0x000fcc0007ffe0ff */
[----:B------:R-:W-:-:S05]  /*0d20*/  @!P4 IMAD.MOV R4, RZ, RZ, -R4 ;  /* 0x000000ffff04c224 */ /* 0x000fca00078e0a04 */
[----:B------:R-:W-:-:S04]  /*0d30*/  SEL R4, R34, R4, !P1 ;  /* 0x0000000422047207 */ /* 0x000fc80004800000 */
[----:B------:R-:W-:-:S05]  /*0d40*/  IADD3 R5, PT, PT, -R4, RZ, RZ ;  /* 0x000000ff04057210 */ /* 0x000fca0007ffe1ff */
[----:B------:R-:W-:-:S04]  /*0d50*/  IMAD R5, R7, R5, R36 ;  /* 0x0000000507057224 */ /* 0x000fc800078e0224 */
[----:B------:R-:W-:-:S05]  /*0d60*/  IMAD R38, R4, UR8, R5 ;  /* 0x0000000804267c24 */ /* 0x000fca000f8e0205 */
[----:B------:R-:W-:-:S05]  /*0d70*/  IADD3 R37, PT, PT, R35, R38, RZ ;  /* 0x0000002623257210 */ /* 0x000fca0007ffe0ff */
[----:B------:R-:W-:-:S04]  /*0d80*/  IMAD.WIDE R8, R37, 0x10, R32 ;  /* 0x0000001025087825 */ /* 0x000fc800078e0220 */
[C---:B------:R-:W-:Y:S02]  /*0d90*/  IMAD.WIDE R12, R37.reuse, 0x10, R30 ;  /* 0x00000010250c7825 */ /* 0x040fe400078e021e */
[----:B------:R-:W2:Y:S02]  /*0da0*/  LD.E.128 R8, desc[UR36][R8.64] ;  /* 0x0000002408087980 */ /* 0x000ea4000c101d00 */
[----:B-1----:R-:W-:Y:S02]  /*0db0*/  IMAD.WIDE R4, R37, 0x10, R28 ;  /* 0x0000001025047825 */ /* 0x002fe400078e021c */
[----:B------:R-:W2:Y:S04]  /*0dc0*/  LD.E.128 R12, desc[UR36][R12.64] ;  /* 0x000000240c0c7980 */ /* 0x000ea8000c101d00 */
[----:B------:R-:W3:Y:S01]  /*0dd0*/  LD.E.128 R4, desc[UR36][R4.64] ;  /* 0x0000002404047980 */ /* 0x000ee2000c101d00 */
[----:B--2---:R-:W-:-:S02]  /*0de0*/  HFMA2.BF16_V2 R11, R11, 1, 1, R15 ;  /* 0x3f803f800b0b7831 */ /* 0x004fc4000020000f */
[----:B------:R-:W-:-:S04]  /*0df0*/  HADD2.BF16_V2 R10, R10, R14 ;  /* 0x0000000e0a0a7230 */ /* 0x000fc80000200000 */
[----:B---3--:R-:W-:Y:S02]  /*0e00*/  HADD2.BF16_V2 R6, R10, R6 ;  /* 0x000000060a067230 */ /* 0x008fe40000200000 */
[----:B------:R-:W-:Y:S02]  /*0e10*/  HFMA2.BF16_V2 R7, R11, 1, 1, R7 ;  /* 0x3f803f800b077831 */ /* 0x000fe40000200007 */
[----:B------:R-:W-:-:S04]  /*0e20*/  IMAD.WIDE R10, R37, 0x10, R26 ;  /* 0x00000010250a7825 */ /* 0x000fc800078e021a */
[----:B------:R-:W-:Y:S02]  /*0e30*/  HFMA2.BF16_V2 R14, R9, 1, 1, R13 ;  /* 0x3f803f80090e7831 */ /* 0x000fe4000020000d */
[----:B------:R-:W-:Y:S02]  /*0e40*/  HADD2.BF16_V2 R13, R8, R12 ;  /* 0x0000000c080d7230 */ /* 0x000fe40000200000 */
[----:B------:R-:W2:Y:S02]  /*0e50*/  LD.E.128 R8, desc[UR36][R10.64] ;  /* 0x000000240a087980 */ /* 0x000ea4000c101d00 */
[----:B------:R-:W-:Y:S02]  /*0e60*/  HADD2.BF16_V2 R13, R13, R4 ;  /* 0x000000040d0d7230 */ /* 0x000fe40000200000 */
[----:B------:R-:W-:Y:S02]  /*0e70*/  HFMA2.BF16_V2 R14, R14, 1, 1, R5 ;  /* 0x3f803f800e0e7831 */ /* 0x000fe40000200005 */
[----:B------:R-:W-:-:S04]  /*0e80*/  IMAD.WIDE R4, R37, 0x10, R24 ;  /* 0x0000001025047825 */ /* 0x000fc800078e0218 */
[----:B--2---:R-:W-:Y:S02]  /*0e90*/  HFMA2.BF16_V2 R12, R7, 1, 1, R11 ;  /* 0x3f803f80070c7831 */ /* 0x004fe4000020000b */
[----:B------:R-:W-:Y:S02]  /*0ea0*/  HADD2.BF16_V2 R11, R6, R10 ;  /* 0x0000000a060b7230 */ /* 0x000fe40000200000 */
[----:B------:R-:W2:Y:S01]  /*0eb0*/  LD.E.128 R4, desc[UR36][R4.64] ;  /* 0x0000002404047980 */ /* 0x000ea2000c101d00 */
[----:B------:R-:W-:Y:S02]  /*0ec0*/  HFMA2.BF16_V2 R14, R14, 1, 1, R9 ;  /* 0x3f803f800e0e7831 */ /* 0x000fe40000200009 */
[----:B------:R-:W-:Y:S02]  /*0ed0*/  HADD2.BF16_V2 R13, R13, R8 ;  /* 0x000000080d0d7230 */ /* 0x000fe40000200000 */
[----:B------:R-:W-:-:S04]  /*0ee0*/  IMAD.WIDE R8, R37, 0x10, R22 ;  /* 0x0000001025087825 */ /* 0x000fc800078e0216 */
[----:B--2---:R-:W-:Y:S02]  /*0ef0*/  HADD2.BF16_V2 R6, R11, R6 ;  /* 0x000000060b067230 */ /* 0x004fe40000200000 */
[----:B------:R-:W2:Y:S01]  /*0f00*/  LD.E.128 R8, desc[UR36][R8.64] ;  /* 0x0000002408087980 */ /* 0x000ea2000c101d00 */
[----:B------:R-:W-:Y:S02]  /*0f10*/  HFMA2.BF16_V2 R14, R14, 1, 1, R5 ;  /* 0x3f803f800e0e7831 */ /* 0x000fe40000200005 */
[----:B------:R-:W-:Y:S02]  /*0f20*/  HADD2.BF16_V2 R13, R13, R4 ;  /* 0x000000040d0d7230 */ /* 0x000fe40000200000 */
[----:B------:R-:W-:-:S04]  /*0f30*/  IMAD.WIDE R4, R37, 0x10, R20 ;  /* 0x0000001025047825 */ /* 0x000fc800078e0214 */
[----:B------:R-:W-:Y:S02]  /*0f40*/  HFMA2.BF16_V2 R12, R12, 1, 1, R7 ;  /* 0x3f803f800c0c7831 */ /* 0x000fe40000200007 */
[----:B--2---:R-:W-:Y:S02]  /*0f50*/  HADD2.BF16_V2 R39, R6, R10 ;  /* 0x0000000a06277230 */ /* 0x004fe40000200000 */
[----:B------:R-:W2:Y:S01]  /*0f60*/  LD.E.128 R4, desc[UR36][R4.64] ;  /* 0x0000002404047980 */ /* 0x000ea2000c101d00 */
[----:B------:R-:W-:Y:S02]  /*0f70*/  HFMA2.BF16_V2 R12, R12, 1, 1, R11 ;  /* 0x3f803f800c0c7831 */ /* 0x000fe4000020000b */
[----:B------:R-:W-:Y:S02]  /*0f80*/  HFMA2.BF16_V2 R15, R14, 1, 1, R9 ;  /* 0x3f803f800e0f7831 */ /* 0x000fe40000200009 */
[----:B------:R-:W-:Y:S02]  /*0f90*/  HADD2.BF16_V2 R14, R13, R8 ;  /* 0x000000080d0e7230 */ /* 0x000fe40000200000 */
[----:B--2---:R-:W-:-:S02]  /*0fa0*/  HFMA2.BF16_V2 R7, R12, 1, 1, R7 ;  /* 0x3f803f800c077831 */ /* 0x004fc40000200007 */
[----:B------:R-:W-:-:S05]  /*0fb0*/  IMAD.WIDE R12, R37, 0x10, R16 ;  /* 0x00000010250c7825 */ /* 0x000fca00078e0210 */
[----:B------:R-:W2:Y:S01]  /*0fc0*/  LD.E.128 R8, desc[UR36][R12.64] ;  /* 0x000000240c087980 */ /* 0x000ea2000c101d00 */
        /* <DEDUP_REMOVED lines=8> */
[----:B------:R-:W0:Y:S01]  /*1050*/  LDC.64 R6, c[0x0][0x3b8] ;  /* 0x0000ee00ff067b82 */ /* 0x000e220000000a00 */
[----:B------:R-:W-:Y:S02]  /*1060*/  HFMA2.BF16_V2 R9, R15, 1, 1, R9 ;  /* 0x3f803f800f097831 */ /* 0x000fe40000200009 */
[----:B------:R-:W-:Y:S02]  /*1070*/  HADD2.BF16_V2 R10, R39, R10 ;  /* 0x0000000a270a7230 */ /* 0x000fe40000200000 */
[----:B------:R-:W-:Y:S02]  /*1080*/  HADD2.BF16_V2 R8, R14, R8 ;  /* 0x000000080e087230 */ /* 0x000fe40000200000 */
[----:B0-----:R-:W-:-:S05]  /*1090*/  IMAD.WIDE R38, R38, 0x10, R6 ;  /* 0x0000001026267825 */ /* 0x001fca00078e0206 */
[----:B------:R0:W-:Y:S01]  /*10a0*/  STG.E.128 desc[UR36][R38.64], R8 ;  /* 0x0000000826007986 */ /* 0x0001e2000c101d24 */
[----:B------:R-:W-:Y:S05]  /*10b0*/  @!P2 BRA `(.L_x_860) ;  /* 0xfffffff800e4a947 */ /* 0x000fea000383ffff */
.L_x_859:
[----:B------:R-:W-:Y:S05]  /*10c0*/  BSYNC.RECONVERGENT B0 ;  /* 0x0000000000007941 */ /* 0x000fea0003800200 */
.L_x_858:
[----:B------:R-:W-:Y:S05]  /*10d0*/  @!P0 EXIT ;  /* 0x000000000000894d */ /* 0x000fea0003800000 */
[----:B------:R-:W-:Y:S01]  /*10e0*/  ST.E desc[UR36][R18.64+-0x80], R2 ;  /* 0xffff800212007985 */ /* 0x000fe2000c101924 */
[----:B------:R-:W-:Y:S05]  /*10f0*/  EXIT ;  /* 0x000000000000794d */ /* 0x000fea0003800000 */
.L_x_861:
        /* <DEDUP_REMOVED lines=16> */
.L_x_1006:


//--------------------- .text._Z56userbuffers_fp16_sum_inplace_gpu_rr_rs_oop_stride_atomicILi4EEviiiiiiiiiiPPviS0_S0_m --------------------------
	.section	.text._Z56userbuffers_fp16_sum_inplace_gpu_rr_rs_oop_stride_atomicILi4EEviiiiiiiiiiPPviS0_S0_m,"ax",@progbits
	.align	128
        .global         _Z56userbuffers_fp16_sum_inplace_gpu_rr_rs_oop_stride_atomicILi4EEviiiiiiiiiiPPviS0_S0_m
        .type           _Z56userbuffers_fp16_sum_inplace_gpu_rr_rs_oop_stride_atomicILi4EEviiiiiiiiiiPPviS0_S0_m,@function
        .size           _Z56userbuffers_fp16_sum_inplace_gpu_rr_rs_oop_stride_atomicILi4EEviiiiiiiiiiPPviS0_S0_m,(.L_x_1007 - _Z56userbuffers_fp16_sum_inplace_gpu_rr_rs_oop_stride_atomicILi4EEviiiiiiiiiiPPviS0_S0_m)
        .other          _Z56userbuffers_fp16_sum_inplace_gpu_rr_rs_oop_stride_atomicILi4EEviiiiiiiiiiPPviS0_S0_m,@"STO_CUDA_ENTRY STV_DEFAULT"
_Z56userbuffers_fp16_sum_inplace_gpu_rr_rs_oop_stride_atomicILi4EEviiiiiiiiiiPPviS0_S0_m:
.text._Z56userbuffers_fp16_sum_inplace_gpu_rr_rs_oop_stride_atomicILi4EEviiiiiiiiiiPPviS0_S0_m:
        /* <DEDUP_REMOVED lines=16> */
.L_x_864:
[----:B------:R-:W-:Y:S01]  /*0100*/  CS2R R4, SRZ ;  /* 0x0000000000047805 */ /* 0x000fe2000001ff00 */
[----:B------:R-:W-:Y:S05]  /*0110*/  YIELD ;  /* 0x0000000000007946 */ /* 0x000fea0003800000 */
[----:B0-----:R-:W2:Y:S02]  /*0120*/  ATOMG.E.CAS.STRONG.GPU PT, R0, [R2], R4, R5 ;  /* 0x00000004020073a9 */ /* 0x001ea400001ee105 */
[----:B--2---:R-:W-:-:S13]  /*0130*/  ISETP.NE.AND P0, PT, R0, RZ, PT ;  /* 0x000000ff0000720c */ /* 0x004fda0003f05270 */
[----:B------:R-:W-:Y:S05]  /*0140*/  @P0 BRA `(.L_x_864) ;  /* 0xfffffffc00ec0947 */ /* 0x000fea000383ffff */
[----:B------:R-:W-:Y:S05]  /*0150*/  BSYNC B0 ;  /* 0x0000000000007941 */ /* 0x000fea0003800000 */
.L_x_863:
[----:B------:R-:W0:Y:S08]  /*0160*/  LDC R11, c[0x0][0x3a4] ;  /* 0x0000e900ff0b7b82 */ /* 0x000e300000000800 */
[----:B------:R-:W0:Y:S08]  /*0170*/  LDC.64 R4, c[0x0][0x3c0] ;  /* 0x0000f000ff047b82 */ /* 0x000e300000000a00 */
[----:B------:R-:W1:Y:S01]  /*0180*/  LDC R9, c[0x0][0x370] ;  /* 0x0000dc00ff097b82 */ /* 0x000e620000000800 */
[----:B0-----:R-:W-:-:S04]  /*0190*/  IMAD.WIDE R4, R11, 0x4, R4 ;  /* 0x000000040b047825 */ /* 0x001fc800078e0204 */
[----:B-1----:R-:W-:-:S05]  /*01a0*/  VIADD R9, R9, 0xffffffff ;  /* 0xffffffff09097836 */ /* 0x002fca0000000000 */
[----:B------:R0:W5:Y:S01]  /*01b0*/  ATOMG.E.INC.STRONG.GPU PT, RZ, desc[UR36][R4.64], R9 ;  /* 0x8000000904ff79a8 */ /* 0x00016200099ef124 */
[----:B------:R-:W-:Y:S01]  /*01c0*/  BSSY B0, `(.L_x_865) ;  /* 0x0000006000007945 */ /* 0x000fe20003800000 */
.L_x_866:
[----:B0-----:R-:W-:Y:S01]  /*01d0*/  CS2R R8, SRZ ;  /* 0x0000000000087805 */ /* 0x001fe2000001ff00 */
[----:B------:R-:W-:Y:S05]  /*01e0*/  YIELD ;  /* 0x0000000000007946 */ /* 0x000fea0003800000 */
[----:B------:R-:W2:Y:S02]  /*01f0*/  ATOMG.E.CAS.STRONG.GPU PT, R0, [R4], R8, R9 ;  /* 0x00000008040073a9 */ /* 0x000ea400001ee109 */
[----:B--2---:R-:W-:-:S13]  /*0200*/  ISETP.NE.AND P0, PT, R0, RZ, PT ;  /* 0x000000ff0000720c */ /* 0x004fda0003f05270 */
[----:B------:R-:W-:Y:S05]  /*0210*/  @P0 BRA `(.L_x_866) ;  /* 0xfffffffc00ec0947 */ /* 0x000fea000383ffff */
[----:B------:R-:W-:Y:S05]  /*0220*/  BSYNC B0 ;  /* 0x0000000000007941 */ /* 0x000fea0003800000 */
.L_x_865:
        /* <DEDUP_REMOVED lines=11> */
.L_x_862:
        /* <DEDUP_REMOVED lines=35> */
.L_x_868:
        /* <DEDUP_REMOVED lines=17> */
[----:B------:R-:W4:Y:S08]  /*0620*/  LDC.64 R10, c[0x4][0x58] ;  /* 0x01001600ff0a7b82 */ /* 0x000f300000000a00 */
[----:B0-----:R0:W0:Y:S01]  /*0630*/  LDC.64 R2, c[0x4][R0] ;  /* 0x0100000000027b82 */ /* 0x0010220000000a00 */
[----:B-1----:R-:W-:-:S04]  /*0640*/  UIADD3 UR4, UP0, UPT, UR4, 0x4c, URZ ;  /* 0x0000004c04047890 */ /* 0x002fc8000ff1e0ff */
[----:B------:R-:W-:Y:S02]  /*0650*/  UIADD3.X UR5, UPT, UPT, URZ, UR5, URZ, UP0, !UPT ;  /* 0x00000005ff057290 */ /* 0x000fe400087fe4ff */
[----:B------:R-:W-:Y:S01]  /*0660*/  MOV R8, UR4 ;  /* 0x0000000400087c02 */ /* 0x000fe20008000f00 */
[----:B---3--:R1:W-:Y:S03]  /*0670*/  STL.64 [R1+0x10], R12 ;  /* 0x0000100c01007387 */ /* 0x0083e60000100a00 */
[----:B------:R-:W-:-:S05]  /*0680*/  IMAD.U32 R9, RZ, RZ, UR5 ;  /* 0x00000005ff097e24 */ /* 0x000fca000f8e00ff */
[----:B------:R1:W-:Y:S01]  /*0690*/  STL.64 [R1], R8 ;  /* 0x0000000801007387 */ /* 0x0003e20000100a00 */
[----:B------:R-:W3:Y:S03]  /*06a0*/  LDCU.64 UR4, c[0x4][0x258] ;  /* 0x01004b00ff0477ac */ /* 0x000ee60008000a00 */
[----:B----4-:R1:W-:Y:S01]  /*06b0*/  STL.64 [R1+0x8], R10 ;  /* 0x0000080a01007387 */ /* 0x0103e20000100a00 */
[----:B---3--:R-:W-:Y:S01]  /*06c0*/  IMAD.U32 R4, RZ, RZ, UR4 ;  /* 0x00000004ff047e24 */ /* 0x008fe2000f8e00ff */
[----:B------:R-:W-:Y:S02]  /*06d0*/  MOV R5, UR5 ;  /* 0x0000000500057c02 */ /* 0x000fe40008000f00 */
[----:B0-2---:R1:W-:Y:S05]  /*06e0*/  STL.64 [R1+0x20], R24 ;  /* 0x0000201801007387 */ /* 0x0053ea0000100a00 */
[----:B------:R-:W-:-:S07]  /*06f0*/  LEPC R20, `(.L_x_867) ;  /* 0x000000001014794e */ /* 0x000fce0000000000 */
[----:B-1---5:R-:W-:Y:S05]  /*0700*/  CALL.ABS.NOINC R2 ;  /* 0x0000000002007343 */ /* 0x022fea0003c00000 */
.L_x_867:
        /* <DEDUP_REMOVED lines=15> */
.L_x_870:
[----:B------:R-:W-:Y:S05]  /*0800*/  BSYNC.RECONVERGENT B0 ;  /* 0x0000000000007941 */ /* 0x000fea0003800200 */
.L_x_869:
        /* <DEDUP_REMOVED lines=15> */
[----:B-1----:R-:W-:Y:S01]  /*0900*/  VIADD R17, R17, UR7 ;  /* 0x0000000711117c36 */ /* 0x002fe20008000000 */
[----:B0-----:R-:W-:-:S04]  /*0910*/  IABS R27, R2 ;  /* 0x00000002001b7213 */ /* 0x001fc80000000000 */
[----:B------:R-:W-:Y:S01]  /*0920*/  SHF.L.U32 R17, R17, 0x3, RZ ;  /* 0x0000000311117819 */ /* 0x000fe200000006ff */
[----:B------:R-:W0:Y:S01]  /*0930*/  I2F.RP R3, R27 ;  /* 0x0000001b00037306 */ /* 0x000e220000209400 */
[----:B------:R-:W-:Y:S02]  /*0940*/  LOP3.LUT R11, RZ, R2, RZ, 0x33, !PT ;  /* 0x00000002ff0b7212 */ /* 0x000fe400078e33ff */
[----:B------:R-:W-:Y:S01]  /*0950*/  LOP3.LUT R22, R17, 0x18, RZ, 0xc0, !PT ;  /* 0x0000001811167812 */ /* 0x000fe200078ec0ff */
[----:B--2---:R-:W-:-:S05]  /*0960*/  IMAD R9, R9, UR6, RZ ;  /* 0x0000000609097c24 */ /* 0x004fca000f8e02ff */
[----:B------:R-:W-:Y:S02]  /*0970*/  IABS R10, R9 ;  /* 0x00000009000a7213 */ /* 0x000fe40000000000 */
[----:B------:R-:W-:Y:S01]  /*0980*/  LOP3.LUT R9, R9, R2, RZ, 0x3c, !PT ;  /* 0x0000000209097212 */ /* 0x000fe200078e3cff */
[----:B---3--:R-:W-:Y:S01]  /*0990*/  ULEA UR4, UR5, UR4, 0x18 ;  /* 0x0000000405047291 */ /* 0x008fe2000f8ec0ff */
[----:B0-----:R-:W0:Y:S02]  /*09a0*/  MUFU.RCP R3, R3 ;  /* 0x0000000300037308 */ /* 0x001e240000001000 */
[----:B------:R-:W-:Y:S01]  /*09b0*/  ISETP.GE.AND P3, PT, R9, RZ, PT ;  /* 0x000000ff0900720c */ /* 0x000fe20003f66270 */
[----:B0-----:R-:W-:-:S05]  /*09c0*/  VIADD R4, R3, 0xffffffe ;  /* 0x0ffffffe03047836 */ /* 0x001fca0000000000 */
[----:B------:R0:W1:Y:S02]  /*09d0*/  F2I.FTZ.U32.TRUNC.NTZ R5, R4 ;  /* 0x0000000400057305 */ /* 0x000064000021f000 */
[----:B0-----:R-:W-:Y:S01]  /*09e0*/  IMAD.MOV.U32 R4, RZ, RZ, RZ ;  /* 0x000000ffff047224 */ /* 0x001fe200078e00ff */
[----:B-1----:R-:W-:-:S05]  /*09f0*/  IADD3 R6, PT, PT, RZ, -R5, RZ ;  /* 0x80000005ff067210 */ /* 0x002fca0007ffe0ff */
[----:B------:R-:W-:Y:S01]  /*0a00*/  IMAD R7, R6, R27, RZ ;  /* 0x0000001b06077224 */ /* 0x000fe200078e02ff */
[----:B------:R-:W-:Y:S02]  /*0a10*/  LOP3.LUT R6, R22, 0x10, RZ, 0x3c, !PT ;  /* 0x0000001016067812 */ /* 0x000fe400078e3cff */
[----:B------:R-:W0:Y:S01]  /*0a20*/  LDS.64 R22, [R22+UR4] ;  /* 0x0000000416167984 */ /* 0x000e220008000a00 */
[----:B------:R-:W-:-:S03]  /*0a30*/  IMAD.HI.U32 R3, R5, R7, R4 ;  /* 0x0000000705037227 */ /* 0x000fc600078e0004 */
[----:B------:R-:W1:Y:S03]  /*0a40*/  LDS.64 R6, [R6+UR4] ;  /* 0x0000000406067984 */ /* 0x000e660008000a00 */
[----:B------:R-:W-:-:S04]  /*0a50*/  IMAD.HI.U32 R8, R3, R10, RZ ;  /* 0x0000000a03087227 */ /* 0x000fc800078e00ff */
[----:B------:R-:W-:-:S04]  /*0a60*/  IMAD.MOV R4, RZ, RZ, -R8 ;  /* 0x000000ffff047224 */ /* 0x000fc800078e0a08 */
[----:B------:R-:W-:Y:S02]  /*0a70*/  IMAD R10, R27, R4, R10 ;  /* 0x000000041b0a7224 */ /* 0x000fe400078e020a */
[C---:B------:R-:W-:Y:S02]  /*0a80*/  VIADD R4, R17.reuse, 0x8 ;  /* 0x0000000811047836 */ /* 0x040fe40000000000 */
[----:B------:R-:W-:Y:S01]  /*0a90*/  VIADD R17, R17, 0xfffffff8 ;  /* 0xfffffff811117836 */ /* 0x000fe20000000000 */
[----:B------:R-:W-:Y:S02]  /*0aa0*/  ISETP.GT.U32.AND P2, PT, R27, R10, PT ;  /* 0x0000000a1b00720c */ /* 0x000fe40003f44070 */
[----:B------:R-:W-:Y:S02]  /*0ab0*/  LOP3.LUT R4, R4, 0x18, RZ, 0xc0, !PT ;  /* 0x0000001804047812 */ /* 0x000fe400078ec0ff */
[----:B------:R-:W-:-:S04]  /*0ac0*/  LOP3.LUT R17, R17, 0x18, RZ, 0xc0, !PT ;  /* 0x0000001811117812 */ /* 0x000fc800078ec0ff */
[----:B------:R-:W2:Y:S04]  /*0ad0*/  LDS.64 R4, [R4+UR4] ;  /* 0x0000000404047984 */ /* 0x000ea80008000a00 */
[----:B------:R3:W4:Y:S01]  /*0ae0*/  LDS.64 R20, [R17+UR4] ;  /* 0x0000000411147984 */ /* 0x0007220008000a00 */
[----:B------:R-:W-:Y:S01]  /*0af0*/  @!P2 IADD3 R10, PT, PT, R10, -R27, RZ ;  /* 0x8000001b0a0aa210 */ /* 0x000fe20007ffe0ff */
[----:B------:R-:W-:-:S03]  /*0b00*/  @!P2 VIADD R8, R8, 0x1 ;  /* 0x000000010808a836 */ /* 0x000fc60000000000 */
[----:B------:R-:W-:Y:S02]  /*0b10*/  ISETP.GE.U32.AND P1, PT, R10, R27, PT ;  /* 0x0000001b0a00720c */ /* 0x000fe40003f26070 */
[----:B------:R-:W0:Y:S11]  /*0b20*/  LDC R10, c[0x0][0x394] ;  /* 0x0000e500ff0a7b82 */ /* 0x000e360000000800 */
[----:B------:R-:W-:Y:S01]  /*0b30*/  @P1 VIADD R8, R8, 0x1 ;  /* 0x0000000108081836 */ /* 0x000fe20000000000 */
[----:B------:R-:W-:-:S04]  /*0b40*/  ISETP.NE.AND P1, PT, R2, RZ, PT ;  /* 0x000000ff0200720c */ /* 0x000fc80003f25270 */
[----:B------:R-:W-:-:S04]  /*0b50*/  @!P3 IADD3 R8, PT, PT, -R8, RZ, RZ ;  /* 0x000000ff0808b210 */ /* 0x000fc80007ffe1ff */
[----:B------:R-:W-:-:S05]  /*0b60*/  SEL R25, R11, R8, !P1 ;  /* 0x000000080b197207 */ /* 0x000fca0004800000 */
[----:B01234-:R-:W-:-:S07]  /*0b70*/  IMAD R25, R25, UR7, R10 ;  /* 0x0000000719197c24 */ /* 0x01ffce000f8e020a */
.L_x_873:
[----:B------:R-:W0:Y:S01]  /*0b80*/  LDC R11, c[0x0][0x39c] ;  /* 0x0000e700ff0b7b82 */ /* 0x000e220000000800 */
[----:B------:R-:W-:-:S05]  /*0b90*/  IABS R8, R0 ;  /* 0x0000000000087213 */ /* 0x000fca0000000000 */
[----:B------:R-:W-:Y:S02]  /*0ba0*/  IMAD.HI.U32 R2, R3, R8, RZ ;  /* 0x0000000803027227 */ /* 0x000fe400078e00ff */
[----:B------:R-:W1:Y:S02]  /*0bb0*/  LDC R10, c[0x0][0x39c] ;  /* 0x0000e700ff0a7b82 */ /* 0x000e640000000800 */
[----:B------:R-:W-:Y:S01]  /*0bc0*/  IMAD.MOV R9, RZ, RZ, -R2 ;  /* 0x000000ffff097224 */ /* 0x000fe200078e0a02 */
[----:B0-----:R-:W-:-:S05]  /*0bd0*/  IABS R13, R11 ;  /* 0x0000000b000d7213 */ /* 0x001fca0000000000 */
[----:B------:R-:W-:Y:S01]  /*0be0*/  IMAD R8, R13, R9, R8 ;  /* 0x000000090d087224 */ /* 0x000fe200078e0208 */
[----:B-1----:R-:W-:-:S04]  /*0bf0*/  LOP3.LUT R10, RZ, R10, RZ, 0x33, !PT ;  /* 0x0000000aff0a7212 */ /* 0x002fc800078e33ff */
        /* <DEDUP_REMOVED lines=9> */
[----:B------:R-:W-:-:S05]  /*0c90*/  IADD3 R9, PT, PT, -R2, RZ, RZ ;  /* 0x000000ff02097210 */ /* 0x000fca0007ffe1ff */
[----:B------:R-:W-:-:S04]  /*0ca0*/  IMAD R9, R11, R9, R0 ;  /* 0x000000090b097224 */ /* 0x000fc800078e0200 */
[----:B------:R-:W-:-:S04]  /*0cb0*/  IMAD R2, R2, UR8, R9 ;  /* 0x0000000802027c24 */ /* 0x000fc8000f8e0209 */
[----:B------:R-:W-:-:S04]  /*0cc0*/  IMAD.IADD R26, R25, 0x1, R2 ;  /* 0x00000001191a7824 */ /* 0x000fc800078e0202 */
[----:B------:R-:W-:-:S04]  /*0cd0*/  IMAD.WIDE R8, R26, 0x10, R22 ;  /* 0x000000101a087825 */ /* 0x000fc800078e0216 */
[C---:B------:R-:W-:Y:S02]  /*0ce0*/  IMAD.WIDE R12, R26.reuse, 0x10, R4 ;  /* 0x000000101a0c7825 */ /* 0x040fe400078e0204 */
[----:B------:R-:W2:Y:S04]  /*0cf0*/  LD.E.128 R8, desc[UR36][R8.64] ;  /* 0x0000002408087980 */ /* 0x000ea8000c101d00 */
[----:B------:R-:W2:Y:S01]  /*0d00*/  LD.E.128 R12, desc[UR36][R12.64] ;  /* 0x000000240c0c7980 */ /* 0x000ea2000c101d00 */
[----:B------:R-:W-:-:S06]  /*0d10*/  IMAD.WIDE R16, R26, 0x10, R6 ;  /* 0x000000101a107825 */ /* 0x000fcc00078e0206 */
[----:B------:R-:W3:Y:S01]  /*0d20*/  LD.E.128 R16, desc[UR36][R16.64] ;  /* 0x0000002410107980 */ /* 0x000ee2000c101d00 */
[----:B--2---:R-:W-:Y:S02]  /*0d30*/  HFMA2.BF16_V2 R11, R11, 1, 1, R15 ;  /* 0x3f803f800b0b7831 */ /* 0x004fe4000020000f */
[----:B------:R-:W-:Y:S02]  /*0d40*/  HADD2.BF16_V2 R12, R8, R12 ;  /* 0x0000000c080c7230 */ /* 0x000fe40000200000 */
[----:B------:R-:W-:Y:S02]  /*0d50*/  HFMA2.BF16_V2 R13, R9, 1, 1, R13 ;  /* 0x3f803f80090d7831 */ /* 0x000fe4000020000d */
[----:B------:R-:W-:-:S04]  /*0d60*/  IMAD.WIDE R8, R26, 0x10, R20 ;  /* 0x000000101a087825 */ /* 0x000fc800078e0214 */
[----:B------:R-:W-:Y:S02]  /*0d70*/  HADD2.BF16_V2 R14, R10, R14 ;  /* 0x0000000e0a0e7230 */ /* 0x000fe40000200000 */
[----:B---3--:R-:W-:Y:S02]  /*0d80*/  HFMA2.BF16_V2 R19, R11, 1, 1, R19 ;  /* 0x3f803f800b137831 */ /* 0x008fe40000200013 */
[----:B------:R-:W2:Y:S01]  /*0d90*/  LD.E.128 R8, desc[UR36][R8.64] ;  /* 0x0000002408087980 */ /* 0x000ea2000c101d00 */
[----:B------:R-:W-:Y:S02]  /*0da0*/  HADD2.BF16_V2 R14, R14, R18 ;  /* 0x000000120e0e7230 */ /* 0x000fe40000200000 */
[----:B------:R-:W-:Y:S02]  /*0db0*/  HFMA2.BF16_V2 R17, R13, 1, 1, R17 ;  /* 0x3f803f800d117831 */ /* 0x000fe40000200011 */
[----:B------:R-:W-:Y:S02]  /*0dc0*/  HADD2.BF16_V2 R16, R12, R16 ;  /* 0x000000100c107230 */ /* 0x000fe40000200000 */
[----:B------:R-:W0:Y:S01]  /*0dd0*/  LDC.64 R12, c[0x0][0x3b8] ;  /* 0x0000ee00ff0c7b82 */ /* 0x000e220000000a00 */
[----:B------:R-:W1:Y:S01]  /*0de0*/  LDCU UR4, c[0x0][0x360] ;  /* 0x00006c00ff0477ac */ /* 0x000e620008000800 */
[----:B0-----:R-:W-:-:S04]  /*0df0*/  IMAD.WIDE R12, R2, 0x10, R12 ;  /* 0x00000010020c7825 */ /* 0x001fc800078e020c */
[----:B--2---:R-:W-:Y:S02]  /*0e00*/  HADD2.BF16_V2 R10, R14, R10 ;  /* 0x0000000a0e0a7230 */ /* 0x004fe40000200000 */
[----:B------:R-:W1:Y:S01]  /*0e10*/  LDC R14, c[0x0][0x370] ;  /* 0x0000dc00ff0e7b82 */ /* 0x000e620000000800 */
[----:B------:R-:W-:Y:S02]  /*0e20*/  HFMA2.BF16_V2 R11, R19, 1, 1, R11 ;  /* 0x3f803f80130b7831 */ /* 0x000fe4000020000b */
[----:B------:R-:W-:Y:S02]  /*0e30*/  HFMA2.BF16_V2 R9, R17, 1, 1, R9 ;  /* 0x3f803f8011097831 */ /* 0x000fe40000200009 */
[----:B------:R-:W-:-:S05]  /*0e40*/  HADD2.BF16_V2 R8, R16, R8 ;  /* 0x0000000810087230 */ /* 0x000fca0000200000 */
[----:B------:R0:W-:Y:S01]  /*0e50*/  STG.E.128 desc[UR36][R12.64], R8 ;  /* 0x000000080c007986 */ /* 0x0001e2000c101d24 */
[----:B-1----:R-:W-:-:S05]  /*0e60*/  IMAD R0, R14, UR4, R0 ;  /* 0x000000040e007c24 */ /* 0x002fca000f8e0200 */
[----:B------:R-:W-:-:S13]  /*0e70*/  ISETP.GE.AND P2, PT, R0, UR9, PT ;  /* 0x0000000900007c0c */ /* 0x000fda000bf46270 */
[----:B0-----:R-:W-:Y:S05]  /*0e80*/  @!P2 BRA `(.L_x_873) ;  /* 0xfffffffc003ca947 */ /* 0x001fea000383ffff */
.L_x_872:
[----:B------:R-:W-:Y:S05]  /*0e90*/  BSYNC.RECONVERGENT B0 ;  /* 0x0000000000007941 */ /* 0x000fea0003800200 */
.L_x_871:
[----:B------:R-:W-:Y:S05]  /*0ea0*/  @!P0 EXIT ;  /* 0x000000000000894d */ /* 0x000fea0003800000 */
[----:B------:R-:W-:Y:S01]  /*0eb0*/  ST.E desc[UR36][R28.64+-0x80], R24 ;  /* 0xffff80181c007985 */ /* 0x000fe2000c101924 */
[----:B------:R-:W-:Y:S05]  /*0ec0*/  EXIT ;  /* 0x000000000000794d */ /* 0x000fea0003800000 */
.L_x_874:
        /* <DEDUP_REMOVED lines=11> */
.L_x_1007:


//--------------------- .text._Z56userbuffers_fp16_sum_inplace_gpu_rr_rs_oop_stride_atomicILi2EEviiiiiiiiiiPPviS0_S0_m --------------------------
	.section	.text._Z56userbuffers_fp16_sum_inplace_gpu_rr_rs_oop_stride_atomicILi2EEviiiiiiiiiiPPviS0_S0_m,"ax",@progbits
	.align	128
        .global         _Z56userbuffers_fp16_sum_inplace_gpu_rr_rs_oop_stride_atomicILi2EEviiiiiiiiiiPPviS0_S0_m
        .type           _Z56userbuffers_fp16_sum_inplace_gpu_rr_rs_oop_stride_atomicILi2EEviiiiiiiiiiPPviS0_S0_m,@function
        .size           _Z56userbuffers_fp16_sum_inplace_gpu_rr_rs_oop_stride_atomicILi2EEviiiiiiiiiiPPviS0_S0_m,(.L_x_1008 - _Z56userbuffers_fp16_sum_inplace_gpu_rr_rs_oop_stride_atomicILi2EEviiiiiiiiiiPPviS0_S0_m)
        .other          _Z56userbuffers_fp16_sum_inplace_gpu_rr_rs_oop_stride_atomicILi2EEviiiiiiiiiiPPviS0_S0_m,@"STO_CUDA_ENTRY STV_DEFAULT"
_Z56userbuffers_fp16_sum_inplace_gpu_rr_rs_oop_stride_atomicILi2EEviiiiiiiiiiPPviS0_S0_m:
.text._Z56userbuffers_fp16_sum_inplace_gpu_rr_rs_oop_stride_atomicILi2EEviiiiiiiiiiPPviS0_S0_m:
        /* <DEDUP_REMOVED lines=16> */
.L_x_877:
[----:B------:R-:W-:Y:S01]  /*0100*/  CS2R R4, SRZ ;  /* 0x0000000000047805 */ /* 0x000fe2000001ff00 */
[----:B------:R-:W-:Y:S05]  /*0110*/  YIELD ;  /* 0x0000000000007946 */ /* 0x000fea0003800000 */
[----:B0-----:R-:W2:Y:S02]  /*0120*/  ATOMG.E.CAS.STRONG.GPU PT, R0, [R2], R4, R5 ;  /* 0x00000004020073a9 */ /* 0x001ea400001ee105 */
[----:B--2---:R-:W-:-:S13]  /*0130*/  ISETP.NE.AND P0, PT, R0, RZ, PT ;  /* 0x000000ff0000720c */ /* 0x004fda0003f05270 */
[----:B------:R-:W-:Y:S05]  /*0140*/  @P0 BRA `(.L_x_877) ;  /* 0xfffffffc00ec0947 */ /* 0x000fea000383ffff */
[----:B------:R-:W-:Y:S05]  /*0150*/  BSYNC B0 ;  /* 0x0000000000007941 */ /* 0x000fea0003800000 */
.L_x_876:
[----:B------:R-:W0:Y:S08]  /*0160*/  LDC R11, c[0x0][0x3a4] ;  /* 0x0000e900ff0b7b82 */ /* 0x000e300000000800 */
[----:B------:R-:W0:Y:S08]  /*0170*/  LDC.64 R4, c[0x0][0x3c0] ;  /* 0x0000f000ff047b82 */ /* 0x000e300000000a00 */
[----:B------:R-:W1:Y:S01]  /*0180*/  LDC R9, c[0x0][0x370] ;  /* 0x0000dc00ff097b82 */ /* 0x000e620000000800 */
[----:B0-----:R-:W-:-:S04]  /*0190*/  IMAD.WIDE R4, R11, 0x4, R4 ;  /* 0x000000040b047825 */ /* 0x001fc800078e0204 */
[----:B-1----:R-:W-:-:S05]  /*01a0*/  VIADD R9, R9, 0xffffffff ;  /* 0xffffffff09097836 */ /* 0x002fca0000000000 */
[----:B------:R0:W5:Y:S01]  /*01b0*/  ATOMG.E.INC.STRONG.GPU PT, RZ, desc[UR36][R4.64], R9 ;  /* 0x8000000904ff79a8 */ /* 0x00016200099ef124 */
[----:B------:R-:W-:Y:S01]  /*01c0*/  BSSY B0, `(.L_x_878) ;  /* 0x0000006000007945 */ /* 0x000fe20003800000 */
.L_x_879:
[----:B0-----:R-:W-:Y:S01]  /*01d0*/  CS2R R8, SRZ ;  /* 0x0000000000087805 */ /* 0x001fe2000001ff00 */
[----:B------:R-:W-:Y:S05]  /*01e0*/  YIELD ;  /* 0x0000000000007946 */ /* 0x000fea0003800000 */
[----:B------:R-:W2:Y:S02]  /*01f0*/  ATOMG.E.CAS.STRONG.GPU PT, R0, [R4], R8, R9 ;  /* 0x00000008040073a9 */ /* 0x000ea400001ee109 */
[----:B--2---:R-:W-:-:S13]  /*0200*/  ISETP.NE.AND P0, PT, R0, RZ, PT ;  /* 0x000000ff0000720c */ /* 0x004fda0003f05270 */
[----:B------:R-:W-:Y:S05]  /*0210*/  @P0 BRA `(.L_x_879) ;  /* 0xfffffffc00ec0947 */ /* 0x000fea000383ffff */
[----:B------:R-:W-:Y:S05]  /*0220*/  BSYNC B0 ;  /* 0x0000000000007941 */ /* 0x000fea0003800000 */
.L_x_878:
        /* <DEDUP_REMOVED lines=11> */
.L_x_875:
        /* <DEDUP_REMOVED lines=35> */
.L_x_881:
        /* <DEDUP_REMOVED lines=32> */
.L_x_880:
        /* <DEDUP_REMOVED lines=15> */
.L_x_883:
[----:B------:R-:W-:Y:S05]  /*0800*/  BSYNC.RECONVERGENT B0 ;  /* 0x0000000000007941 */ /* 0x000fea0003800200 */
.L_x_882:
        /* <DEDUP_REMOVED lines=18> */
[----:B------:R-:W0:Y:S03]  /*0930*/  I2F.RP R6, R0 ;  /* 0x0000000000067306 */ /* 0x000e260000209400 */
[----:B------:R-:W-:Y:S01]  /*0940*/  LOP3.LUT R19, R19, 0x8, RZ, 0xc0, !PT ;  /* 0x0000000813137812 */ /* 0x000fe200078ec0ff */
[----:B--2---:R-:W-:-:S03]  /*0950*/  IMAD R7, R7, UR6, RZ ;  /* 0x0000000607077c24 */ /* 0x004fc6000f8e02ff */
[----:B------:R-:W-:Y:S02]  /*0960*/  LOP3.LUT R12, R19, 0x8, RZ, 0x3c, !PT ;  /* 0x00000008130c7812 */ /* 0x000fe400078e3cff */
[----:B------:R-:W-:Y:S02]  /*0970*/  IABS R8, R7 ;  /* 0x0000000700087213 */ /* 0x000fe40000000000 */
[----:B------:R-:W-:Y:S01]  /*0980*/  LOP3.LUT R7, R7, R20, RZ, 0x3c, !PT ;  /* 0x0000001407077212 */ /* 0x000fe200078e3cff */
[----:B---3--:R-:W-:Y:S01]  /*0990*/  ULEA UR4, UR5, UR4, 0x18 ;  /* 0x0000000405047291 */ /* 0x008fe2000f8ec0ff */
[----:B0-----:R-:W0:Y:S02]  /*09a0*/  MUFU.RCP R6, R6 ;  /* 0x0000000600067308 */ /* 0x001e240000001000 */
[----:B------:R-:W-:-:S06]  /*09b0*/  ISETP.GE.AND P3, PT, R7, RZ, PT ;  /* 0x000000ff0700720c */ /* 0x000fcc0003f66270 */
[----:B------:R1:W2:Y:S04]  /*09c0*/  LDS.64 R14, [R19+UR4] ;  /* 0x00000004130e7984 */ /* 0x0002a80008000a00 */
[----:B------:R-:W3:Y:S01]  /*09d0*/  LDS.64 R12, [R12+UR4] ;  /* 0x000000040c0c7984 */ /* 0x000ee20008000a00 */
[----:B------:R-:W4:Y:S01]  /*09e0*/  LDCU UR4, c[0x0][0x370] ;  /* 0x00006e00ff0477ac */ /* 0x000f220008000800 */
[----:B0-----:R-:W-:-:S04]  /*09f0*/  VIADD R4, R6, 0xffffffe ;  /* 0x0ffffffe06047836 */ /* 0x001fc80000000000 */
[----:B------:R0:W1:Y:S01]  /*0a00*/  F2I.FTZ.U32.TRUNC.NTZ R5, R4 ;  /* 0x0000000400057305 */ /* 0x000062000021f000 */
[----:B----4-:R-:W-:Y:S02]  /*0a10*/  IMAD R22, R22, UR4, RZ ;  /* 0x0000000416167c24 */ /* 0x010fe4000f8e02ff */
[----:B0-----:R-:W-:Y:S01]  /*0a20*/  IMAD.MOV.U32 R4, RZ, RZ, RZ ;  /* 0x000000ffff047224 */ /* 0x001fe200078e00ff */
[----:B-1----:R-:W-:-:S05]  /*0a30*/  IADD3 R3, PT, PT, RZ, -R5, RZ ;  /* 0x80000005ff037210 */ /* 0x002fca0007ffe0ff */
[----:B------:R-:W-:-:S04]  /*0a40*/  IMAD R3, R3, R0, RZ ;  /* 0x0000000003037224 */ /* 0x000fc800078e02ff */
[----:B------:R-:W-:-:S04]  /*0a50*/  IMAD.HI.U32 R3, R5, R3, R4 ;  /* 0x0000000305037227 */ /* 0x000fc800078e0004 */
[----:B------:R-:W-:-:S04]  /*0a60*/  IMAD.MOV.U32 R5, RZ, RZ, R8 ;  /* 0x000000ffff057224 */ /* 0x000fc800078e0008 */
[----:B------:R-:W-:-:S04]  /*0a70*/  IMAD.HI.U32 R4, R3, R5, RZ ;  /* 0x0000000503047227 */ /* 0x000fc800078e00ff */
[----:B------:R-:W-:-:S04]  /*0a80*/  IMAD.MOV R6, RZ, RZ, -R4 ;  /* 0x000000ffff067224 */ /* 0x000fc800078e0a04 */
[C---:B------:R-:W-:Y:S02]  /*0a90*/  IMAD R5, R0.reuse, R6, R5 ;  /* 0x0000000600057224 */ /* 0x040fe400078e0205 */
[----:B------:R-:W0:Y:S03]  /*0aa0*/  LDC R6, c[0x0][0x394] ;  /* 0x0000e500ff067b82 */ /* 0x000e260000000800 */
[----:B------:R-:W-:-:S13]  /*0ab0*/  ISETP.GT.U32.AND P2, PT, R0, R5, PT ;  /* 0x000000050000720c */ /* 0x000fda0003f44070 */
[----:B------:R-:W-:Y:S02]  /*0ac0*/  @!P2 IMAD.IADD R5, R5, 0x1, -R0 ;  /* 0x000000010505a824 */ /* 0x000fe400078e0a00 */
[----:B------:R-:W-:-:S03]  /*0ad0*/  @!P2 VIADD R4, R4, 0x1 ;  /* 0x000000010404a836 */ /* 0x000fc60000000000 */
[----:B------:R-:W-:-:S13]  /*0ae0*/  ISETP.GE.U32.AND P1, PT, R5, R0, PT ;  /* 0x000000000500720c */ /* 0x000fda0003f26070 */
[----:B------:R-:W-:Y:S01]  /*0af0*/  @P1 VIADD R4, R4, 0x1 ;  /* 0x0000000104041836 */ /* 0x000fe20000000000 */
[----:B------:R-:W-:Y:S02]  /*0b00*/  ISETP.NE.AND P1, PT, R20, RZ, PT ;  /* 0x000000ff1400720c */ /* 0x000fe40003f25270 */
[----:B------:R-:W-:Y:S01]  /*0b10*/  LOP3.LUT R20, RZ, R20, RZ, 0x33, !PT ;  /* 0x00000014ff147212 */ /* 0x000fe200078e33ff */
[----:B------:R-:W-:-:S05]  /*0b20*/  @!P3 IMAD.MOV R4, RZ, RZ, -R4 ;  /* 0x000000ffff04b224 */ /* 0x000fca00078e0a04 */
[----:B------:R-:W-:-:S05]  /*0b30*/  SEL R21, R20, R4, !P1 ;  /* 0x0000000414157207 */ /* 0x000fca0004800000 */
[----:B0-23--:R-:W-:-:S07]  /*0b40*/  IMAD R21, R21, UR7, R6 ;  /* 0x0000000715157c24 */ /* 0x00dfce000f8e0206 */
.L_x_886:
[----:B0-----:R-:W0:Y:S01]  /*0b50*/  LDC R8, c[0x0][0x39c] ;  /* 0x0000e700ff087b82 */ /* 0x001e220000000800 */
[----:B------:R-:W-:-:S05]  /*0b60*/  IABS R6, R23 ;  /* 0x0000001700067213 */ /* 0x000fca0000000000 */
[----:B------:R-:W-:Y:S02]  /*0b70*/  IMAD.HI.U32 R4, R3, R6, RZ ;  /* 0x0000000603047227 */ /* 0x000fe400078e00ff */
[----:B------:R-:W1:Y:S03]  /*0b80*/  LDC.64 R18, c[0x0][0x3b8] ;  /* 0x0000ee00ff127b82 */ /* 0x000e660000000a00 */
[----:B------:R-:W-:Y:S02]  /*0b90*/  IADD3 R5, PT, PT, -R4, RZ, RZ ;  /* 0x000000ff04057210 */ /* 0x000fe40007ffe1ff */
[----:B0-----:R-:W-:-:S05]  /*0ba0*/  IABS R10, R8 ;  /* 0x00000008000a7213 */ /* 0x001fca0000000000 */
[----:B------:R-:W-:-:S05]  /*0bb0*/  IMAD R5, R10, R5, R6 ;  /* 0x000000050a057224 */ /* 0x000fca00078e0206 */
[----:B------:R-:W-:-:S13]  /*0bc0*/  ISETP.GT.U32.AND P3, PT, R0, R5, PT ;  /* 0x000000050000720c */ /* 0x000fda0003f64070 */
[----:B------:R-:W-:Y:S02]  /*0bd0*/  @!P3 IMAD.IADD R5, R5, 0x1, -R10 ;  /* 0x000000010505b824 */ /* 0x000fe400078e0a0a */
[----:B------:R-:W-:-:S03]  /*0be0*/  @!P3 VIADD R4, R4, 0x1 ;  /* 0x000000010404b836 */ /* 0x000fc60000000000 */
        /* <DEDUP_REMOVED lines=11> */
[----:B------:R-:W-:Y:S01]  /*0ca0*/  IMAD.WIDE R8, R9, 0x10, R12 ;  /* 0x0000001009087825 */ /* 0x000fe200078e020c */
[----:B------:R-:W2:Y:S05]  /*0cb0*/  LD.E.128 R4, desc[UR36][R26.64] ;  /* 0x000000241a047980 */ /* 0x000eaa000c101d00 */
[----:B------:R-:W2:Y:S01]  /*0cc0*/  LD.E.128 R8, desc[UR36][R8.64] ;  /* 0x0000002408087980 */ /* 0x000ea2000c101d00 */
[----:B-1----:R-:W-:-:S04]  /*0cd0*/  IMAD.WIDE R18, R24, 0x10, R18 ;  /* 0x0000001018127825 */ /* 0x002fc800078e0212 */
[----:B------:R-:W-:-:S05]  /*0ce0*/  IMAD.IADD R23, R22, 0x1, R23 ;  /* 0x0000000116177824 */ /* 0x000fca00078e0217 */
[----:B------:R-:W-:Y:S01]  /*0cf0*/  ISETP.GE.AND P2, PT, R23, UR9, PT ;  /* 0x0000000917007c0c */ /* 0x000fe2000bf46270 */
[----:B--2---:R-:W-:Y:S02]  /*0d00*/  HFMA2.BF16_V2 R7, R7, 1, 1, R11 ;  /* 0x3f803f8007077831 */ /* 0x004fe4000020000b */
[----:B------:R-:W-:Y:S02]  /*0d10*/  HADD2.BF16_V2 R6, R6, R10 ;  /* 0x0000000a06067230 */ /* 0x000fe40000200000 */
[----:B------:R-:W-:Y:S02]  /*0d20*/  HFMA2.BF16_V2 R5, R5, 1, 1, R9 ;  /* 0x3f803f8005057831 */ /* 0x000fe40000200009 */
[----:B------:R-:W-:-:S05]  /*0d30*/  HADD2.BF16_V2 R4, R4, R8 ;  /* 0x0000000804047230 */ /* 0x000fca0000200000 */
[----:B------:R0:W-:Y:S01]  /*0d40*/  STG.E.128 desc[UR36][R18.64], R4 ;  /* 0x0000000412007986 */ /* 0x0001e2000c101d24 */
[----:B------:R-:W-:Y:S05]  /*0d50*/  @!P2 BRA `(.L_x_886) ;  /* 0xfffffffc007ca947 */ /* 0x000fea000383ffff */
.L_x_885:
[----:B------:R-:W-:Y:S05]  /*0d60*/  BSYNC.RECONVERGENT B0 ;  /* 0x0000000000007941 */ /* 0x000fea0003800200 */
.L_x_884:
[----:B------:R-:W-:Y:S05]  /*0d70*/  @!P0 EXIT ;  /* 0x000000000000894d */ /* 0x000fea0003800000 */
[----:B------:R-:W-:Y:S01]  /*0d80*/  ST.E desc[UR36][R16.64+-0x80], R2 ;  /* 0xffff800210007985 */ /* 0x000fe2000c101924 */
[----:B------:R-:W-:Y:S05]  /*0d90*/  EXIT ;  /* 0x000000000000794d */ /* 0x000fea0003800000 */
.L_x_887:
        /* <DEDUP_REMOVED lines=14> */
.L_x_1008:


//--------------------- .text._Z49userbuffers_fp16_sum_inplace_gpu_rr_rs_oop_strideILi32EEviiiiiiiiiPPviS0_m --------------------------
	.section	.text._Z49userbuffers_fp16_sum_inplace_gpu_rr_rs_oop_strideILi32EEviiiiiiiiiPPviS0_m,"ax",@progbits
	.align	128
        .global         _Z49userbuffers_fp16_sum_inplace_gpu_rr_rs_oop_strideILi32EEviiiiiiiiiPPviS0_m
        .type           _Z49userbuffers_fp16_sum_inplace_gpu_rr_rs_oop_strideILi32EEviiiiiiiiiPPviS0_m,@function
        .size           _Z49userbuffers_fp16_sum_inplace_gpu_rr_rs_oop_strideILi32EEviiiiiiiiiPPviS0_m,(.L_x_1009 - _Z49userbuffers_fp16_sum_inplace_gpu_rr_rs_oop_strideILi32EEviiiiiiiiiPPviS0_m)
        .other          _Z49userbuffers_fp16_sum_inplace_gpu_rr_rs_oop_strideILi32EEviiiiiiiiiPPviS0_m,@"STO_CUDA_ENTRY STV_DEFAULT"
_Z49userbuffers_fp16_sum_inplace_gpu_rr_rs_oop_strideILi32EEviiiiiiiiiPPviS0_m:
.text._Z49userbuffers_fp16_sum_inplace_gpu_rr_rs_oop_strideILi32EEviiiiiiiiiPPviS0_m:
        /* <DEDUP_REMOVED lines=44> */
.L_x_889:
        /* <DEDUP_REMOVED lines=15> */
[----:B------:R-:W-:Y:S01]  /*03b0*/  HFMA2 R12, -RZ, RZ, 0, 5.733966827392578125e-05 ;  /* 0x000003c2ff0c7431 */ /* 0x000fe200000001ff */
        /* <DEDUP_REMOVED lines=17> */
.L_x_888:
        /* <DEDUP_REMOVED lines=17> */
.L_x_891:
[----:B------:R-:W-:Y:S05]  /*05e0*/  BSYNC.RECONVERGENT B0 ;  /* 0x0000000000007941 */ /* 0x000fea0003800200 */
.L_x_890:
        /* <DEDUP_REMOVED lines=197> */
.L_x_894:
        /* <DEDUP_REMOVED lines=249> */
.L_x_893:
[----:B------:R-:W-:Y:S05]  /*21d0*/  BSYNC.RECONVERGENT B0 ;  /* 0x0000000000007941 */ /* 0x000fea0003800200 */
.L_x_892:
[----:B------:R-:W-:Y:S05]  /*21e0*/  @!P0 EXIT ;  /* 0x000000000000894d */ /* 0x000fea0003800000 */
[----:B--2---:R-:W2:Y:S04]  /*21f0*/  LDL.LU.64 R4, [R1+0x120] ;  /* 0x0001200001047983 */ /* 0x004ea80000300a00 */
[----:B------:R-:W2:Y:S04]  /*2200*/  LDL.LU R2, [R1+0x110] ;  /* 0x0001100001027983 */ /* 0x000ea80000300800 */
[----:B--2---:R-:W-:Y:S01]  /*2210*/  ST.E desc[UR36][R4.64+-0x80], R2 ;  /* 0xffff800204007985 */ /* 0x004fe2000c101924 */
[----:B------:R-:W-:Y:S05]  /*2220*/  EXIT ;  /* 0x000000000000794d */ /* 0x000fea0003800000 */
.L_x_895:
        /* <DEDUP_REMOVED lines=13> */
.L_x_1009:


//--------------------- .text._Z49userbuffers_fp16_sum_inplace_gpu_rr_rs_oop_strideILi16EEviiiiiiiiiPPviS0_m --------------------------
	.section	.text._Z49userbuffers_fp16_sum_inplace_gpu_rr_rs_oop_strideILi16EEviiiiiiiiiPPviS0_m,"ax",@progbits
	.align	128
        .global         _Z49userbuffers_fp16_sum_inplace_gpu_rr_rs_oop_strideILi16EEviiiiiiiiiPPviS0_m
        .type           _Z49userbuffers_fp16_sum_inplace_gpu_rr_rs_oop_strideILi16EEviiiiiiiiiPPviS0_m,@function
        .size           _Z49userbuffers_fp16_sum_inplace_gpu_rr_rs_oop_strideILi16EEviiiiiiiiiPPviS0_m,(.L_x_1010 - _Z49userbuffers_fp16_sum_inplace_gpu_rr_rs_oop_strideILi16EEviiiiiiiiiPPviS0_m)
        .other          _Z49userbuffers_fp16_sum_inplace_gpu_rr_rs_oop_strideILi16EEviiiiiiiiiPPviS0_m,@"STO_CUDA_ENTRY STV_DEFAULT"
_Z49userbuffers_fp16_sum_inplace_gpu_rr_rs_oop_strideILi16EEviiiiiiiiiPPviS0_m:
.text._Z49userbuffers_fp16_sum_inplace_gpu_rr_rs_oop_strideILi16EEviiiiiiiiiPPviS0_m:
        /* <DEDUP_REMOVED lines=42> */
.L_x_897:
        /* <DEDUP_REMOVED lines=32> */
.L_x_896:
        /* <DEDUP_REMOVED lines=15> */
.L_x_899:
[----:B------:R-:W-:Y:S05]  /*0590*/  BSYNC.RECONVERGENT B0 ;  /* 0x0000000000007941 */ /* 0x000fea0003800200 */
.L_x_898:
        /* <DEDUP_REMOVED lines=73> */
[C---:B------:R-:W-:Y:S01]  /*0a30*/  IADD3 R5, PT, PT, R17.reuse, 0x10, RZ ;  /* 0x0000001011057810 */ /* 0x040fe20007ffe0ff */
[----:B------:R-:W0:Y:S01]  /*0a40*/  LDS.64 R12, [R12+UR4] ;  /* 0x000000040c0c7984 */ /* 0x000e220008000a00 */
[----:B------:R-:W-:-:S02]  /*0a50*/  IADD3 R17, PT, PT, R17, -0x8, RZ ;  /* 0xfffffff811117810 */ /* 0x000fc40007ffe0ff */
[----:B------:R-:W-:Y:S01]  /*0a60*/  ISETP.GT.U32.AND P2, PT, R59, R20, PT ;  /* 0x000000143b00720c */ /* 0x000fe20003f44070 */
[----:B------:R-:W0:Y:S01]  /*0a70*/  LDS.64 R14, [R14+UR4] ;  /* 0x000000040e0e7984 */ /* 0x000e220008000a00 */
[----:B------:R-:W-:Y:S02]  /*0a80*/  LOP3.LUT R48, R5, 0x78, RZ, 0xc0, !PT ;  /* 0x0000007805307812 */ /* 0x000fe400078ec0ff */
[----:B------:R-:W-:Y:S01]  /*0a90*/  LOP3.LUT R17, R17, 0x78, RZ, 0xc0, !PT ;  /* 0x0000007811117812 */ /* 0x000fe200078ec0ff */
[----:B------:R-:W0:Y:S04]  /*0aa0*/  LDS.64 R4, [R4+UR4] ;  /* 0x0000000404047984 */ /* 0x000e280008000a00 */
[----:B------:R-:W0:Y:S04]  /*0ab0*/  LDS.64 R48, [R48+UR4] ;  /* 0x0000000430307984 */ /* 0x000e280008000a00 */
[----:B------:R-:W0:Y:S01]  /*0ac0*/  LDS.64 R16, [R17+UR4] ;  /* 0x0000000411107984 */ /* 0x000e220008000a00 */
[----:B------:R-:W-:Y:S01]  /*0ad0*/  @!P2 IADD3 R20, PT, PT, R20, -R59, RZ ;  /* 0x8000003b1414a210 */ /* 0x000fe20007ffe0ff */
[----:B------:R-:W-:-:S03]  /*0ae0*/  @!P2 VIADD R19, R19, 0x1 ;  /* 0x000000011313a836 */ /* 0x000fc60000000000 */
[----:B------:R-:W-:-:S13]  /*0af0*/  ISETP.GE.U32.AND P1, PT, R20, R59, PT ;  /* 0x0000003b1400720c */ /* 0x000fda0003f26070 */
[----:B------:R-:W-:Y:S02]  /*0b00*/  @P1 IADD3 R19, PT, PT, R19, 0x1, RZ ;  /* 0x0000000113131810 */ /* 0x000fe40007ffe0ff */
[----:B------:R-:W-:Y:S02]  /*0b10*/  ISETP.NE.AND P1, PT, R3, RZ, PT ;  /* 0x000000ff0300720c */ /* 0x000fe40003f25270 */
[----:B------:R-:W-:-:S04]  /*0b20*/  @!P3 IADD3 R19, PT, PT, -R19, RZ, RZ ;  /* 0x000000ff1313b210 */ /* 0x000fc80007ffe1ff */
[----:B------:R-:W-:-:S05]  /*0b30*/  SEL R58, R22, R19, !P1 ;  /* 0x00000013163a7207 */ /* 0x000fca0004800000 */
[----:B-1234-:R-:W-:-:S07]  /*0b40*/  IMAD R58, R58, UR7, R21 ;  /* 0x000000073a3a7c24 */ /* 0x01efce000f8e0215 */
.L_x_902:
        /* <DEDUP_REMOVED lines=9> */
[----:B------:R-:W-:Y:S02]  /*0be0*/  @!P3 IADD3 R18, PT, PT, R18, -R23, RZ ;  /* 0x800000171212b210 */ /* 0x000fe40007ffe0ff */
[----:B------:R-:W-:Y:S02]  /*0bf0*/  @!P3 IADD3 R3, PT, PT, R3, 0x1, RZ ;  /* 0x000000010303b810 */ /* 0x000fe40007ffe0ff */
        /* <DEDUP_REMOVED lines=85> */
[----:B------:R-:W5:Y:S01]  /*1150*/  LD.E.128 R32, desc[UR36][R32.64] ;  /* 0x0000002420207980 */ /* 0x000f62000c101d00 */
        /* <DEDUP_REMOVED lines=15> */
[----:B-----5:R-:W-:Y:S02]  /*1250*/  HFMA2.BF16_V2 R35, R23, 1, 1, R35 ;  /* 0x3f803f8017237831 */ /* 0x020fe40000200023 */
        /* <DEDUP_REMOVED lines=8> */
.L_x_901:
[----:B------:R-:W-:Y:S05]  /*12e0*/  BSYNC.RECONVERGENT B0 ;  /* 0x0000000000007941 */ /* 0x000fea0003800200 */
.L_x_900:
[----:B------:R-:W-:Y:S05]  /*12f0*/  @!P0 EXIT ;  /* 0x000000000000894d */ /* 0x000fea0003800000 */
[----:B------:R-:W-:Y:S01]  /*1300*/  ST.E desc[UR36][R60.64+-0x80], R2 ;  /* 0xffff80023c007985 */ /* 0x000fe2000c101924 */
[----:B------:R-:W-:Y:S05]  /*1310*/  EXIT ;  /* 0x000000000000794d */ /* 0x000fea0003800000 */
.L_x_903:
        /* <DEDUP_REMOVED lines=14> */
.L_x_1010:


//--------------------- .text._Z49userbuffers_fp16_sum_inplace_gpu_rr_rs_oop_strideILi8EEviiiiiiiiiPPviS0_m --------------------------
	.section	.text._Z49userbuffers_fp16_sum_inplace_gpu_rr_rs_oop_strideILi8EEviiiiiiiiiPPviS0_m,"ax",@progbits
	.align	128
        .global         _Z49userbuffers_fp16_sum_inplace_gpu_rr_rs_oop_strideILi8EEviiiiiiiiiPPviS0_m
        .type           _Z49userbuffers_fp16_sum_inplace_gpu_rr_rs_oop_strideILi8EEviiiiiiiiiPPviS0_m,@function
        .size           _Z49userbuffers_fp16_sum_inplace_gpu_rr_rs_oop_strideILi8EEviiiiiiiiiPPviS0_m,(.L_x_1011 - _Z49userbuffers_fp16_sum_inplace_gpu_rr_rs_oop_strideILi8EEviiiiiiiiiPPviS0_m)
        .other          _Z49userbuffers_fp16_sum_inplace_gpu_rr_rs_oop_strideILi8EEviiiiiiiiiPPviS0_m,@"STO_CUDA_ENTRY STV_DEFAULT"
_Z49userbuffers_fp16_sum_inplace_gpu_rr_rs_oop_strideILi8EEviiiiiiiiiPPviS0_m:
.text._Z49userbuffers_fp16_sum_inplace_gpu_rr_rs_oop_strideILi8EEviiiiiiiiiPPviS0_m:
        /* <DEDUP_REMOVED lines=42> */
.L_x_905:
        /* <DEDUP_REMOVED lines=32> */
.L_x_904:
        /* <DEDUP_REMOVED lines=15> */
.L_x_907:
[----:B------:R-:W-:Y:S05]  /*0590*/  BSYNC.RECONVERGENT B0 ;  /* 0x0000000000007941 */ /* 0x000fea0003800200 */
.L_x_906:
        /* <DEDUP_REMOVED lines=23> */
[----:B--2---:R-:W-:Y:S01]  /*0710*/  IMAD R6, R6, UR6, RZ ;  /* 0x0000000606067c24 */ /* 0x004fe2000f8e02ff */
[C---:B------:R-:W-:Y:S02]  /*0720*/  IADD3 R11, PT, PT, R17.reuse, 0x30, RZ ;  /* 0x00000030110b7810 */ /* 0x040fe40007ffe0ff */
[----:B------:R-:W-:-:S02]  /*0730*/  LOP3.LUT R32, R17, 0x38, RZ, 0xc0, !PT ;  /* 0x0000003811207812 */ /* 0x000fc400078ec0ff */
[----:B------:R-:W-:Y:S02]  /*0740*/  IABS R8, R6 ;  /* 0x0000000600087213 */ /* 0x000fe40000000000 */
[----:B------:R-:W-:Y:S01]  /*0750*/  LOP3.LUT R24, R32, 0x20, RZ, 0x3c, !PT ;  /* 0x0000002020187812 */ /* 0x000fe200078e3cff */
[----:B---3--:R-:W-:Y:S01]  /*0760*/  ULEA UR4, UR5, UR4, 0x18 ;  /* 0x0000000405047291 */ /* 0x008fe2000f8ec0ff */
[----:B------:R-:W-:Y:S01]  /*0770*/  LOP3.LUT R9, R9, 0x38, RZ, 0xc0, !PT ;  /* 0x0000003809097812 */ /* 0x000fe200078ec0ff */
[----:B-1----:R-:W1:Y:S01]  /*0780*/  MUFU.RCP R3, R3 ;  /* 0x0000000300037308 */ /* 0x002e620000001000 */
[----:B------:R-:W-:Y:S02]  /*0790*/  LOP3.LUT R10, R10, 0x38, RZ, 0xc0, !PT ;  /* 0x000000380a0a7812 */ /* 0x000fe400078ec0ff */
[----:B------:R-:W-:Y:S02]  /*07a0*/  LOP3.LUT R11, R11, 0x38, RZ, 0xc0, !PT ;  /* 0x000000380b0b7812 */ /* 0x000fe400078ec0ff */
[----:B------:R-:W-:-:S02]  /*07b0*/  LOP3.LUT R6, R6, R13, RZ, 0x3c, !PT ;  /* 0x0000000d06067212 */ /* 0x000fc400078e3cff */
[----:B------:R-:W2:Y:S02]  /*07c0*/  LDS.64 R32, [R32+UR4] ;  /* 0x0000000420207984 */ /* 0x000ea40008000a00 */
[----:B------:R-:W-:Y:S02]  /*07d0*/  ISETP.GE.AND P3, PT, R6, RZ, PT ;  /* 0x000000ff0600720c */ /* 0x000fe40003f66270 */
[----:B------:R3:W4:Y:S04]  /*07e0*/  LDS.64 R26, [R9+UR4] ;  /* 0x00000004091a7984 */ /* 0x0007280008000a00 */
[----:B------:R-:W0:Y:S01]  /*07f0*/  LDS.64 R24, [R24+UR4] ;  /* 0x0000000418187984 */ /* 0x000e220008000a00 */
[----:B-1----:R-:W-:-:S03]  /*0800*/  IADD3 R4, PT, PT, R3, 0xffffffe, RZ ;  /* 0x0ffffffe03047810 */ /* 0x002fc60007ffe0ff */
[----:B------:R3:W1:Y:S01]  /*0810*/  LDS.64 R22, [R10+UR4] ;  /* 0x000000040a167984 */ /* 0x0006620008000a00 */
[----:B------:R5:W3:Y:S03]  /*0820*/  F2I.FTZ.U32.TRUNC.NTZ R5, R4 ;  /* 0x0000000400057305 */ /* 0x000ae6000021f000 */
[----:B------:R0:W0:Y:S01]  /*0830*/  LDS.64 R20, [R11+UR4] ;  /* 0x000000040b147984 */ /* 0x0000220008000a00 */
[----:B-----5:R-:W-:Y:S02]  /*0840*/  HFMA2 R4, -RZ, RZ, 0, 0 ;  /* 0x00000000ff047431 */ /* 0x020fe400000001ff */
[----:B---3--:R-:W-:-:S04]  /*0850*/  IMAD.MOV R7, RZ, RZ, -R5 ;  /* 0x000000ffff077224 */ /* 0x008fc800078e0a05 */
        /* <DEDUP_REMOVED lines=8> */
[----:B------:R-:W-:Y:S01]  /*08e0*/  IMAD R5, R0, R8, R5 ;  /* 0x0000000800057224 */ /* 0x000fe200078e0205 */
[C---:B------:R-:W-:Y:S01]  /*08f0*/  IADD3 R8, PT, PT, R17.reuse, 0x10, RZ ;  /* 0x0000001011087810 */ /* 0x040fe20007ffe0ff */
[----:B------:R-:W-:-:S03]  /*0900*/  VIADD R17, R17, 0xfffffff8 ;  /* 0xfffffff811117836 */ /* 0x000fc60000000000 */
[----:B------:R-:W-:Y:S02]  /*0910*/  ISETP.GT.U32.AND P2, PT, R0, R5, PT ;  /* 0x000000050000720c */ /* 0x000fe40003f44070 */
[----:B------:R-:W-:Y:S02]  /*0920*/  LOP3.LUT R17, R17, 0x38, RZ, 0xc0, !PT ;  /* 0x0000003811117812 */ /* 0x000fe400078ec0ff */
[----:B------:R-:W-:-:S04]  /*0930*/  LOP3.LUT R8, R8, 0x38, RZ, 0xc0, !PT ;  /* 0x0000003808087812 */ /* 0x000fc800078ec0ff */
[----:B------:R-:W1:Y:S04]  /*0940*/  LDS.64 R16, [R17+UR4] ;  /* 0x0000000411107984 */ /* 0x000e680008000a00 */
[----:B------:R3:W1:Y:S01]  /*0950*/  LDS.64 R28, [R8+UR4] ;  /* 0x00000004081c7984 */ /* 0x0006620008000a00 */
[-C--:B------:R-:W-:Y:S02]  /*0960*/  @!P2 IADD3 R5, PT, PT, R5, -R0.reuse, RZ ;  /* 0x800000000505a210 */ /* 0x080fe40007ffe0ff */
[----:B------:R-:W-:Y:S02]  /*0970*/  @!P2 IADD3 R4, PT, PT, R4, 0x1, RZ ;  /* 0x000000010404a810 */ /* 0x000fe40007ffe0ff */
[----:B------:R-:W-:-:S13]  /*0980*/  ISETP.GE.U32.AND P1, PT, R5, R0, PT ;  /* 0x000000000500720c */ /* 0x000fda0003f26070 */
[----:B------:R-:W-:Y:S01]  /*0990*/  @P1 VIADD R4, R4, 0x1 ;  /* 0x0000000104041836 */ /* 0x000fe20000000000 */
[----:B------:R-:W-:-:S04]  /*09a0*/  ISETP.NE.AND P1, PT, R13, RZ, PT ;  /* 0x000000ff0d00720c */ /* 0x000fc80003f25270 */
[----:B------:R-:W-:-:S04]  /*09b0*/  @!P3 IADD3 R4, PT, PT, -R4, RZ, RZ ;  /* 0x000000ff0404b210 */ /* 0x000fc80007ffe1ff */
[----:B------:R-:W-:-:S05]  /*09c0*/  SEL R35, R34, R4, !P1 ;  /* 0x0000000422237207 */ /* 0x000fca0004800000 */
[----:B0-234-:R-:W-:-:S07]  /*09d0*/  IMAD R35, R35, UR7, R12 ;  /* 0x0000000723237c24 */ /* 0x01dfce000f8e020c */
.L_x_910:
[----:B0-----:R-:W0:Y:S01]  /*09e0*/  LDC R7, c[0x0][0x39c] ;  /* 0x0000e700ff077b82 */ /* 0x001e220000000800 */
[----:B------:R-:W-:-:S05]  /*09f0*/  IABS R6, R36 ;  /* 0x0000002400067213 */ /* 0x000fca0000000000 */
[----:B------:R-:W-:-:S05]  /*0a00*/  IMAD.HI.U32 R4, R3, R6, RZ ;  /* 0x0000000603047227 */ /* 0x000fca00078e00ff */
[----:B------:R-:W-:Y:S02]  /*0a10*/  IADD3 R5, PT, PT, -R4, RZ, RZ ;  /* 0x000000ff04057210 */ /* 0x000fe40007ffe1ff */
        /* <DEDUP_REMOVED lines=67> */
.L_x_909:
[----:B------:R-:W-:Y:S05]  /*0e50*/  BSYNC.RECONVERGENT B0 ;  /* 0x0000000000007941 */ /* 0x000fea0003800200 */
.L_x_908:
[----:B------:R-:W-:Y:S05]  /*0e60*/  @!P0 EXIT ;  /* 0x000000000000894d */ /* 0x000fea0003800000 */
[----:B------:R-:W-:Y:S01]  /*0e70*/  ST.E desc[UR36][R18.64+-0x80], R2 ;  /* 0xffff800212007985 */ /* 0x000fe2000c101924 */
[----:B------:R-:W-:Y:S05]  /*0e80*/  EXIT ;  /* 0x000000000000794d */ /* 0x000fea0003800000 */
.L_x_911:
        /* <DEDUP_REMOVED lines=15> */
.L_x_1011:


//--------------------- .text._Z49userbuffers_fp16_sum_inplace_gpu_rr_rs_oop_strideILi4EEviiiiiiiiiPPviS0_m --------------------------
	.section	.text._Z49userbuffers_fp16_sum_inplace_gpu_rr_rs_oop_strideILi4EEviiiiiiiiiPPviS0_m,"ax",@progbits
	.align	128
        .global         _Z49userbuffers_fp16_sum_inplace_gpu_rr_rs_oop_strideILi4EEviiiiiiiiiPPviS0_m
        .type           _Z49userbuffers_fp16_sum_inplace_gpu_rr_rs_oop_strideILi4EEviiiiiiiiiPPviS0_m,@function
        .size           _Z49userbuffers_fp16_sum_inplace_gpu_rr_rs_oop_strideILi4EEviiiiiiiiiPPviS0_m,(.L_x_1012 - _Z49userbuffers_fp16_sum_inplace_gpu_rr_rs_oop_strideILi4EEviiiiiiiiiPPviS0_m)
        .other          _Z49userbuffers_fp16_sum_inplace_gpu_rr_rs_oop_strideILi4EEviiiiiiiiiPPviS0_m,@"STO_CUDA_ENTRY STV_DEFAULT"
_Z49userbuffers_fp16_sum_inplace_gpu_rr_rs_oop_strideILi4EEviiiiiiiiiPPviS0_m:
.text._Z49userbuffers_fp16_sum_inplace_gpu_rr_rs_oop_strideILi4EEviiiiiiiiiPPviS0_m:
        /* <DEDUP_REMOVED lines=42> */
.L_x_913:
        /* <DEDUP_REMOVED lines=32> */
.L_x_912:
        /* <DEDUP_REMOVED lines=15> */
.L_x_915:
[----:B------:R-:W-:Y:S05]  /*0590*/  BSYNC.RECONVERGENT B0 ;  /* 0x0000000000007941 */ /* 0x000fea0003800200 */
.L_x_914:
        /* <DEDUP_REMOVED lines=29> */
[----:B0-----:R-:W-:Y:S02]  /*0770*/  HFMA2 R4, -RZ, RZ, 0, 0 ;  /* 0x00000000ff047431 */ /* 0x001fe400000001ff */
[----:B-1----:R-:W-:-:S04]  /*0780*/  IMAD.MOV R6, RZ, RZ, -R5 ;  /* 0x000000ffff067224 */ /* 0x002fc800078e0a05 */
        /* <DEDUP_REMOVED lines=18> */
[----:B------:R-:W5:Y:S11]  /*08b0*/  LDC R10, c[0x0][0x394] ;  /* 0x0000e500ff0a7b82 */ /* 0x000f760000000800 */
[----:B------:R-:W-:Y:S01]  /*08c0*/  @P1 VIADD R8, R8, 0x1 ;  /* 0x0000000108081836 */ /* 0x000fe20000000000 */
[----:B------:R-:W-:-:S04]  /*08d0*/  ISETP.NE.AND P1, PT, R2, RZ, PT ;  /* 0x000000ff0200720c */ /* 0x000fc80003f25270 */
[----:B------:R-:W-:-:S04]  /*08e0*/  @!P3 IADD3 R8, PT, PT, -R8, RZ, RZ ;  /* 0x000000ff0808b210 */ /* 0x000fc80007ffe1ff */
[----:B------:R-:W-:-:S05]  /*08f0*/  SEL R25, R11, R8, !P1 ;  /* 0x000000080b197207 */ /* 0x000fca0004800000 */
[----:B012345:R-:W-:-:S07]  /*0900*/  IMAD R25, R25, UR7, R10 ;  /* 0x0000000719197c24 */ /* 0x03ffce000f8e020a */
.L_x_918:
        /* <DEDUP_REMOVED lines=19> */
[----:B------:R-:W-:-:S05]  /*0a40*/  IMAD R2, R2, UR8, R9 ;  /* 0x0000000802027c24 */ /* 0x000fca000f8e0209 */
[----:B------:R-:W-:-:S05]  /*0a50*/  IADD3 R26, PT, PT, R25, R2, RZ ;  /* 0x00000002191a7210 */ /* 0x000fca0007ffe0ff */
        /* <DEDUP_REMOVED lines=28> */
.L_x_917:
[----:B------:R-:W-:Y:S05]  /*0c20*/  BSYNC.RECONVERGENT B0 ;  /* 0x0000000000007941 */ /* 0x000fea0003800200 */
.L_x_916:
[----:B------:R-:W-:Y:S05]  /*0c30*/  @!P0 EXIT ;  /* 0x000000000000894d */ /* 0x000fea0003800000 */
[----:B------:R-:W-:Y:S01]  /*0c40*/  ST.E desc[UR36][R28.64+-0x80], R24 ;  /* 0xffff80181c007985 */ /* 0x000fe2000c101924 */
[----:B------:R-:W-:Y:S05]  /*0c50*/  EXIT ;  /* 0x000000000000794d */ /* 0x000fea0003800000 */
.L_x_919:
        /* <DEDUP_REMOVED lines=10> */
.L_x_1012:


//--------------------- .text._Z49userbuffers_fp16_sum_inplace_gpu_rr_rs_oop_strideILi2EEviiiiiiiiiPPviS0_m --------------------------
	.section	.text._Z49userbuffers_fp16_sum_inplace_gpu_rr_rs_oop_strideILi2EEviiiiiiiiiPPviS0_m,"ax",@progbits
	.align	128
        .global         _Z49userbuffers_fp16_sum_inplace_gpu_rr_rs_oop_strideILi2EEviiiiiiiiiPPviS0_m
        .type           _Z49userbuffers_fp16_sum_inplace_gpu_rr_rs_oop_strideILi2EEviiiiiiiiiPPviS0_m,@function
        .size           _Z49userbuffers_fp16_sum_inplace_gpu_rr_rs_oop_strideILi2EEviiiiiiiiiPPviS0_m,(.L_x_1013 - _Z49userbuffers_fp16_sum_inplace_gpu_rr_rs_oop_strideILi2EEviiiiiiiiiPPviS0_m)
        .other          _Z49userbuffers_fp16_sum_inplace_gpu_rr_rs_oop_strideILi2EEviiiiiiiiiPPviS0_m,@"STO_CUDA_ENTRY STV_DEFAULT"
_Z49userbuffers_fp16_sum_inplace_gpu_rr_rs_oop_strideILi2EEviiiiiiiiiPPviS0_m:
.text._Z49userbuffers_fp16_sum_inplace_gpu_rr_rs_oop_strideILi2EEviiiiiiiiiPPviS0_m:
        /* <DEDUP_REMOVED lines=42> */
.L_x_921:
        /* <DEDUP_REMOVED lines=32> */
.L_x_920:
        /* <DEDUP_REMOVED lines=15> */
.L_x_923:
[----:B------:R-:W-:Y:S05]  /*0590*/  BSYNC.RECONVERGENT B0 ;  /* 0x0000000000007941 */ /* 0x000fea0003800200 */
.L_x_922:
        /* <DEDUP_REMOVED lines=15> */
[----:B-1----:R-:W-:-:S04]  /*0690*/  VIADD R19, R19, UR7 ;  /* 0x0000000713137c36 */ /* 0x002fc80008000000 */
[----:B------:R-:W-:Y:S01]  /*06a0*/  IMAD.SHL.U32 R19, R19, 0x8, RZ ;  /* 0x0000000813137824 */ /* 0x000fe200078e00ff */
[----:B0-----:R-:W-:-:S04]  /*06b0*/  IABS R0, R20 ;  /* 0x0000001400007213 */ /* 0x001fc80000000000 */
[----:B------:R-:W0:Y:S01]  /*06c0*/  I2F.RP R6, R0 ;  /* 0x0000000000067306 */ /* 0x000e220000209400 */
        /* <DEDUP_REMOVED lines=12> */
[----:B------:R0:W5:Y:S01]  /*0790*/  F2I.FTZ.U32.TRUNC.NTZ R5, R4 ;  /* 0x0000000400057305 */ /* 0x000162000021f000 */
[----:B----4-:R-:W-:Y:S02]  /*07a0*/  IMAD R22, R22, UR4, RZ ;  /* 0x0000000416167c24 */ /* 0x010fe4000f8e02ff */
[----:B0-----:R-:W-:Y:S02]  /*07b0*/  IMAD.MOV.U32 R4, RZ, RZ, RZ ;  /* 0x000000ffff047224 */ /* 0x001fe400078e00ff */
[----:B-----5:R-:W-:-:S04]  /*07c0*/  IMAD.MOV R3, RZ, RZ, -R5 ;  /* 0x000000ffff037224 */ /* 0x020fc800078e0a05 */
[----:B------:R-:W-:-:S04]  /*07d0*/  IMAD R3, R3, R0, RZ ;  /* 0x0000000003037224 */ /* 0x000fc800078e02ff */
[----:B------:R-:W-:Y:S01]  /*07e0*/  IMAD.HI.U32 R3, R5, R3, R4 ;  /* 0x0000000305037227 */ /* 0x000fe200078e0004 */
[----:B------:R-:W-:-:S05]  /*07f0*/  MOV R5, R8 ;  /* 0x0000000800057202 */ /* 0x000fca0000000f00 */
[----:B------:R-:W-:-:S04]  /*0800*/  IMAD.HI.U32 R4, R3, R5, RZ ;  /* 0x0000000503047227 */ /* 0x000fc800078e00ff */
[----:B------:R-:W-:-:S04]  /*0810*/  IMAD.MOV R6, RZ, RZ, -R4 ;  /* 0x000000ffff067224 */ /* 0x000fc800078e0a04 */
[C---:B------:R-:W-:Y:S02]  /*0820*/  IMAD R5, R0.reuse, R6, R5 ;  /* 0x0000000600057224 */ /* 0x040fe400078e0205 */
[----:B------:R-:W0:Y:S03]  /*0830*/  LDC R6, c[0x0][0x394] ;  /* 0x0000e500ff067b82 */ /* 0x000e260000000800 */
[----:B------:R-:W-:-:S13]  /*0840*/  ISETP.GT.U32.AND P2, PT, R0, R5, PT ;  /* 0x000000050000720c */ /* 0x000fda0003f44070 */
[----:B------:R-:W-:Y:S01]  /*0850*/  @!P2 IADD3 R5, PT, PT, R5, -R0, RZ ;  /* 0x800000000505a210 */ /* 0x000fe20007ffe0ff */
[----:B------:R-:W-:-:S03]  /*0860*/  @!P2 VIADD R4, R4, 0x1 ;  /* 0x000000010404a836 */ /* 0x000fc60000000000 */
[----:B------:R-:W-:-:S13]  /*0870*/  ISETP.GE.U32.AND P1, PT, R5, R0, PT ;  /* 0x000000000500720c */ /* 0x000fda0003f26070 */
[----:B------:R-:W-:Y:S01]  /*0880*/  @P1 VIADD R4, R4, 0x1 ;  /* 0x0000000104041836 */ /* 0x000fe20000000000 */
[----:B------:R-:W-:Y:S02]  /*0890*/  ISETP.NE.AND P1, PT, R20, RZ, PT ;  /* 0x000000ff1400720c */ /* 0x000fe40003f25270 */
[----:B------:R-:W-:Y:S01]  /*08a0*/  LOP3.LUT R20, RZ, R20, RZ, 0x33, !PT ;  /* 0x00000014ff147212 */ /* 0x000fe200078e33ff */
[----:B------:R-:W-:-:S05]  /*08b0*/  @!P3 IMAD.MOV R4, RZ, RZ, -R4 ;  /* 0x000000ffff04b224 */ /* 0x000fca00078e0a04 */
[----:B------:R-:W-:-:S05]  /*08c0*/  SEL R21, R20, R4, !P1 ;  /* 0x0000000414157207 */ /* 0x000fca0004800000 */
[----:B0123--:R-:W-:-:S07]  /*08d0*/  IMAD R21, R21, UR7, R6 ;  /* 0x0000000715157c24 */ /* 0x00ffce000f8e0206 */
.L_x_926:
        /* <DEDUP_REMOVED lines=13> */
[----:B------:R-:W-:-:S06]  /*09b0*/  @P2 IADD3 R4, PT, PT, R4, 0x1, RZ ;  /* 0x0000000104042810 */ /* 0x000fcc0007ffe0ff */
[----:B------:R-:W-:-:S05]  /*09c0*/  @!P4 IMAD.MOV R4, RZ, RZ, -R4 ;  /* 0x000000ffff04c224 */ /* 0x000fca00078e0a04 */
[----:B------:R-:W-:-:S05]  /*09d0*/  SEL R4, R20, R4, !P1 ;  /* 0x0000000414047207 */ /* 0x000fca0004800000 */
[----:B------:R-:W-:-:S04]  /*09e0*/  IMAD.MOV R6, RZ, RZ, -R4 ;  /* 0x000000ffff067224 */ /* 0x000fc800078e0a04 */
[----:B------:R-:W-:-:S04]  /*09f0*/  IMAD R5, R8, R6, R23 ;  /* 0x0000000608057224 */ /* 0x000fc800078e0217 */
[----:B------:R-:W-:-:S05]  /*0a00*/  IMAD R24, R4, UR8, R5 ;  /* 0x0000000804187c24 */ /* 0x000fca000f8e0205 */
[----:B------:R-:W-:-:S05]  /*0a10*/  IADD3 R9, PT, PT, R21, R24, RZ ;  /* 0x0000001815097210 */ /* 0x000fca0007ffe0ff */
        /* <DEDUP_REMOVED lines=13> */
.L_x_925:
[----:B------:R-:W-:Y:S05]  /*0af0*/  BSYNC.RECONVERGENT B0 ;  /* 0x0000000000007941 */ /* 0x000fea0003800200 */
.L_x_924:
[----:B------:R-:W-:Y:S05]  /*0b00*/  @!P0 EXIT ;  /* 0x000000000000894d */ /* 0x000fea0003800000 */
[----:B------:R-:W-:Y:S01]  /*0b10*/  ST.E desc[UR36][R16.64+-0x80], R2 ;  /* 0xffff800210007985 */ /* 0x000fe2000c101924 */
[----:B------:R-:W-:Y:S05]  /*0b20*/  EXIT ;  /* 0x000000000000794d */ /* 0x000fea0003800000 */
.L_x_927:
        /* <DEDUP_REMOVED lines=13> */
.L_x_1013:


//--------------------- .nv.global.init           --------------------------
	.section	.nv.global.init,"aw",@progbits
.nv.global.init:
	.type		__unnamed_1,@object
	.size		__unnamed_1,(__unnamed_2 - __unnamed_1)
__unnamed_1:
        /*0000*/ 	.byte	0x6b, 0x75, 0x73, 0x65, 0x72, 0x62, 0x75, 0x66, 0x66, 0x65, 0x72, 0x73, 0x5f, 0x70, 0x75, 0x6c
        /*0010*/ 	.byte	0x6c, 0x72, 0x65, 0x63, 0x76, 0x00
	.type		__unnamed_2,@object
	.size		__unnamed_2,(__unnamed_3 - __unnamed_2)
__unnamed_2:
        /*0016*/ 	.byte	0x6b, 0x75, 0x73, 0x65, 0x72, 0x62, 0x75, 0x66, 0x66, 0x65, 0x72, 0x73, 0x5f, 0x70, 0x75, 0x73
        /*0026*/ 	.byte	0x68, 0x72, 0x65, 0x63, 0x76, 0x00
	.type		__unnamed_3,@object
	.size		__unnamed_3,(__unnamed_4 - __unnamed_3)
__unnamed_3:
        /*002c*/ 	.byte	0x6b, 0x75, 0x73, 0x65, 0x72, 0x62, 0x75, 0x66, 0x66, 0x65, 0x72, 0x73, 0x5f, 0x70, 0x75, 0x73
        /*003c*/ 	.byte	0x68, 0x73, 0x65, 0x6e, 0x64, 0x72, 0x65, 0x63, 0x76, 0x00
	.type		__unnamed_4,@object
	.size		__unnamed_4,(__unnamed_5 - __unnamed_4)
__unnamed_4:
        /*0046*/ 	.byte	0x6b, 0x75, 0x73, 0x65, 0x72, 0x62, 0x75, 0x66, 0x66, 0x65, 0x72, 0x73, 0x5f, 0x70, 0x75, 0x73
        /*0056*/ 	.byte	0x68, 0x73, 0x65, 0x6e, 0x64, 0x72, 0x65, 0x63, 0x76, 0x5f, 0x61, 0x74, 0x6f, 0x6d, 0x69, 0x63
        /*0066*/ 	.byte	0x00
	.type		__unnamed_5,@object
	.size		__unnamed_5,(__unnamed_33 - __unnamed_5)
__unnamed_5:
        /*0067*/ 	.byte	0x6b, 0x75, 0x73, 0x65, 0x72, 0x62, 0x75, 0x66, 0x66, 0x65, 0x72, 0x73, 0x5f, 0x70, 0x75, 0x73
        /*0077*/ 	.byte	0x68, 0x73, 0x65, 0x6e, 0x64, 0x72, 0x65, 0x63, 0x76, 0x5f, 0x6d, 0x75, 0x6c, 0x74, 0x69, 0x61
        /*0087*/ 	.byte	0x74, 0x6f, 0x6d, 0x69, 0x63, 0x00
	.type		__unnamed_33,@object
	.size		__unnamed_33,(__unnamed_41 - __unnamed_33)
__unnamed_33:
        /*008d*/ 	.byte	0x75, 0x73, 0x65, 0x72, 0x62, 0x75, 0x66, 0x66, 0x65, 0x72, 0x73, 0x5f, 0x66, 0x70, 0x31, 0x36
        /*009d*/ 	.byte	0x5f, 0x73, 0x75, 0x6d, 0x5f, 0x69, 0x6e, 0x70, 0x6c, 0x61, 0x63, 0x65, 0x5f, 0x67, 0x70, 0x75
        /*00ad*/ 	.byte	0x5f, 0x72, 0x77, 0x5f, 0x61, 0x67, 0x00
	.type		__unnamed_41,@object
	.size		__unnamed_41,(__unnamed_25 - __unnamed_41)
__unnamed_41:
        /*00b4*/ 	.byte	0x75, 0x73, 0x65, 0x72, 0x62, 0x75, 0x66, 0x66, 0x65, 0x72, 0x73, 0x5f, 0x66, 0x70, 0x31, 0x36
        /*00c4*/ 	.byte	0x5f, 0x73, 0x75, 0x6d, 0x5f, 0x69, 0x6e, 0x70, 0x6c, 0x61, 0x63, 0x65, 0x5f, 0x67, 0x70, 0x75
        /*00d4*/ 	.byte	0x5f, 0x72, 0x72, 0x5f, 0x72, 0x73, 0x00
	.type		__unnamed_25,@object
	.size		__unnamed_25,(__unnamed_37 - __unnamed_25)
__unnamed_25:
        /*00db*/ 	.byte	0x75, 0x73, 0x65, 0x72, 0x62, 0x75, 0x66, 0x66, 0x65, 0x72, 0x73, 0x5f, 0x66, 0x70, 0x31, 0x36
        /*00eb*/ 	.byte	0x5f, 0x73, 0x75, 0x6d, 0x5f, 0x69, 0x6e, 0x70, 0x6c, 0x61, 0x63, 0x65, 0x5f, 0x67, 0x70, 0x75
        /*00fb*/ 	.byte	0x5f, 0x6d, 0x63, 0x5f, 0x61, 0x67, 0x00
	.type		__unnamed_37,@object
	.size		__unnamed_37,(__unnamed_21 - __unnamed_37)
__unnamed_37:
        /*0102*/ 	.byte	0x75, 0x73, 0x65, 0x72, 0x62, 0x75, 0x66, 0x66, 0x65, 0x72, 0x73, 0x5f, 0x66, 0x70, 0x31, 0x36
        /*0112*/ 	.byte	0x5f, 0x73, 0x75, 0x6d, 0x5f, 0x69, 0x6e, 0x70, 0x6c, 0x61, 0x63, 0x65, 0x5f, 0x67, 0x70, 0x75
        /*0122*/ 	.byte	0x5f, 0x6d, 0x63, 0x5f, 0x72, 0x73, 0x00
	.type		__unnamed_21,@object
	.size		__unnamed_21,(__unnamed_45 - __unnamed_21)
__unnamed_21:
        /*0129*/ 	.byte	0x75, 0x73, 0x65, 0x72, 0x62, 0x75, 0x66, 0x66, 0x65, 0x72, 0x73, 0x5f, 0x66, 0x70, 0x31, 0x36
        /*0139*/ 	.byte	0x5f, 0x73, 0x75, 0x6d, 0x5f, 0x69, 0x6e, 0x70, 0x6c, 0x61, 0x63, 0x65, 0x5f, 0x67, 0x70, 0x75
        /*0149*/ 	.byte	0x5f, 0x6d, 0x63, 0x5f, 0x61, 0x67, 0x00
	.type		__unnamed_45,@object
	.size		__unnamed_45,(__unnamed_29 - __unnamed_45)
__unnamed_45:
        /*0150*/ 	.byte	0x75, 0x73, 0x65, 0x72, 0x62, 0x75, 0x66, 0x66, 0x65, 0x72, 0x73, 0x5f, 0x66, 0x70, 0x31, 0x36
        /*0160*/ 	.byte	0x5f, 0x73, 0x75, 0x6d, 0x5f, 0x69, 0x6e, 0x70, 0x6c, 0x61, 0x63, 0x65, 0x5f, 0x67, 0x70, 0x75
        /*0170*/ 	.byte	0x5f, 0x72, 0x72, 0x5f, 0x72, 0x73, 0x00
	.type		__unnamed_29,@object
	.size		__unnamed_29,(__unnamed_35 - __unnamed_29)
__unnamed_29:
        /*0177*/ 	.byte	0x75, 0x73, 0x65, 0x72, 0x62, 0x75, 0x66, 0x66, 0x65, 0x72, 0x73, 0x5f, 0x66, 0x70, 0x31, 0x36
        /*0187*/ 	.byte	0x5f, 0x73, 0x75, 0x6d, 0x5f, 0x69, 0x6e, 0x70, 0x6c, 0x61, 0x63, 0x65, 0x5f, 0x67, 0x70, 0x75
        /*0197*/ 	.byte	0x5f, 0x72, 0x77, 0x5f, 0x61, 0x67, 0x00
	.type		__unnamed_35,@object
	.size		__unnamed_35,(__unnamed_43 - __unnamed_35)
__unnamed_35:
        /*019e*/ 	.byte	0x75, 0x73, 0x65, 0x72, 0x62, 0x75, 0x66, 0x66, 0x65, 0x72, 0x73, 0x5f, 0x66, 0x70, 0x31, 0x36
        /*01ae*/ 	.byte	0x5f, 0x73, 0x75, 0x6d, 0x5f, 0x69, 0x6e, 0x70, 0x6c, 0x61, 0x63, 0x65, 0x5f, 0x67, 0x70, 0x75
        /*01be*/ 	.byte	0x5f, 0x72, 0x77, 0x5f, 0x61, 0x67, 0x00
	.type		__unnamed_43,@object
	.size		__unnamed_43,(__unnamed_27 - __unnamed_43)
__unnamed_43:
        /*01c5*/ 	.byte	0x75, 0x73, 0x65, 0x72, 0x62, 0x75, 0x66, 0x66, 0x65, 0x72, 0x73, 0x5f, 0x66, 0x70, 0x31, 0x36
        /*01d5*/ 	.byte	0x5f, 0x73, 0x75, 0x6d, 0x5f, 0x69, 0x6e, 0x70, 0x6c, 0x61, 0x63, 0x65, 0x5f, 0x67, 0x70, 0x75
        /*01e5*/ 	.byte	0x5f, 0x72, 0x72, 0x5f, 0x72, 0x73, 0x00
	.type		__unnamed_27,@object
	.size		__unnamed_27,(__unnamed_31 - __unnamed_27)
__unnamed_27:
        /*01ec*/ 	.byte	0x75, 0x73, 0x65, 0x72, 0x62, 0x75, 0x66, 0x66, 0x65, 0x72, 0x73, 0x5f, 0x66, 0x70, 0x31, 0x36
        /*01fc*/ 	.byte	0x5f, 0x73, 0x75, 0x6d, 0x5f, 0x69, 0x6e, 0x70, 0x6c, 0x61, 0x63, 0x65, 0x5f, 0x67, 0x70, 0x75
        /*020c*/ 	.byte	0x5f, 0x72, 0x77, 0x5f, 0x61, 0x67, 0x00
	.type		__unnamed_31,@object
	.size		__unnamed_31,(__unnamed_39 - __unnamed_31)
__unnamed_31:
        /*0213*/ 	.byte	0x75, 0x73, 0x65, 0x72, 0x62, 0x75, 0x66, 0x66, 0x65, 0x72, 0x73, 0x5f, 0x66, 0x70, 0x31, 0x36
        /*0223*/ 	.byte	0x5f, 0x73, 0x75, 0x6d, 0x5f, 0x69, 0x6e, 0x70, 0x6c, 0x61, 0x63, 0x65, 0x5f, 0x67, 0x70, 0x75
        /*0233*/ 	.byte	0x5f, 0x72, 0x77, 0x5f, 0x61, 0x67, 0x00
	.type		__unnamed_39,@object
	.size		__unnamed_39,(__unnamed_23 - __unnamed_39)
__unnamed_39:
        /*023a*/ 	.byte	0x75, 0x73, 0x65, 0x72, 0x62, 0x75, 0x66, 0x66, 0x65, 0x72, 0x73, 0x5f, 0x66, 0x70, 0x31, 0x36
        /*024a*/ 	.byte	0x5f, 0x73, 0x75, 0x6d, 0x5f, 0x69, 0x6e, 0x70, 0x6c, 0x61, 0x63, 0x65, 0x5f, 0x67, 0x70, 0x75
        /*025a*/ 	.byte	0x5f, 0x6d, 0x63, 0x5f, 0x72, 0x73, 0x00
	.type		__unnamed_23,@object
	.size		__unnamed_23,(__unnamed_36 - __unnamed_23)
__unnamed_23:
        /*0261*/ 	.byte	0x75, 0x73, 0x65, 0x72, 0x62, 0x75, 0x66, 0x66, 0x65, 0x72, 0x73, 0x5f, 0x66, 0x70, 0x31, 0x36
        /*0271*/ 	.byte	0x5f, 0x73, 0x75, 0x6d, 0x5f, 0x69, 0x6e, 0x70, 0x6c, 0x61, 0x63, 0x65, 0x5f, 0x67, 0x70, 0x75
        /*0281*/ 	.byte	0x5f, 0x6d, 0x63, 0x5f, 0x61, 0x67, 0x00
	.type		__unnamed_36,@object
	.size		__unnamed_36,(__unnamed_44 - __unnamed_36)
__unnamed_36:
        /*0288*/ 	.byte	0x75, 0x73, 0x65, 0x72, 0x62, 0x75, 0x66, 0x66, 0x65, 0x72, 0x73, 0x5f, 0x66, 0x70, 0x31, 0x36
        /*0298*/ 	.byte	0x5f, 0x73, 0x75, 0x6d, 0x5f, 0x69, 0x6e, 0x70, 0x6c, 0x61, 0x63, 0x65, 0x5f, 0x67, 0x70, 0x75
        /*02a8*/ 	.byte	0x5f, 0x6d, 0x63, 0x5f, 0x72, 0x73, 0x00
	.type		__unnamed_44,@object
	.size		__unnamed_44,(__unnamed_28 - __unnamed_44)
__unnamed_44:
        /*02af*/ 	.byte	0x75, 0x73, 0x65, 0x72, 0x62, 0x75, 0x66, 0x66, 0x65, 0x72, 0x73, 0x5f, 0x66, 0x70, 0x31, 0x36
        /*02bf*/ 	.byte	0x5f, 0x73, 0x75, 0x6d, 0x5f, 0x69, 0x6e, 0x70, 0x6c, 0x61, 0x63, 0x65, 0x5f, 0x67, 0x70, 0x75
        /*02cf*/ 	.byte	0x5f, 0x72, 0x72, 0x5f, 0x72, 0x73, 0x00
	.type		__unnamed_28,@object
	.size		__unnamed_28,(__unnamed_32 - __unnamed_28)
__unnamed_28:
        /*02d6*/ 	.byte	0x75, 0x73, 0x65, 0x72, 0x62, 0x75, 0x66, 0x66, 0x65, 0x72, 0x73, 0x5f, 0x66, 0x70, 0x31, 0x36
        /*02e6*/ 	.byte	0x5f, 0x73, 0x75, 0x6d, 0x5f, 0x69, 0x6e, 0x70, 0x6c, 0x61, 0x63, 0x65, 0x5f, 0x67, 0x70, 0x75
        /*02f6*/ 	.byte	0x5f, 0x72, 0x72, 0x5f, 0x61, 0x67, 0x00
	.type		__unnamed_32,@object
	.size		__unnamed_32,(__unnamed_40 - __unnamed_32)
__unnamed_32:
        /*02fd*/ 	.byte	0x75, 0x73, 0x65, 0x72, 0x62, 0x75, 0x66, 0x66, 0x65, 0x72, 0x73, 0x5f, 0x66, 0x70, 0x31, 0x36
        /*030d*/ 	.byte	0x5f, 0x73, 0x75, 0x6d, 0x5f, 0x69, 0x6e, 0x70, 0x6c, 0x61, 0x63, 0x65, 0x5f, 0x67, 0x70, 0x75
        /*031d*/ 	.byte	0x5f, 0x72, 0x72, 0x5f, 0x61, 0x67, 0x00
	.type		__unnamed_40,@object
	.size		__unnamed_40,(__unnamed_24 - __unnamed_40)
__unnamed_40:
        /*0324*/ 	.byte	0x75, 0x73, 0x65, 0x72, 0x62, 0x75, 0x66, 0x66, 0x65, 0x72, 0x73, 0x5f, 0x66, 0x70, 0x31, 0x36
        /*0334*/ 	.byte	0x5f, 0x73, 0x75, 0x6d, 0x5f, 0x69, 0x6e, 0x70, 0x6c, 0x61, 0x63, 0x65, 0x5f, 0x67, 0x70, 0x75
        /*0344*/ 	.byte	0x5f, 0x6d, 0x63, 0x5f, 0x72, 0x73, 0x00
	.type		__unnamed_24,@object
	.size		__unnamed_24,(__unnamed_34 - __unnamed_24)
__unnamed_24:
        /*034b*/ 	.byte	0x75, 0x73, 0x65, 0x72, 0x62, 0x75, 0x66, 0x66, 0x65, 0x72, 0x73, 0x5f, 0x66, 0x70, 0x31, 0x36
        /*035b*/ 	.byte	0x5f, 0x73, 0x75, 0x6d, 0x5f, 0x69, 0x6e, 0x70, 0x6c, 0x61, 0x63, 0x65, 0x5f, 0x67, 0x70, 0x75
        /*036b*/ 	.byte	0x5f, 0x6d, 0x63, 0x5f, 0x61, 0x67, 0x00
	.type		__unnamed_34,@object
	.size		__unnamed_34,(__unnamed_42 - __unnamed_34)
__unnamed_34:
        /*0372*/ 	.byte	0x75, 0x73, 0x65, 0x72, 0x62, 0x75, 0x66, 0x66, 0x65, 0x72, 0x73, 0x5f, 0x66, 0x70, 0x31, 0x36
        /*0382*/ 	.byte	0x5f, 0x73, 0x75, 0x6d, 0x5f, 0x69, 0x6e, 0x70, 0x6c, 0x61, 0x63, 0x65, 0x5f, 0x67, 0x70, 0x75
        /*0392*/ 	.byte	0x5f, 0x72, 0x72, 0x5f, 0x61, 0x67, 0x00
	.type		__unnamed_42,@object
	.size		__unnamed_42,(__unnamed_26 - __unnamed_42)
__unnamed_42:
        /*0399*/ 	.byte	0x75, 0x73, 0x65, 0x72, 0x62, 0x75, 0x66, 0x66, 0x65, 0x72, 0x73, 0x5f, 0x66, 0x70, 0x31, 0x36
        /*03a9*/ 	.byte	0x5f, 0x73, 0x75, 0x6d, 0x5f, 0x69, 0x6e, 0x70, 0x6c, 0x61, 0x63, 0x65, 0x5f, 0x67, 0x70, 0x75
        /*03b9*/ 	.byte	0x5f, 0x72, 0x72, 0x5f, 0x72, 0x73, 0x00
	.type		__unnamed_26,@object
	.size		__unnamed_26,(__unnamed_30 - __unnamed_26)
__unnamed_26:
        /*03c0*/ 	.byte	0x75, 0x73, 0x65, 0x72, 0x62, 0x75, 0x66, 0x66, 0x65, 0x72, 0x73, 0x5f, 0x66, 0x70, 0x31, 0x36
        /*03d0*/ 	.byte	0x5f, 0x73, 0x75, 0x6d, 0x5f, 0x69, 0x6e, 0x70, 0x6c, 0x61, 0x63, 0x65, 0x5f, 0x67, 0x70, 0x75
        /*03e0*/ 	.byte	0x5f, 0x72, 0x72, 0x5f, 0x61, 0x67, 0x00
	.type		__unnamed_30,@object
	.size		__unnamed_30,(__unnamed_38 - __unnamed_30)
__unnamed_30:
        /*03e7*/ 	.byte	0x75, 0x73, 0x65, 0x72, 0x62, 0x75, 0x66, 0x66, 0x65, 0x72, 0x73, 0x5f, 0x66, 0x70, 0x31, 0x36
        /*03f7*/ 	.byte	0x5f, 0x73, 0x75, 0x6d, 0x5f, 0x69, 0x6e, 0x70, 0x6c, 0x61, 0x63, 0x65, 0x5f, 0x67, 0x70, 0x75
        /*0407*/ 	.byte	0x5f, 0x72, 0x72, 0x5f, 0x61, 0x67, 0x00
	.type		__unnamed_38,@object
	.size		__unnamed_38,(__unnamed_22 - __unnamed_38)
__unnamed_38:
        /*040e*/ 	.byte	0x75, 0x73, 0x65, 0x72, 0x62, 0x75, 0x66, 0x66, 0x65, 0x72, 0x73, 0x5f, 0x66, 0x70, 0x31, 0x36
        /*041e*/ 	.byte	0x5f, 0x73, 0x75, 0x6d, 0x5f, 0x69, 0x6e, 0x70, 0x6c, 0x61, 0x63, 0x65, 0x5f, 0x67, 0x70, 0x75
        /*042e*/ 	.byte	0x5f, 0x6d, 0x63, 0x5f, 0x72, 0x73, 0x00
	.type		__unnamed_22,@object
	.size		__unnamed_22,(__unnamed_49 - __unnamed_22)
__unnamed_22:
        /*0435*/ 	.byte	0x75, 0x73, 0x65, 0x72, 0x62, 0x75, 0x66, 0x66, 0x65, 0x72, 0x73, 0x5f, 0x66, 0x70, 0x31, 0x36
        /*0445*/ 	.byte	0x5f, 0x73, 0x75, 0x6d, 0x5f, 0x69, 0x6e, 0x70, 0x6c, 0x61, 0x63, 0x65, 0x5f, 0x67, 0x70, 0x75
        /*0455*/ 	.byte	0x5f, 0x6d, 0x63, 0x5f, 0x61, 0x67, 0x00
	.type		__unnamed_49,@object
	.size		__unnamed_49,(__unnamed_53 - __unnamed_49)
__unnamed_49:
        /*045c*/ 	.byte	0x75, 0x73, 0x65, 0x72, 0x62, 0x75, 0x66, 0x66, 0x65, 0x72, 0x73, 0x5f, 0x66, 0x70, 0x31, 0x36
        /*046c*/ 	.byte	0x5f, 0x73, 0x75, 0x6d, 0x5f, 0x69, 0x6e, 0x70, 0x6c, 0x61, 0x63, 0x65, 0x5f, 0x67, 0x70, 0x75
        /*047c*/ 	.byte	0x5f, 0x6d, 0x63, 0x5f, 0x72, 0x73, 0x5f, 0x6f, 0x6f, 0x70, 0x00
	.type		__unnamed_53,@object
	.size		__unnamed_53,(__unnamed_51 - __unnamed_53)
__unnamed_53:
        /*0487*/ 	.byte	0x75, 0x73, 0x65, 0x72, 0x62, 0x75, 0x66, 0x66, 0x65, 0x72, 0x73, 0x5f, 0x66, 0x70, 0x31, 0x36
        /*0497*/ 	.byte	0x5f, 0x73, 0x75, 0x6d, 0x5f, 0x69, 0x6e, 0x70, 0x6c, 0x61, 0x63, 0x65, 0x5f, 0x67, 0x70, 0x75
        /*04a7*/ 	.byte	0x5f, 0x72, 0x72, 0x5f, 0x72, 0x73, 0x5f, 0x6f, 0x6f, 0x70, 0x00
	.type		__unnamed_51,@object
	.size		__unnamed_51,(__unnamed_47 - __unnamed_51)
__unnamed_51:
        /*04b2*/ 	.byte	0x75, 0x73, 0x65, 0x72, 0x62, 0x75, 0x66, 0x66, 0x65, 0x72, 0x73, 0x5f, 0x66, 0x70, 0x31, 0x36
        /*04c2*/ 	.byte	0x5f, 0x73, 0x75, 0x6d, 0x5f, 0x69, 0x6e, 0x70, 0x6c, 0x61, 0x63, 0x65, 0x5f, 0x67, 0x70, 0x75
        /*04d2*/ 	.byte	0x5f, 0x72, 0x72, 0x5f, 0x72, 0x73, 0x5f, 0x6f, 0x6f, 0x70, 0x00
	.type		__unnamed_47,@object
	.size		__unnamed_47,(__unnamed_55 - __unnamed_47)
__unnamed_47:
        /*04dd*/ 	.byte	0x75, 0x73, 0x65, 0x72, 0x62, 0x75, 0x66, 0x66, 0x65, 0x72, 0x73, 0x5f, 0x66, 0x70, 0x31, 0x36
        /*04ed*/ 	.byte	0x5f, 0x73, 0x75, 0x6d, 0x5f, 0x69, 0x6e, 0x70, 0x6c, 0x61, 0x63, 0x65, 0x5f, 0x67, 0x70, 0x75
        /*04fd*/ 	.byte	0x5f, 0x6d, 0x63, 0x5f, 0x72, 0x73, 0x5f, 0x6f, 0x6f, 0x70, 0x00
	.type		__unnamed_55,@object
	.size		__unnamed_55,(__unnamed_52 - __unnamed_55)
__unnamed_55:
        /*0508*/ 	.byte	0x75, 0x73, 0x65, 0x72, 0x62, 0x75, 0x66, 0x66, 0x65, 0x72, 0x73, 0x5f, 0x66, 0x70, 0x31, 0x36
        /*0518*/ 	.byte	0x5f, 0x73, 0x75, 0x6d, 0x5f, 0x69, 0x6e, 0x70, 0x6c, 0x61, 0x63, 0x65, 0x5f, 0x67, 0x70, 0x75
        /*0528*/ 	.byte	0x5f, 0x72, 0x72, 0x5f, 0x72, 0x73, 0x5f, 0x6f, 0x6f, 0x70, 0x00
	.type		__unnamed_52,@object
	.size		__unnamed_52,(__unnamed_48 - __unnamed_52)
__unnamed_52:
        /*0533*/ 	.byte	0x75, 0x73, 0x65, 0x72, 0x62, 0x75, 0x66, 0x66, 0x65, 0x72, 0x73, 0x5f, 0x66, 0x70, 0x31, 0x36
        /*0543*/ 	.byte	0x5f, 0x73, 0x75, 0x6d, 0x5f, 0x69, 0x6e, 0x70, 0x6c, 0x61, 0x63, 0x65, 0x5f, 0x67, 0x70, 0x75
        /*0553*/ 	.byte	0x5f, 0x72, 0x72, 0x5f, 0x72, 0x73, 0x5f, 0x6f, 0x6f, 0x70, 0x00
	.type		__unnamed_48,@object
	.size		__unnamed_48,(__unnamed_50 - __unnamed_48)
__unnamed_48:
        /*055e*/ 	.byte	0x75, 0x73, 0x65, 0x72, 0x62, 0x75, 0x66, 0x66, 0x65, 0x72, 0x73, 0x5f, 0x66, 0x70, 0x31, 0x36
        /*056e*/ 	.byte	0x5f, 0x73, 0x75, 0x6d, 0x5f, 0x69, 0x6e, 0x70, 0x6c, 0x61, 0x63, 0x65, 0x5f, 0x67, 0x70, 0x75
        /*057e*/ 	.byte	0x5f, 0x6d, 0x63, 0x5f, 0x72, 0x73, 0x5f, 0x6f, 0x6f, 0x70, 0x00
	.type		__unnamed_50,@object
	.size		__unnamed_50,(__unnamed_46 - __unnamed_50)
__unnamed_50:
        /*0589*/ 	.byte	0x75, 0x73, 0x65, 0x72, 0x62, 0x75, 0x66, 0x66, 0x65, 0x72, 0x73, 0x5f, 0x66, 0x70, 0x31, 0x36
        /*0599*/ 	.byte	0x5f, 0x73, 0x75, 0x6d, 0x5f, 0x69, 0x6e, 0x70, 0x6c, 0x61, 0x63, 0x65, 0x5f, 0x67, 0x70, 0x75
        /*05a9*/ 	.byte	0x5f, 0x6d, 0x63, 0x5f, 0x72, 0x73, 0x5f, 0x6f, 0x6f, 0x70, 0x00
	.type		__unnamed_46,@object
	.size		__unnamed_46,(__unnamed_54 - __unnamed_46)
__unnamed_46:
        /*05b4*/ 	.byte	0x75, 0x73, 0x65, 0x72, 0x62, 0x75, 0x66, 0x66, 0x65, 0x72, 0x73, 0x5f, 0x66, 0x70, 0x31, 0x36
        /*05c4*/ 	.byte	0x5f, 0x73, 0x75, 0x6d, 0x5f, 0x69, 0x6e, 0x70, 0x6c, 0x61, 0x63, 0x65, 0x5f, 0x67, 0x70, 0x75
        /*05d4*/ 	.byte	0x5f, 0x6d, 0x63, 0x5f, 0x72, 0x73, 0x5f, 0x6f, 0x6f, 0x70, 0x00
	.type		__unnamed_54,@object
	.size		__unnamed_54,(__unnamed_65 - __unnamed_54)
__unnamed_54:
        /*05df*/ 	.byte	0x75, 0x73, 0x65, 0x72, 0x62, 0x75, 0x66, 0x66, 0x65, 0x72, 0x73, 0x5f, 0x66, 0x70, 0x31, 0x36
        /*05ef*/ 	.byte	0x5f, 0x73, 0x75, 0x6d, 0x5f, 0x69, 0x6e, 0x70, 0x6c, 0x61, 0x63, 0x65, 0x5f, 0x67, 0x70, 0x75
        /*05ff*/ 	.byte	0x5f, 0x72, 0x72, 0x5f, 0x72, 0x73, 0x5f, 0x6f, 0x6f, 0x70, 0x00
	.type		__unnamed_65,@object
	.size		__unnamed_65,(__unnamed_57 - __unnamed_65)
__unnamed_65:
        /*060a*/ 	.byte	0x75, 0x73, 0x65, 0x72, 0x62, 0x75, 0x66, 0x66, 0x65, 0x72, 0x73, 0x5f, 0x66, 0x70, 0x31, 0x36
        /*061a*/ 	.byte	0x5f, 0x73, 0x75, 0x6d, 0x5f, 0x69, 0x6e, 0x70, 0x6c, 0x61, 0x63, 0x65, 0x5f, 0x67, 0x70, 0x75
        /*062a*/ 	.byte	0x5f, 0x72, 0x72, 0x5f, 0x72, 0x73, 0x5f, 0x6f, 0x6f, 0x70, 0x5f, 0x66, 0x70, 0x38, 0x00
	.type		__unnamed_57,@object
	.size		__unnamed_57,(__unnamed_61 - __unnamed_57)
__unnamed_57:
        /*0639*/ 	.byte	0x75, 0x73, 0x65, 0x72, 0x62, 0x75, 0x66, 0x66, 0x65, 0x72, 0x73, 0x5f, 0x66, 0x70, 0x31, 0x36
        /*0649*/ 	.byte	0x5f, 0x73, 0x75, 0x6d, 0x5f, 0x69, 0x6e, 0x70, 0x6c, 0x61, 0x63, 0x65, 0x5f, 0x67, 0x70, 0x75
        /*0659*/ 	.byte	0x5f, 0x72, 0x72, 0x5f, 0x72, 0x73, 0x5f, 0x6f, 0x6f, 0x70, 0x5f, 0x66, 0x70, 0x38, 0x00
	.type		__unnamed_61,@object
	.size		__unnamed_61,(__unnamed_59 - __unnamed_61)
__unnamed_61:
        /*0668*/ 	.byte	0x75, 0x73, 0x65, 0x72, 0x62, 0x75, 0x66, 0x66, 0x65, 0x72, 0x73, 0x5f, 0x66, 0x70, 0x31, 0x36
        /*0678*/ 	.byte	0x5f, 0x73, 0x75, 0x6d, 0x5f, 0x69, 0x6e, 0x70, 0x6c, 0x61, 0x63, 0x65, 0x5f, 0x67, 0x70, 0x75
        /*0688*/ 	.byte	0x5f, 0x72, 0x72, 0x5f, 0x72, 0x73, 0x5f, 0x6f, 0x6f, 0x70, 0x5f, 0x66, 0x70, 0x38, 0x00
	.type		__unnamed_59,@object
	.size		__unnamed_59,(__unnamed_63 - __unnamed_59)
__unnamed_59:
        /*0697*/ 	.byte	0x75, 0x73, 0x65, 0x72, 0x62, 0x75, 0x66, 0x66, 0x65, 0x72, 0x73, 0x5f, 0x66, 0x70, 0x31, 0x36
        /*06a7*/ 	.byte	0x5f, 0x73, 0x75, 0x6d, 0x5f, 0x69, 0x6e, 0x70, 0x6c, 0x61, 0x63, 0x65, 0x5f, 0x67, 0x70, 0x75
        /*06b7*/ 	.byte	0x5f, 0x72, 0x72, 0x5f, 0x72, 0x73, 0x5f, 0x6f, 0x6f, 0x70, 0x5f, 0x66, 0x70, 0x38, 0x00
	.type		__unnamed_63,@object
	.size		__unnamed_63,(__unnamed_60 - __unnamed_63)
__unnamed_63:
        /*06c6*/ 	.byte	0x75, 0x73, 0x65, 0x72, 0x62, 0x75, 0x66, 0x66, 0x65, 0x72, 0x73, 0x5f, 0x66, 0x70, 0x31, 0x36
        /*06d6*/ 	.byte	0x5f, 0x73, 0x75, 0x6d, 0x5f, 0x69, 0x6e, 0x70, 0x6c, 0x61, 0x63, 0x65, 0x5f, 0x67, 0x70, 0x75
        /*06e6*/ 	.byte	0x5f, 0x72, 0x72, 0x5f, 0x72, 0x73, 0x5f, 0x6f, 0x6f, 0x70, 0x5f, 0x66, 0x70, 0x38, 0x00
	.type		__unnamed_60,@object
	.size		__unnamed_60,(__unnamed_64 - __unnamed_60)
__unnamed_60:
        /*06f5*/ 	.byte	0x75, 0x73, 0x65, 0x72, 0x62, 0x75, 0x66, 0x66, 0x65, 0x72, 0x73, 0x5f, 0x66, 0x70, 0x31, 0x36
        /*0705*/ 	.byte	0x5f, 0x73, 0x75, 0x6d, 0x5f, 0x69, 0x6e, 0x70, 0x6c, 0x61, 0x63, 0x65, 0x5f, 0x67, 0x70, 0x75
        /*0715*/ 	.byte	0x5f, 0x72, 0x72, 0x5f, 0x72, 0x73, 0x5f, 0x6f, 0x6f, 0x70, 0x5f, 0x66, 0x70, 0x38, 0x00
	.type		__unnamed_64,@object
	.size		__unnamed_64,(__unnamed_56 - __unnamed_64)
__unnamed_64:
        /*0724*/ 	.byte	0x75, 0x73, 0x65, 0x72, 0x62, 0x75, 0x66, 0x66, 0x65, 0x72, 0x73, 0x5f, 0x66, 0x70, 0x31, 0x36
        /*0734*/ 	.byte	0x5f, 0x73, 0x75, 0x6d, 0x5f, 0x69, 0x6e, 0x70, 0x6c, 0x61, 0x63, 0x65, 0x5f, 0x67, 0x70, 0x75
        /*0744*/ 	.byte	0x5f, 0x72, 0x72, 0x5f, 0x72, 0x73, 0x5f, 0x6f, 0x6f, 0x70, 0x5f, 0x66, 0x70, 0x38, 0x00
	.type		__unnamed_56,@object
	.size		__unnamed_56,(__unnamed_58 - __unnamed_56)
__unnamed_56:
        /*0753*/ 	.byte	0x75, 0x73, 0x65, 0x72, 0x62, 0x75, 0x66, 0x66, 0x65, 0x72, 0x73, 0x5f, 0x66, 0x70, 0x31, 0x36
        /*0763*/ 	.byte	0x5f, 0x73, 0x75, 0x6d, 0x5f, 0x69, 0x6e, 0x70, 0x6c, 0x61, 0x63, 0x65, 0x5f, 0x67, 0x70, 0x75
        /*0773*/ 	.byte	0x5f, 0x72, 0x72, 0x5f, 0x72, 0x73, 0x5f, 0x6f, 0x6f, 0x70, 0x5f, 0x66, 0x70, 0x38, 0x00
	.type		__unnamed_58,@object
	.size		__unnamed_58,(__unnamed_62 - __unnamed_58)
__unnamed_58:
        /*0782*/ 	.byte	0x75, 0x73, 0x65, 0x72, 0x62, 0x75, 0x66, 0x66, 0x65, 0x72, 0x73, 0x5f, 0x66, 0x70, 0x31, 0x36
        /*0792*/ 	.byte	0x5f, 0x73, 0x75, 0x6d, 0x5f, 0x69, 0x6e, 0x70, 0x6c, 0x61, 0x63, 0x65, 0x5f, 0x67, 0x70, 0x75
        /*07a2*/ 	.byte	0x5f, 0x72, 0x72, 0x5f, 0x72, 0x73, 0x5f, 0x6f, 0x6f, 0x70, 0x5f, 0x66, 0x70, 0x38, 0x00
	.type		__unnamed_62,@object
	.size		__unnamed_62,(__unnamed_9 - __unnamed_62)
__unnamed_62:
        /*07b1*/ 	.byte	0x75, 0x73, 0x65, 0x72, 0x62, 0x75, 0x66, 0x66, 0x65, 0x72, 0x73, 0x5f, 0x66, 0x70, 0x31, 0x36
        /*07c1*/ 	.byte	0x5f, 0x73, 0x75, 0x6d, 0x5f, 0x69, 0x6e, 0x70, 0x6c, 0x61, 0x63, 0x65, 0x5f, 0x67, 0x70, 0x75
        /*07d1*/ 	.byte	0x5f, 0x72, 0x72, 0x5f, 0x72, 0x73, 0x5f, 0x6f, 0x6f, 0x70, 0x5f, 0x66, 0x70, 0x38, 0x00
	.type		__unnamed_9,@object
	.size		__unnamed_9,(__unnamed_7 - __unnamed_9)
__unnamed_9:
        /*07e0*/ 	.byte	0x75, 0x73, 0x65, 0x72, 0x62, 0x75, 0x66, 0x66, 0x65, 0x72, 0x73, 0x5f, 0x66, 0x70, 0x31, 0x36
        /*07f0*/ 	.byte	0x5f, 0x73, 0x75, 0x6d, 0x5f, 0x69, 0x6e, 0x70, 0x6c, 0x61, 0x63, 0x65, 0x5f, 0x67, 0x70, 0x75
        /*0800*/ 	.byte	0x5f, 0x72, 0x72, 0x5f, 0x72, 0x73, 0x5f, 0x6f, 0x6f, 0x70, 0x5f, 0x73, 0x74, 0x72, 0x69, 0x64
        /*0810*/ 	.byte	0x65, 0x00
	.type		__unnamed_7,@object
	.size		__unnamed_7,(__unnamed_8 - __unnamed_7)
__unnamed_7:
        /*0812*/ 	.byte	0x75, 0x73, 0x65, 0x72, 0x62, 0x75, 0x66, 0x66, 0x65, 0x72, 0x73, 0x5f, 0x66, 0x70, 0x31, 0x36
        /*0822*/ 	.byte	0x5f, 0x73, 0x75, 0x6d, 0x5f, 0x69, 0x6e, 0x70, 0x6c, 0x61, 0x63, 0x65, 0x5f, 0x67, 0x70, 0x75
        /*0832*/ 	.byte	0x5f, 0x72, 0x72, 0x5f, 0x72, 0x73, 0x5f, 0x6f, 0x6f, 0x70, 0x5f, 0x73, 0x74, 0x72, 0x69, 0x64
        /*0842*/ 	.byte	0x65, 0x00
	.type		__unnamed_8,@object
	.size		__unnamed_8,(__unnamed_10 - __unnamed_8)
__unnamed_8:
        /*0844*/ 	.byte	0x75, 0x73, 0x65, 0x72, 0x62, 0x75, 0x66, 0x66, 0x65, 0x72, 0x73, 0x5f, 0x66, 0x70, 0x31, 0x36
        /*0854*/ 	.byte	0x5f, 0x73, 0x75, 0x6d, 0x5f, 0x69, 0x6e, 0x70, 0x6c, 0x61, 0x63, 0x65, 0x5f, 0x67, 0x70, 0x75
        /*0864*/ 	.byte	0x5f, 0x72, 0x72, 0x5f, 0x72, 0x73, 0x5f, 0x6f, 0x6f, 0x70, 0x5f, 0x73, 0x74, 0x72, 0x69, 0x64
        /*0874*/ 	.byte	0x65, 0x00
	.type		__unnamed_10,@object
	.size		__unnamed_10,(__unnamed_6 - __unnamed_10)
__unnamed_10:
        /*0876*/ 	.byte	0x75, 0x73, 0x65, 0x72, 0x62, 0x75, 0x66, 0x66, 0x65, 0x72, 0x73, 0x5f, 0x66, 0x70, 0x31, 0x36
        /*0886*/ 	.byte	0x5f, 0x73, 0x75, 0x6d, 0x5f, 0x69, 0x6e, 0x70, 0x6c, 0x61, 0x63, 0x65, 0x5f, 0x67, 0x70, 0x75
        /*0896*/ 	.byte	0x5f, 0x72, 0x72, 0x5f, 0x72, 0x73, 0x5f, 0x6f, 0x6f, 0x70, 0x5f, 0x73, 0x74, 0x72, 0x69, 0x64
        /*08a6*/ 	.byte	0x65, 0x00
	.type		__unnamed_6,@object
	.size		__unnamed_6,(__unnamed_73 - __unnamed_6)
__unnamed_6:
        /*08a8*/ 	.byte	0x75, 0x73, 0x65, 0x72, 0x62, 0x75, 0x66, 0x66, 0x65, 0x72, 0x73, 0x5f, 0x66, 0x70, 0x31, 0x36
        /*08b8*/ 	.byte	0x5f, 0x73, 0x75, 0x6d, 0x5f, 0x69, 0x6e, 0x70, 0x6c, 0x61, 0x63, 0x65, 0x5f, 0x67, 0x70, 0x75
        /*08c8*/ 	.byte	0x5f, 0x72, 0x72, 0x5f, 0x72, 0x73, 0x5f, 0x6f, 0x6f, 0x70, 0x5f, 0x73, 0x74, 0x72, 0x69, 0x64
        /*08d8*/ 	.byte	0x65, 0x00
	.type		__unnamed_73,@object
	.size		__unnamed_73,(__unnamed_69 - __unnamed_73)
__unnamed_73:
        /*08da*/ 	.byte	0x75, 0x73, 0x65, 0x72, 0x62, 0x75, 0x66, 0x66, 0x65, 0x72, 0x73, 0x5f, 0x66, 0x70, 0x31, 0x36
        /*08ea*/ 	.byte	0x5f, 0x73, 0x75, 0x6d, 0x5f, 0x69, 0x6e, 0x70, 0x6c, 0x61, 0x63, 0x65, 0x5f, 0x67, 0x70, 0x75
        /*08fa*/ 	.byte	0x5f, 0x72, 0x72, 0x5f, 0x72, 0x73, 0x5f, 0x6f, 0x6f, 0x70, 0x5f, 0x61, 0x74, 0x6f, 0x6d, 0x69
        /*090a*/ 	.byte	0x63, 0x5f, 0x66, 0x70, 0x38, 0x00
	.type		__unnamed_69,@object
	.size		__unnamed_69,(__unnamed_67 - __unnamed_69)
__unnamed_69:
        /*0910*/ 	.byte	0x75, 0x73, 0x65, 0x72, 0x62, 0x75, 0x66, 0x66, 0x65, 0x72, 0x73, 0x5f, 0x66, 0x70, 0x31, 0x36
        /*0920*/ 	.byte	0x5f, 0x73, 0x75, 0x6d, 0x5f, 0x69, 0x6e, 0x70, 0x6c, 0x61, 0x63, 0x65, 0x5f, 0x67, 0x70, 0x75
        /*0930*/ 	.byte	0x5f, 0x72, 0x72, 0x5f, 0x72, 0x73, 0x5f, 0x6f, 0x6f, 0x70, 0x5f, 0x61, 0x74, 0x6f, 0x6d, 0x69
        /*0940*/ 	.byte	0x63, 0x5f, 0x66, 0x70, 0x38, 0x00
	.type		__unnamed_67,@object
	.size		__unnamed_67,(__unnamed_75 - __unnamed_67)
__unnamed_67:
        /*0946*/ 	.byte	0x75, 0x73, 0x65, 0x72, 0x62, 0x75, 0x66, 0x66, 0x65, 0x72, 0x73, 0x5f, 0x66, 0x70, 0x31, 0x36
        /*0956*/ 	.byte	0x5f, 0x73, 0x75, 0x6d, 0x5f, 0x69, 0x6e, 0x70, 0x6c, 0x61, 0x63, 0x65, 0x5f, 0x67, 0x70, 0x75
        /*0966*/ 	.byte	0x5f, 0x72, 0x72, 0x5f, 0x72, 0x73, 0x5f, 0x6f, 0x6f, 0x70, 0x5f, 0x61, 0x74, 0x6f, 0x6d, 0x69
        /*0976*/ 	.byte	0x63, 0x5f, 0x66, 0x70, 0x38, 0x00
	.type		__unnamed_75,@object
	.size		__unnamed_75,(__unnamed_71 - __unnamed_75)
__unnamed_75:
        /*097c*/ 	.byte	0x75, 0x73, 0x65, 0x72, 0x62, 0x75, 0x66, 0x66, 0x65, 0x72, 0x73, 0x5f, 0x66, 0x70, 0x31, 0x36
        /*098c*/ 	.byte	0x5f, 0x73, 0x75, 0x6d, 0x5f, 0x69, 0x6e, 0x70, 0x6c, 0x61, 0x63, 0x65, 0x5f, 0x67, 0x70, 0x75
        /*099c*/ 	.byte	0x5f, 0x72, 0x72, 0x5f, 0x72, 0x73, 0x5f, 0x6f, 0x6f, 0x70, 0x5f, 0x61, 0x74, 0x6f, 0x6d, 0x69
        /*09ac*/ 	.byte	0x63, 0x5f, 0x66, 0x70, 0x38, 0x00
	.type		__unnamed_71,@object
	.size		__unnamed_71,(__unnamed_68 - __unnamed_71)
__unnamed_71:
        /*09b2*/ 	.byte	0x75, 0x73, 0x65, 0x72, 0x62, 0x75, 0x66, 0x66, 0x65, 0x72, 0x73, 0x5f, 0x66, 0x70, 0x31, 0x36
        /*09c2*/ 	.byte	0x5f, 0x73, 0x75, 0x6d, 0x5f, 0x69, 0x6e, 0x70, 0x6c, 0x61, 0x63, 0x65, 0x5f, 0x67, 0x70, 0x75
        /*09d2*/ 	.byte	0x5f, 0x72, 0x72, 0x5f, 0x72, 0x73, 0x5f, 0x6f, 0x6f, 0x70, 0x5f, 0x61, 0x74, 0x6f, 0x6d, 0x69
        /*09e2*/ 	.byte	0x63, 0x5f, 0x66, 0x70, 0x38, 0x00
	.type		__unnamed_68,@object
	.size		__unnamed_68,(__unnamed_72 - __unnamed_68)
__unnamed_68:
        /*09e8*/ 	.byte	0x75, 0x73, 0x65, 0x72, 0x62, 0x75, 0x66, 0x66, 0x65, 0x72, 0x73, 0x5f, 0x66, 0x70, 0x31, 0x36
        /*09f8*/ 	.byte	0x5f, 0x73, 0x75, 0x6d, 0x5f, 0x69, 0x6e, 0x70, 0x6c, 0x61, 0x63, 0x65, 0x5f, 0x67, 0x70, 0x75
        /*0a08*/ 	.byte	0x5f, 0x72, 0x72, 0x5f, 0x72, 0x73, 0x5f, 0x6f, 0x6f, 0x70, 0x5f, 0x61, 0x74, 0x6f, 0x6d, 0x69
        /*0a18*/ 	.byte	0x63, 0x5f, 0x66, 0x70, 0x38, 0x00
	.type		__unnamed_72,@object
	.size		__unnamed_72,(__unnamed_66 - __unnamed_72)
__unnamed_72:
        /*0a1e*/ 	.byte	0x75, 0x73, 0x65, 0x72, 0x62, 0x75, 0x66, 0x66, 0x65, 0x72, 0x73, 0x5f, 0x66, 0x70, 0x31, 0x36
        /*0a2e*/ 	.byte	0x5f, 0x73, 0x75, 0x6d, 0x5f, 0x69, 0x6e, 0x70, 0x6c, 0x61, 0x63, 0x65, 0x5f, 0x67, 0x70, 0x75
        /*0a3e*/ 	.byte	0x5f, 0x72, 0x72, 0x5f, 0x72, 0x73, 0x5f, 0x6f, 0x6f, 0x70, 0x5f, 0x61, 0x74, 0x6f, 0x6d, 0x69
        /*0a4e*/ 	.byte	0x63, 0x5f, 0x66, 0x70, 0x38, 0x00
	.type		__unnamed_66,@object
	.size		__unnamed_66,(__unnamed_74 - __unnamed_66)
__unnamed_66:
        /*0a54*/ 	.byte	0x75, 0x73, 0x65, 0x72, 0x62, 0x75, 0x66, 0x66, 0x65, 0x72, 0x73, 0x5f, 0x66, 0x70, 0x31, 0x36
        /*0a64*/ 	.byte	0x5f, 0x73, 0x75, 0x6d, 0x5f, 0x69, 0x6e, 0x70, 0x6c, 0x61, 0x63, 0x65, 0x5f, 0x67, 0x70, 0x75
        /*0a74*/ 	.byte	0x5f, 0x72, 0x72, 0x5f, 0x72, 0x73, 0x5f, 0x6f, 0x6f, 0x70, 0x5f, 0x61, 0x74, 0x6f, 0x6d, 0x69
        /*0a84*/ 	.byte	0x63, 0x5f, 0x66, 0x70, 0x38, 0x00
	.type		__unnamed_74,@object
	.size		__unnamed_74,(__unnamed_70 - __unnamed_74)
__unnamed_74:
        /*0a8a*/ 	.byte	0x75, 0x73, 0x65, 0x72, 0x62, 0x75, 0x66, 0x66, 0x65, 0x72, 0x73, 0x5f, 0x66, 0x70, 0x31, 0x36
        /*0a9a*/ 	.byte	0x5f, 0x73, 0x75, 0x6d, 0x5f, 0x69, 0x6e, 0x70, 0x6c, 0x61, 0x63, 0x65, 0x5f, 0x67, 0x70, 0x75
        /*0aaa*/ 	.byte	0x5f, 0x72, 0x72, 0x5f, 0x72, 0x73, 0x5f, 0x6f, 0x6f, 0x70, 0x5f, 0x61, 0x74, 0x6f, 0x6d, 0x69
        /*0aba*/ 	.byte	0x63, 0x5f, 0x66, 0x70, 0x38, 0x00
	.type		__unnamed_70,@object
	.size		__unnamed_70,(__unnamed_13 - __unnamed_70)
__unnamed_70:
        /*0ac0*/ 	.byte	0x75, 0x73, 0x65, 0x72, 0x62, 0x75, 0x66, 0x66, 0x65, 0x72, 0x73, 0x5f, 0x66, 0x70, 0x31, 0x36
        /*0ad0*/ 	.byte	0x5f, 0x73, 0x75, 0x6d, 0x5f, 0x69, 0x6e, 0x70, 0x6c, 0x61, 0x63, 0x65, 0x5f, 0x67, 0x70, 0x75
        /*0ae0*/ 	.byte	0x5f, 0x72, 0x72, 0x5f, 0x72, 0x73, 0x5f, 0x6f, 0x6f, 0x70, 0x5f, 0x61, 0x74, 0x6f, 0x6d, 0x69
        /*0af0*/ 	.byte	0x63, 0x5f, 0x66, 0x70, 0x38, 0x00
	.type		__unnamed_13,@object
	.size		__unnamed_13,(__unnamed_11 - __unnamed_13)
__unnamed_13:
        /*0af6*/ 	.byte	0x75, 0x73, 0x65, 0x72, 0x62, 0x75, 0x66, 0x66, 0x65, 0x72, 0x73, 0x5f, 0x66, 0x70, 0x31, 0x36
        /*0b06*/ 	.byte	0x5f, 0x73, 0x75, 0x6d, 0x5f, 0x69, 0x6e, 0x70, 0x6c, 0x61, 0x63, 0x65, 0x5f, 0x67, 0x70, 0x75
        /*0b16*/ 	.byte	0x5f, 0x72, 0x72, 0x5f, 0x72, 0x73, 0x5f, 0x6f, 0x6f, 0x70, 0x5f, 0x73, 0x74, 0x72, 0x69, 0x64
        /*0b26*/ 	.byte	0x65, 0x5f, 0x61, 0x74, 0x6f, 0x6d, 0x69, 0x63, 0x00
	.type		__unnamed_11,@object
	.size		__unnamed_11,(__unnamed_15 - __unnamed_11)
__unnamed_11:
        /*0b2f*/ 	.byte	0x75, 0x73, 0x65, 0x72, 0x62, 0x75, 0x66, 0x66, 0x65, 0x72, 0x73, 0x5f, 0x66, 0x70, 0x31, 0x36
        /*0b3f*/ 	.byte	0x5f, 0x73, 0x75, 0x6d, 0x5f, 0x69, 0x6e, 0x70, 0x6c, 0x61, 0x63, 0x65, 0x5f, 0x67, 0x70, 0x75
        /*0b4f*/ 	.byte	0x5f, 0x72, 0x72, 0x5f, 0x72, 0x73, 0x5f, 0x6f, 0x6f, 0x70, 0x5f, 0x73, 0x74, 0x72, 0x69, 0x64
        /*0b5f*/ 	.byte	0x65, 0x5f, 0x61, 0x74, 0x6f, 0x6d, 0x69, 0x63, 0x00
	.type		__unnamed_15,@object
	.size		__unnamed_15,(__unnamed_12 - __unnamed_15)
__unnamed_15:
        /*0b68*/ 	.byte	0x75, 0x73, 0x65, 0x72, 0x62, 0x75, 0x66, 0x66, 0x65, 0x72, 0x73, 0x5f, 0x66, 0x70, 0x31, 0x36
        /*0b78*/ 	.byte	0x5f, 0x73, 0x75, 0x6d, 0x5f, 0x69, 0x6e, 0x70, 0x6c, 0x61, 0x63, 0x65, 0x5f, 0x67, 0x70, 0x75
        /*0b88*/ 	.byte	0x5f, 0x72, 0x72, 0x5f, 0x72, 0x73, 0x5f, 0x6f, 0x6f, 0x70, 0x5f, 0x73, 0x74, 0x72, 0x69, 0x64
        /*0b98*/ 	.byte	0x65, 0x5f, 0x61, 0x74, 0x6f, 0x6d, 0x69, 0x63, 0x00
	.type		__unnamed_12,@object
	.size		__unnamed_12,(__unnamed_14 - __unnamed_12)
__unnamed_12:
        /*0ba1*/ 	.byte	0x75, 0x73, 0x65, 0x72, 0x62, 0x75, 0x66, 0x66, 0x65, 0x72, 0x73, 0x5f, 0x66, 0x70, 0x31, 0x36
        /*0bb1*/ 	.byte	0x5f, 0x73, 0x75, 0x6d, 0x5f, 0x69, 0x6e, 0x70, 0x6c, 0x61, 0x63, 0x65, 0x5f, 0x67, 0x70, 0x75
        /*0bc1*/ 	.byte	0x5f, 0x72, 0x72, 0x5f, 0x72, 0x73, 0x5f, 0x6f, 0x6f, 0x70, 0x5f, 0x73, 0x74, 0x72, 0x69, 0x64
        /*0bd1*/ 	.byte	0x65, 0x5f, 0x61, 0x74, 0x6f, 0x6d, 0x69, 0x63, 0x00
	.type		__unnamed_14,@object
	.size		__unnamed_14,($str$2 - __unnamed_14)
__unnamed_14:
        /*0bda*/ 	.byte	0x75, 0x73, 0x65, 0x72, 0x62, 0x75, 0x66, 0x66, 0x65, 0x72, 0x73, 0x5f, 0x66, 0x70, 0x31, 0x36
        /*0bea*/ 	.byte	0x5f, 0x73, 0x75, 0x6d, 0x5f, 0x69, 0x6e, 0x70, 0x6c, 0x61, 0x63, 0x65, 0x5f, 0x67, 0x70, 0x75
        /*0bfa*/ 	.byte	0x5f, 0x72, 0x72, 0x5f, 0x72, 0x73, 0x5f, 0x6f, 0x6f, 0x70, 0x5f, 0x73, 0x74, 0x72, 0x69, 0x64
        /*0c0a*/ 	.byte	0x65, 0x5f, 0x61, 0x74, 0x6f, 0x6d, 0x69, 0x63, 0x00
	.type		$str$2,@object
	.size		$str$2,(__unnamed_17 - $str$2)
$str$2:
        /*0c13*/ 	.byte	0x5b, 0x25, 0x73, 0x3a, 0x25, 0x73, 0x3a, 0x25, 0x64, 0x5d, 0x20, 0x5b, 0x25, 0x64, 0x5d, 0x20
        /*0c23*/ 	.byte	0x41, 0x6c, 0x6c, 0x67, 0x61, 0x74, 0x68, 0x65, 0x72, 0x3a, 0x20, 0x53, 0x4d, 0x20, 0x25, 0x64
        /*0c33*/ 	.byte	0x20, 0x5b, 0x25, 0x64, 0x5d, 0x3a, 0x20, 0x65, 0x78, 0x70, 0x65, 0x63, 0x74, 0x69, 0x6e, 0x67
        /*0c43*/ 	.byte	0x20, 0x25, 0x64, 0x20, 0x67, 0x6f, 0x74, 0x20, 0x25, 0x64, 0x0a, 0x00
	.type		__unnamed_17,@object
	.size		__unnamed_17,(__unnamed_19 - __unnamed_17)
__unnamed_17:
        /*0c4f*/ 	.byte	0x75, 0x73, 0x65, 0x72, 0x62, 0x75, 0x66, 0x66, 0x65, 0x72, 0x73, 0x5f, 0x66, 0x70, 0x31, 0x36
        /*0c5f*/ 	.byte	0x5f, 0x73, 0x75, 0x6d, 0x5f, 0x69, 0x6e, 0x70, 0x6c, 0x61, 0x63, 0x65, 0x5f, 0x67, 0x70, 0x75
        /*0c6f*/ 	.byte	0x5f, 0x72, 0x72, 0x5f, 0x72, 0x73, 0x5f, 0x6f, 0x6f, 0x70, 0x5f, 0x73, 0x74, 0x72, 0x69, 0x64
        /*0c7f*/ 	.byte	0x65, 0x5f, 0x6d, 0x75, 0x6c, 0x74, 0x69, 0x61, 0x74, 0x6f, 0x6d, 0x69, 0x63, 0x00
	.type		__unnamed_19,@object
	.size		__unnamed_19,(__unnamed_20 - __unnamed_19)
__unnamed_19:
        /*0c8d*/ 	.byte	0x75, 0x73, 0x65, 0x72, 0x62, 0x75, 0x66, 0x66, 0x65, 0x72, 0x73, 0x5f, 0x66, 0x70, 0x31, 0x36
        /*0c9d*/ 	.byte	0x5f, 0x73, 0x75, 0x6d, 0x5f, 0x69, 0x6e, 0x70, 0x6c, 0x61, 0x63, 0x65, 0x5f, 0x67, 0x70, 0x75
        /*0cad*/ 	.byte	0x5f, 0x72, 0x72, 0x5f, 0x72, 0x73, 0x5f, 0x6f, 0x6f, 0x70, 0x5f, 0x73, 0x74, 0x72, 0x69, 0x64
        /*0cbd*/ 	.byte	0x65, 0x5f, 0x6d, 0x75, 0x6c, 0x74, 0x69, 0x61, 0x74, 0x6f, 0x6d, 0x69, 0x63, 0x00
	.type		__unnamed_20,@object
	.size		__unnamed_20,(__unnamed_16 - __unnamed_20)
__unnamed_20:
        /*0ccb*/ 	.byte	0x75, 0x73, 0x65, 0x72, 0x62, 0x75, 0x66, 0x66, 0x65, 0x72, 0x73, 0x5f, 0x66, 0x70, 0x31, 0x36
        /*0cdb*/ 	.byte	0x5f, 0x73, 0x75, 0x6d, 0x5f, 0x69, 0x6e, 0x70, 0x6c, 0x61, 0x63, 0x65, 0x5f, 0x67, 0x70, 0x75
        /*0ceb*/ 	.byte	0x5f, 0x72, 0x72, 0x5f, 0x72, 0x73, 0x5f, 0x6f, 0x6f, 0x70, 0x5f, 0x73, 0x74, 0x72, 0x69, 0x64
        /*0cfb*/ 	.byte	0x65, 0x5f, 0x6d, 0x75, 0x6c, 0x74, 0x69, 0x61, 0x74, 0x6f, 0x6d, 0x69, 0x63, 0x00
	.type		__unnamed_16,@object
	.size		__unnamed_16,(__unnamed_18 - __unnamed_16)
__unnamed_16:
        /*0d09*/ 	.byte	0x75, 0x73, 0x65, 0x72, 0x62, 0x75, 0x66, 0x66, 0x65, 0x72, 0x73, 0x5f, 0x66, 0x70, 0x31, 0x36
        /*0d19*/ 	.byte	0x5f, 0x73, 0x75, 0x6d, 0x5f, 0x69, 0x6e, 0x70, 0x6c, 0x61, 0x63, 0x65, 0x5f, 0x67, 0x70, 0x75
        /*0d29*/ 	.byte	0x5f, 0x72, 0x72, 0x5f, 0x72, 0x73, 0x5f, 0x6f, 0x6f, 0x70, 0x5f, 0x73, 0x74, 0x72, 0x69, 0x64
        /*0d39*/ 	.byte	0x65, 0x5f, 0x6d, 0x75, 0x6c, 0x74, 0x69, 0x61, 0x74, 0x6f, 0x6d, 0x69, 0x63, 0x00
	.type		__unnamed_18,@object
	.size		__unnamed_18,($str - __unnamed_18)
__unnamed_18:
        /*0d47*/ 	.byte	0x75, 0x73, 0x65, 0x72, 0x62, 0x75, 0x66, 0x66, 0x65, 0x72, 0x73, 0x5f, 0x66, 0x70, 0x31, 0x36
        /*0d57*/ 	.byte	0x5f, 0x73, 0x75, 0x6d, 0x5f, 0x69, 0x6e, 0x70, 0x6c, 0x61, 0x63, 0x65, 0x5f, 0x67, 0x70, 0x75
        /*0d67*/ 	.byte	0x5f, 0x72, 0x72, 0x5f, 0x72, 0x73, 0x5f, 0x6f, 0x6f, 0x70, 0x5f, 0x73, 0x74, 0x72, 0x69, 0x64
        /*0d77*/ 	.byte	0x65, 0x5f, 0x6d, 0x75, 0x6c, 0x74, 0x69, 0x61, 0x74, 0x6f, 0x6d, 0x69, 0x63, 0x00
	.type		$str,@object
	.size		$str,($str$5 - $str)
$str:
        /*0d85*/ 	.byte	0x5b, 0x25, 0x73, 0x3a, 0x25, 0x73, 0x3a, 0x25, 0x64, 0x5d, 0x20, 0x5b, 0x25, 0x64, 0x5d, 0x20
        /*0d95*/ 	.byte	0x52, 0x65, 0x64, 0x75, 0x63, 0x65, 0x2d, 0x73, 0x63, 0x61, 0x74, 0x74, 0x65, 0x72, 0x3a, 0x20
        /*0da5*/ 	.byte	0x53, 0x4d, 0x20, 0x25, 0x64, 0x20, 0x5b, 0x25, 0x64, 0x5d, 0x3a, 0x20, 0x65, 0x78, 0x70, 0x65
        /*0db5*/ 	.byte	0x63, 0x74, 0x69, 0x6e, 0x67, 0x20, 0x25, 0x64, 0x20, 0x67, 0x6f, 0x74, 0x20, 0x25, 0x64, 0x0a
        /*0dc5*/ 	.byte	0x00
	.type		$str$5,@object
	.size		$str$5,($str$8 - $str$5)
$str$5:
        /*0dc6*/ 	.byte	0x5b, 0x25, 0x73, 0x3a, 0x25, 0x73, 0x3a, 0x25, 0x64, 0x5d, 0x20, 0x70, 0x75, 0x73, 0x68, 0x72
        /*0dd6*/ 	.byte	0x65, 0x63, 0x76, 0x3a, 0x20, 0x43, 0x45, 0x20, 0x64, 0x65, 0x61, 0x64, 0x6c, 0x6f, 0x63, 0x6b
        /*0de6*/ 	.byte	0x20, 0x44, 0x45, 0x54, 0x45, 0x43, 0x54, 0x45, 0x44, 0x3a, 0x20, 0x25, 0x64, 0x20, 0x28, 0x63
        /*0df6*/ 	.byte	0x65, 0x5f, 0x73, 0x74, 0x61, 0x72, 0x74, 0x29, 0x20, 0x21, 0x3d, 0x20, 0x25, 0x64, 0x20, 0x28
        /*0e06*/ 	.byte	0x63, 0x65, 0x5f, 0x65, 0x6e, 0x64, 0x29, 0x0a, 0x0a, 0x00
	.type		$str$8,@object
	.size		$str$8,($str$1 - $str$8)
$str$8:
        /*0e10*/ 	.byte	0x5b, 0x25, 0x73, 0x3a, 0x25, 0x73, 0x3a, 0x25, 0x64, 0x5d, 0x20, 0x70, 0x75, 0x73, 0x68, 0x73
        /*0e20*/ 	.byte	0x65, 0x6e, 0x64, 0x72, 0x65, 0x63, 0x76, 0x20, 0x61, 0x74, 0x6f, 0x6d, 0x69, 0x63, 0x3a, 0x20
        /*0e30*/ 	.byte	0x43, 0x45, 0x20, 0x64, 0x65, 0x61, 0x64, 0x6c, 0x6f, 0x63, 0x6b, 0x20, 0x44, 0x45, 0x54, 0x45
        /*0e40*/ 	.byte	0x43, 0x54, 0x45, 0x44, 0x3a, 0x20, 0x25, 0x64, 0x20, 0x28, 0x63, 0x65, 0x5f, 0x73, 0x74, 0x61
        /*0e50*/ 	.byte	0x72, 0x74, 0x29, 0x20, 0x21, 0x3d, 0x20, 0x25, 0x64, 0x20, 0x28, 0x63, 0x65, 0x5f, 0x65, 0x6e
        /*0e60*/ 	.byte	0x64, 0x29, 0x0a, 0x0a, 0x00
	.type		$str$1,@object
	.size		$str$1,($str$3 - $str$1)
$str$1:
        /*0e65*/ 	.byte	0x2f, 0x74, 0x6d, 0x70, 0x2f, 0x74, 0x65, 0x5f, 0x63, 0x6f, 0x6d, 0x70, 0x69, 0x6c, 0x65, 0x5f
        /*0e75*/ 	.byte	0x73, 0x72, 0x63, 0x2f, 0x74, 0x72, 0x61, 0x6e, 0x73, 0x66, 0x6f, 0x72, 0x6d, 0x65, 0x72, 0x5f
        /*0e85*/ 	.byte	0x65, 0x6e, 0x67, 0x69, 0x6e, 0x65, 0x2f, 0x63, 0x6f, 0x6d, 0x6d, 0x6f, 0x6e, 0x2f, 0x63, 0x6f
        /*0e95*/ 	.byte	0x6d, 0x6d, 0x5f, 0x67, 0x65, 0x6d, 0x6d, 0x5f, 0x6f, 0x76, 0x65, 0x72, 0x6c, 0x61, 0x70, 0x2f
        /*0ea5*/ 	.byte	0x75, 0x73, 0x65, 0x72, 0x62, 0x75, 0x66, 0x66, 0x65, 0x72, 0x73, 0x2f, 0x75, 0x73, 0x65, 0x72
        /*0eb5*/ 	.byte	0x62, 0x75, 0x66, 0x66, 0x65, 0x72, 0x73, 0x2e, 0x63, 0x75, 0x00
	.type		$str$3,@object
	.size		$str$3,($str$4 - $str$3)
$str$3:
        /*0ec0*/ 	.byte	0x5b, 0x25, 0x73, 0x3a, 0x25, 0x73, 0x3a, 0x25, 0x64, 0x5d, 0x20, 0x70, 0x75, 0x6c, 0x6c, 0x72
        /*0ed0*/ 	.byte	0x65, 0x63, 0x76, 0x20, 0x5b, 0x67, 0x72, 0x61, 0x6e, 0x6b, 0x20, 0x64, 0x73, 0x74, 0x3a, 0x25
        /*0ee0*/ 	.byte	0x64, 0x20, 0x67, 0x6c, 0x6f, 0x62, 0x61, 0x6c, 0x20, 0x73, 0x72, 0x63, 0x3a, 0x25, 0x64, 0x5d
        /*0ef0*/ 	.byte	0x5b, 0x6e, 0x76, 0x72, 0x61, 0x6e, 0x6b, 0x28, 0x47, 0x50, 0x55, 0x29, 0x20, 0x64, 0x73, 0x74
        /*0f00*/ 	.byte	0x3a, 0x20, 0x25, 0x64, 0x20, 0x73, 0x72, 0x63, 0x3a, 0x20, 0x25, 0x64, 0x5d, 0x3a, 0x20, 0x65
        /*0f10*/ 	.byte	0x78, 0x70, 0x65, 0x63, 0x74, 0x69, 0x6e, 0x67, 0x20, 0x25, 0x64, 0x2c, 0x20, 0x6f, 0x62, 0x73
        /*0f20*/ 	.byte	0x65, 0x72, 0x76, 0x65, 0x64, 0x20, 0x25, 0x64, 0x0a, 0x00
	.type		$str$4,@object
	.size		$str$4,($str$6 - $str$4)
$str$4:
        /*0f2a*/ 	.byte	0x5b, 0x25, 0x73, 0x3a, 0x25, 0x73, 0x3a, 0x25, 0x64, 0x5d, 0x20, 0x70, 0x75, 0x73, 0x68, 0x72
        /*0f3a*/ 	.byte	0x65, 0x63, 0x76, 0x20, 0x5b, 0x67, 0x72, 0x61, 0x6e, 0x6b, 0x20, 0x64, 0x73, 0x74, 0x3a, 0x25
        /*0f4a*/ 	.byte	0x64, 0x20, 0x67, 0x6c, 0x6f, 0x62, 0x61, 0x6c, 0x20, 0x73, 0x72, 0x63, 0x3a, 0x25, 0x64, 0x5d
        /*0f5a*/ 	.byte	0x5b, 0x6e, 0x76, 0x72, 0x61, 0x6e, 0x6b, 0x28, 0x47, 0x50, 0x55, 0x29, 0x20, 0x64, 0x73, 0x74
        /*0f6a*/ 	.byte	0x3a, 0x20, 0x25, 0x64, 0x20, 0x73, 0x72, 0x63, 0x3a, 0x20, 0x25, 0x64, 0x5d, 0x3a, 0x20, 0x65
        /*0f7a*/ 	.byte	0x78, 0x70, 0x65, 0x63, 0x74, 0x69, 0x6e, 0x67, 0x20, 0x25, 0x64, 0x2c, 0x20, 0x6f, 0x62, 0x73
        /*0f8a*/ 	.byte	0x65, 0x72, 0x76, 0x65, 0x64, 0x20, 0x25, 0x64, 0x0a, 0x00
	.type		$str$6,@object
	.size		$str$6,($str$7 - $str$6)
$str$6:
        /* <DEDUP_REMOVED lines=8> */
        /*1014*/ 	.byte	0x72, 0x76, 0x65, 0x64, 0x20, 0x25, 0x64, 0x0a, 0x00
	.type		$str$7,@object
	.size		$str$7,($str$9 - $str$7)
$str$7:
        /* <DEDUP_REMOVED lines=9> */
	.type		$str$9,@object
	.size		$str$9,(.L_84 - $str$9)
$str$9:
        /* <DEDUP_REMOVED lines=9> */
        /*113d*/ 	.byte	0x20, 0x25, 0x64, 0x0a, 0x00
.L_84:


//--------------------- .nv.shared.reserved.0     --------------------------
	.section	.nv.shared.reserved.0,"aw",@nobits
	.weak		__nv_reservedSMEM_offset_0_alias
	.size		__nv_reservedSMEM_offset_0_alias, 0, 64
	.other		__nv_reservedSMEM_offset_0_alias,@"STO_CUDA_RESERVED_SHARED STV_DEFAULT"
__nv_reservedSMEM_offset_0_alias:
	.zero		0
	.zero		64


//--------------------- .nv.shared._Z53userbuffers_fp16_sum_inplace_gpu_rr_rs_oop_atomic_fp8ILi32E13__nv_fp8_e5m2EviiiiiiiiiiPPviS1_PfS1_iim --------------------------
	.section	.nv.shared._Z53userbuffers_fp16_sum_inplace_gpu_rr_rs_oop_atomic_fp8ILi32E13__nv_fp8_e5m2EviiiiiiiiiiPPviS1_PfS1_iim,"aw",@nobits
	.sectionflags	@""
	.align	8
.nv.shared._Z53userbuffers_fp16_sum_inplace_gpu_rr_rs_oop_atomic_fp8ILi32E13__nv_fp8_e5m2EviiiiiiiiiiPPviS1_PfS1_iim:
	.zero		1280


//--------------------- .nv.shared._Z53userbuffers_fp16_sum_inplace_gpu_rr_rs_oop_atomic_fp8ILi16E13__nv_fp8_e5m2EviiiiiiiiiiPPviS1_PfS1_iim --------------------------
	.section	.nv.shared._Z53userbuffers_fp16_sum_inplace_gpu_rr_rs_oop_atomic_fp8ILi16E13__nv_fp8_e5m2EviiiiiiiiiiPPviS1_PfS1_iim,"aw",@nobits
	.sectionflags	@""
	.align	8
.nv.shared._Z53userbuffers_fp16_sum_inplace_gpu_rr_rs_oop_atomic_fp8ILi16E13__nv_fp8_e5m2EviiiiiiiiiiPPviS1_PfS1_iim:
	.zero		1152


//--------------------- .nv.shared._Z53userbuffers_fp16_sum_inplace_gpu_rr_rs_oop_atomic_fp8ILi8E13__nv_fp8_e5m2EviiiiiiiiiiPPviS1_PfS1_iim --------------------------
	.section	.nv.shared._Z53userbuffers_fp16_sum_inplace_gpu_rr_rs_oop_atomic_fp8ILi8E13__nv_fp8_e5m2EviiiiiiiiiiPPviS1_PfS1_iim,"aw",@nobits
	.sectionflags	@""
	.align	8
.nv.shared._Z53userbuffers_fp16_sum_inplace_gpu_rr_rs_oop_atomic_fp8ILi8E13__nv_fp8_e5m2EviiiiiiiiiiPPviS1_PfS1_iim:
	.zero		1088


//--------------------- .nv.shared._Z53userbuffers_fp16_sum_inplace_gpu_rr_rs_oop_atomic_fp8ILi4E13__nv_fp8_e5m2EviiiiiiiiiiPPviS1_PfS1_iim --------------------------
	.section	.nv.shared._Z53userbuffers_fp16_sum_inplace_gpu_rr_rs_oop_atomic_fp8ILi4E13__nv_fp8_e5m2EviiiiiiiiiiPPviS1_PfS1_iim,"aw",@nobits
	.sectionflags	@""
	.align	8
.nv.shared._Z53userbuffers_fp16_sum_inplace_gpu_rr_rs_oop_atomic_fp8ILi4E13__nv_fp8_e5m2EviiiiiiiiiiPPviS1_PfS1_iim:
	.zero		1056


//--------------------- .nv.shared._Z53userbuffers_fp16_sum_inplace_gpu_rr_rs_oop_atomic_fp8ILi2E13__nv_fp8_e5m2EviiiiiiiiiiPPviS1_PfS1_iim --------------------------
	.section	.nv.shared._Z53userbuffers_fp16_sum_inplace_gpu_rr_rs_oop_atomic_fp8ILi2E13__nv_fp8_e5m2EviiiiiiiiiiPPviS1_PfS1_iim,"aw",@nobits
	.sectionflags	@""
	.align	8
.nv.shared._Z53userbuffers_fp16_sum_inplace_gpu_rr_rs_oop_atomic_fp8ILi2E13__nv_fp8_e5m2EviiiiiiiiiiPPviS1_PfS1_iim:
	.zero		1040


//--------------------- .nv.shared._Z53userbuffers_fp16_sum_inplace_gpu_rr_rs_oop_atomic_fp8ILi32E13__nv_fp8_e4m3EviiiiiiiiiiPPviS1_PfS1_iim --------------------------
	.section	.nv.shared._Z53userbuffers_fp16_sum_inplace_gpu_rr_rs_oop_atomic_fp8ILi32E13__nv_fp8_e4m3EviiiiiiiiiiPPviS1_PfS1_iim,"aw",@nobits
	.sectionflags	@""
	.align	8
.nv.shared._Z53userbuffers_fp16_sum_inplace_gpu_rr_rs_oop_atomic_fp8ILi32E13__nv_fp8_e4m3EviiiiiiiiiiPPviS1_PfS1_iim:
	.zero		1280


//--------------------- .nv.shared._Z53userbuffers_fp16_sum_inplace_gpu_rr_rs_oop_atomic_fp8ILi16E13__nv_fp8_e4m3EviiiiiiiiiiPPviS1_PfS1_iim --------------------------
	.section	.nv.shared._Z53userbuffers_fp16_sum_inplace_gpu_rr_rs_oop_atomic_fp8ILi16E13__nv_fp8_e4m3EviiiiiiiiiiPPviS1_PfS1_iim,"aw",@nobits
	.sectionflags	@""
	.align	8
.nv.shared._Z53userbuffers_fp16_sum_inplace_gpu_rr_rs_oop_atomic_fp8ILi16E13__nv_fp8_e4m3EviiiiiiiiiiPPviS1_PfS1_iim:
	.zero		1152


//--------------------- .nv.shared._Z53userbuffers_fp16_sum_inplace_gpu_rr_rs_oop_atomic_fp8ILi8E13__nv_fp8_e4m3EviiiiiiiiiiPPviS1_PfS1_iim --------------------------
	.section	.nv.shared._Z53userbuffers_fp16_sum_inplace_gpu_rr_rs_oop_atomic_fp8ILi8E13__nv_fp8_e4m3EviiiiiiiiiiPPviS1_PfS1_iim,"aw",@nobits
	.sectionflags	@""
	.align	8
.nv.shared._Z53userbuffers_fp16_sum_inplace_gpu_rr_rs_oop_atomic_fp8ILi8E13__nv_fp8_e4m3EviiiiiiiiiiPPviS1_PfS1_iim:
	.zero		1088


//--------------------- .nv.shared._Z53userbuffers_fp16_sum_inplace_gpu_rr_rs_oop_atomic_fp8ILi4E13__nv_fp8_e4m3EviiiiiiiiiiPPviS1_PfS1_iim --------------------------
	.section	.nv.shared._Z53userbuffers_fp16_sum_inplace_gpu_rr_rs_oop_atomic_fp8ILi4E13__nv_fp8_e4m3EviiiiiiiiiiPPviS1_PfS1_iim,"aw",@nobits
	.sectionflags	@""
	.align	8
.nv.shared._Z53userbuffers_fp16_sum_inplace_gpu_rr_rs_oop_atomic_fp8ILi4E13__nv_fp8_e4m3EviiiiiiiiiiPPviS1_PfS1_iim:
	.zero		1056


//--------------------- .nv.shared._Z53userbuffers_fp16_sum_inplace_gpu_rr_rs_oop_atomic_fp8ILi2E13__nv_fp8_e4m3EviiiiiiiiiiPPviS1_PfS1_iim --------------------------
	.section	.nv.shared._Z53userbuffers_fp16_sum_inplace_gpu_rr_rs_oop_atomic_fp8ILi2E13__nv_fp8_e4m3EviiiiiiiiiiPPviS1_PfS1_iim,"aw",@nobits
	.sectionflags	@""
	.align	8
.nv.shared._Z53userbuffers_fp16_sum_inplace_gpu_rr_rs_oop_atomic_fp8ILi2E13__nv_fp8_e4m3EviiiiiiiiiiPPviS1_PfS1_iim:
	.zero		1040


//--------------------- .nv.shared._Z46userbuffers_fp16_sum_inplace_gpu_rr_rs_oop_fp8ILi32E13__nv_fp8_e4m3EviiiiiiiiiPPviS1_Pfm --------------------------
	.section	.nv.shared._Z46userbuffers_fp16_sum_inplace_gpu_rr_rs_oop_fp8ILi32E13__nv_fp8_e4m3EviiiiiiiiiPPviS1_Pfm,"aw",@nobits
	.sectionflags	@""
	.align	8
.nv.shared._Z46userbuffers_fp16_sum_inplace_gpu_rr_rs_oop_fp8ILi32E13__nv_fp8_e4m3EviiiiiiiiiPPviS1_Pfm:
	.zero		1280


//--------------------- .nv.shared._Z46userbuffers_fp16_sum_inplace_gpu_rr_rs_oop_fp8ILi16E13__nv_fp8_e4m3EviiiiiiiiiPPviS1_Pfm --------------------------
	.section	.nv.shared._Z46userbuffers_fp16_sum_inplace_gpu_rr_rs_oop_fp8ILi16E13__nv_fp8_e4m3EviiiiiiiiiPPviS1_Pfm,"aw",@nobits
	.sectionflags	@""
	.align	8
.nv.shared._Z46userbuffers_fp16_sum_inplace_gpu_rr_rs_oop_fp8ILi16E13__nv_fp8_e4m3EviiiiiiiiiPPviS1_Pfm:
	.zero		1152


//--------------------- .nv.shared._Z46userbuffers_fp16_sum_inplace_gpu_rr_rs_oop_fp8ILi8E13__nv_fp8_e4m3EviiiiiiiiiPPviS1_Pfm --------------------------
	.section	.nv.shared._Z46userbuffers_fp16_sum_inplace_gpu_rr_rs_oop_fp8ILi8E13__nv_fp8_e4m3EviiiiiiiiiPPviS1_Pfm,"aw",@nobits
	.sectionflags	@""
	.align	8
.nv.shared._Z46userbuffers_fp16_sum_inplace_gpu_rr_rs_oop_fp8ILi8E13__nv_fp8_e4m3EviiiiiiiiiPPviS1_Pfm:
	.zero		1088


//--------------------- .nv.shared._Z46userbuffers_fp16_sum_inplace_gpu_rr_rs_oop_fp8ILi4E13__nv_fp8_e4m3EviiiiiiiiiPPviS1_Pfm --------------------------
	.section	.nv.shared._Z46userbuffers_fp16_sum_inplace_gpu_rr_rs_oop_fp8ILi4E13__nv_fp8_e4m3EviiiiiiiiiPPviS1_Pfm,"aw",@nobits
	.sectionflags	@""
	.align	8
.nv.shared._Z46userbuffers_fp16_sum_inplace_gpu_rr_rs_oop_fp8ILi4E13__nv_fp8_e4m3EviiiiiiiiiPPviS1_Pfm:
	.zero		1056


//--------------------- .nv.shared._Z46userbuffers_fp16_sum_inplace_gpu_rr_rs_oop_fp8ILi2E13__nv_fp8_e4m3EviiiiiiiiiPPviS1_Pfm --------------------------
	.section	.nv.shared._Z46userbuffers_fp16_sum_inplace_gpu_rr_rs_oop_fp8ILi2E13__nv_fp8_e4m3EviiiiiiiiiPPviS1_Pfm,"aw",@nobits
	.sectionflags	@""
	.align	8
.nv.shared._Z46userbuffers_fp16_sum_inplace_gpu_rr_rs_oop_fp8ILi2E13__nv_fp8_e4m3EviiiiiiiiiPPviS1_Pfm:
	.zero		1040


//--------------------- .nv.shared._Z46userbuffers_fp16_sum_inplace_gpu_rr_rs_oop_fp8ILi32E13__nv_fp8_e5m2EviiiiiiiiiPPviS1_Pfm --------------------------
	.section	.nv.shared._Z46userbuffers_fp16_sum_inplace_gpu_rr_rs_oop_fp8ILi32E13__nv_fp8_e5m2EviiiiiiiiiPPviS1_Pfm,"aw",@nobits
	.sectionflags	@""
	.align	8
.nv.shared._Z46userbuffers_fp16_sum_inplace_gpu_rr_rs_oop_fp8ILi32E13__nv_fp8_e5m2EviiiiiiiiiPPviS1_Pfm:
	.zero		1280


//--------------------- .nv.shared._Z46userbuffers_fp16_sum_inplace_gpu_rr_rs_oop_fp8ILi16E13__nv_fp8_e5m2EviiiiiiiiiPPviS1_Pfm --------------------------
	.section	.nv.shared._Z46userbuffers_fp16_sum_inplace_gpu_rr_rs_oop_fp8ILi16E13__nv_fp8_e5m2EviiiiiiiiiPPviS1_Pfm,"aw",@nobits
	.sectionflags	@""
	.align	8
.nv.shared._Z46userbuffers_fp16_sum_inplace_gpu_rr_rs_oop_fp8ILi16E13__nv_fp8_e5m2EviiiiiiiiiPPviS1_Pfm:
	.zero		1152


//--------------------- .nv.shared._Z46userbuffers_fp16_sum_inplace_gpu_rr_rs_oop_fp8ILi8E13__nv_fp8_e5m2EviiiiiiiiiPPviS1_Pfm --------------------------
	.section	.nv.shared._Z46userbuffers_fp16_sum_inplace_gpu_rr_rs_oop_fp8ILi8E13__nv_fp8_e5m2EviiiiiiiiiPPviS1_Pfm,"aw",@nobits
	.sectionflags	@""
	.align	8
.nv.shared._Z46userbuffers_fp16_sum_inplace_gpu_rr_rs_oop_fp8ILi8E13__nv_fp8_e5m2EviiiiiiiiiPPviS1_Pfm:
	.zero		1088


//--------------------- .nv.shared._Z46userbuffers_fp16_sum_inplace_gpu_rr_rs_oop_fp8ILi4E13__nv_fp8_e5m2EviiiiiiiiiPPviS1_Pfm --------------------------
	.section	.nv.shared._Z46userbuffers_fp16_sum_inplace_gpu_rr_rs_oop_fp8ILi4E13__nv_fp8_e5m2EviiiiiiiiiPPviS1_Pfm,"aw",@nobits
	.sectionflags	@""
	.align	8
.nv.shared._Z46userbuffers_fp16_sum_inplace_gpu_rr_rs_oop_fp8ILi4E13__nv_fp8_e5m2EviiiiiiiiiPPviS1_Pfm:
	.zero		1056


//--------------------- .nv.shared._Z46userbuffers_fp16_sum_inplace_gpu_rr_rs_oop_fp8ILi2E13__nv_fp8_e5m2EviiiiiiiiiPPviS1_Pfm --------------------------
	.section	.nv.shared._Z46userbuffers_fp16_sum_inplace_gpu_rr_rs_oop_fp8ILi2E13__nv_fp8_e5m2EviiiiiiiiiPPviS1_Pfm,"aw",@nobits
	.sectionflags	@""
	.align	8
.nv.shared._Z46userbuffers_fp16_sum_inplace_gpu_rr_rs_oop_fp8ILi2E13__nv_fp8_e5m2EviiiiiiiiiPPviS1_Pfm:
	.zero		1040


//--------------------- .nv.shared._Z42userbuffers_fp16_sum_inplace_gpu_rr_rs_oopILi32EEviiiiiiiiiPPviS0_m --------------------------
	.section	.nv.shared._Z42userbuffers_fp16_sum_inplace_gpu_rr_rs_oopILi32EEviiiiiiiiiPPviS0_m,"aw",@nobits
	.sectionflags	@""
	.align	8
.nv.shared._Z42userbuffers_fp16_sum_inplace_gpu_rr_rs_oopILi32EEviiiiiiiiiPPviS0_m:
	.zero		1280


//--------------------- .nv.shared._Z42userbuffers_fp16_sum_inplace_gpu_rr_rs_oopILi16EEviiiiiiiiiPPviS0_m --------------------------
	.section	.nv.shared._Z42userbuffers_fp16_sum_inplace_gpu_rr_rs_oopILi16EEviiiiiiiiiPPviS0_m,"aw",@nobits
	.sectionflags	@""
	.align	8
.nv.shared._Z42userbuffers_fp16_sum_inplace_gpu_rr_rs_oopILi16EEviiiiiiiiiPPviS0_m:
	.zero		1152


//--------------------- .nv.shared._Z42userbuffers_fp16_sum_inplace_gpu_rr_rs_oopILi8EEviiiiiiiiiPPviS0_m --------------------------
	.section	.nv.shared._Z42userbuffers_fp16_sum_inplace_gpu_rr_rs_oopILi8EEviiiiiiiiiPPviS0_m,"aw",@nobits
	.sectionflags	@""
	.align	8
.nv.shared._Z42userbuffers_fp16_sum_inplace_gpu_rr_rs_oopILi8EEviiiiiiiiiPPviS0_m:
	.zero		1088


//--------------------- .nv.shared._Z42userbuffers_fp16_sum_inplace_gpu_rr_rs_oopILi4EEviiiiiiiiiPPviS0_m --------------------------
	.section	.nv.shared._Z42userbuffers_fp16_sum_inplace_gpu_rr_rs_oopILi4EEviiiiiiiiiPPviS0_m,"aw",@nobits
	.sectionflags	@""
	.align	8
.nv.shared._Z42userbuffers_fp16_sum_inplace_gpu_rr_rs_oopILi4EEviiiiiiiiiPPviS0_m:
	.zero		1056


//--------------------- .nv.shared._Z42userbuffers_fp16_sum_inplace_gpu_rr_rs_oopILi2EEviiiiiiiiiPPviS0_m --------------------------
	.section	.nv.shared._Z42userbuffers_fp16_sum_inplace_gpu_rr_rs_oopILi2EEviiiiiiiiiPPviS0_m,"aw",@nobits
	.sectionflags	@""
	.align	8
.nv.shared._Z42userbuffers_fp16_sum_inplace_gpu_rr_rs_oopILi2EEviiiiiiiiiPPviS0_m:
	.zero		1040


//--------------------- .nv.shared._Z38userbuffers_fp16_sum_inplace_gpu_rr_rsILi32EEviiiiiiiPPvim --------------------------
	.section	.nv.shared._Z38userbuffers_fp16_sum_inplace_gpu_rr_rsILi32EEviiiiiiiPPvim,"aw",@nobits
	.sectionflags	@""
	.align	8
.nv.shared._Z38userbuffers_fp16_sum_inplace_gpu_rr_rsILi32EEviiiiiiiPPvim:
	.zero		1280


//--------------------- .nv.shared._Z38userbuffers_fp16_sum_inplace_gpu_rr_rsILi16EEviiiiiiiPPvim --------------------------
	.section	.nv.shared._Z38userbuffers_fp16_sum_inplace_gpu_rr_rsILi16EEviiiiiiiPPvim,"aw",@nobits
	.sectionflags	@""
	.align	8
.nv.shared._Z38userbuffers_fp16_sum_inplace_gpu_rr_rsILi16EEviiiiiiiPPvim:
	.zero		1152


//--------------------- .nv.shared._Z38userbuffers_fp16_sum_inplace_gpu_rr_rsILi8EEviiiiiiiPPvim --------------------------
	.section	.nv.shared._Z38userbuffers_fp16_sum_inplace_gpu_rr_rsILi8EEviiiiiiiPPvim,"aw",@nobits
	.sectionflags	@""
	.align	8
.nv.shared._Z38userbuffers_fp16_sum_inplace_gpu_rr_rsILi8EEviiiiiiiPPvim:
	.zero		1088


//--------------------- .nv.shared._Z38userbuffers_fp16_sum_inplace_gpu_rr_rsILi4EEviiiiiiiPPvim --------------------------
	.section	.nv.shared._Z38userbuffers_fp16_sum_inplace_gpu_rr_rsILi4EEviiiiiiiPPvim,"aw",@nobits
	.sectionflags	@""
	.align	8
.nv.shared._Z38userbuffers_fp16_sum_inplace_gpu_rr_rsILi4EEviiiiiiiPPvim:
	.zero		1056


//--------------------- .nv.shared._Z38userbuffers_fp16_sum_inplace_gpu_rr_rsILi2EEviiiiiiiPPvim --------------------------
	.section	.nv.shared._Z38userbuffers_fp16_sum_inplace_gpu_rr_rsILi2EEviiiiiiiPPvim,"aw",@nobits
	.sectionflags	@""
	.align	8
.nv.shared._Z38userbuffers_fp16_sum_inplace_gpu_rr_rsILi2EEviiiiiiiPPvim:
	.zero		1040


//--------------------- .nv.shared._Z38userbuffers_fp16_sum_inplace_gpu_rw_agILi32EEviiiiiiiPPvim --------------------------
	.section	.nv.shared._Z38userbuffers_fp16_sum_inplace_gpu_rw_agILi32EEviiiiiiiPPvim,"aw",@nobits
	.sectionflags	@""
	.align	8
.nv.shared._Z38userbuffers_fp16_sum_inplace_gpu_rw_agILi32EEviiiiiiiPPvim:
	.zero		1284


//--------------------- .nv.shared._Z38userbuffers_fp16_sum_inplace_gpu_rr_agILi32EEviiiiiiiPPvim --------------------------
	.section	.nv.shared._Z38userbuffers_fp16_sum_inplace_gpu_rr_agILi32EEviiiiiiiPPvim,"aw",@nobits
	.sectionflags	@""
	.align	8
.nv.shared._Z38userbuffers_fp16_sum_inplace_gpu_rr_agILi32EEviiiiiiiPPvim:
	.zero		1284


//--------------------- .nv.shared._Z38userbuffers_fp16_sum_inplace_gpu_rw_agILi16EEviiiiiiiPPvim --------------------------
	.section	.nv.shared._Z38userbuffers_fp16_sum_inplace_gpu_rw_agILi16EEviiiiiiiPPvim,"aw",@nobits
	.sectionflags	@""
	.align	8
.nv.shared._Z38userbuffers_fp16_sum_inplace_gpu_rw_agILi16EEviiiiiiiPPvim:
	.zero		1156


//--------------------- .nv.shared._Z38userbuffers_fp16_sum_inplace_gpu_rr_agILi16EEviiiiiiiPPvim --------------------------
	.section	.nv.shared._Z38userbuffers_fp16_sum_inplace_gpu_rr_agILi16EEviiiiiiiPPvim,"aw",@nobits
	.sectionflags	@""
	.align	8
.nv.shared._Z38userbuffers_fp16_sum_inplace_gpu_rr_agILi16EEviiiiiiiPPvim:
	.zero		1156


//--------------------- .nv.shared._Z38userbuffers_fp16_sum_inplace_gpu_rw_agILi8EEviiiiiiiPPvim --------------------------
	.section	.nv.shared._Z38userbuffers_fp16_sum_inplace_gpu_rw_agILi8EEviiiiiiiPPvim,"aw",@nobits
	.sectionflags	@""
	.align	8
.nv.shared._Z38userbuffers_fp16_sum_inplace_gpu_rw_agILi8EEviiiiiiiPPvim:
	.zero		1092


//--------------------- .nv.shared._Z38userbuffers_fp16_sum_inplace_gpu_rr_agILi8EEviiiiiiiPPvim --------------------------
	.section	.nv.shared._Z38userbuffers_fp16_sum_inplace_gpu_rr_agILi8EEviiiiiiiPPvim,"aw",@nobits
	.sectionflags	@""
	.align	8
.nv.shared._Z38userbuffers_fp16_sum_inplace_gpu_rr_agILi8EEviiiiiiiPPvim:
	.zero		1092


//--------------------- .nv.shared._Z38userbuffers_fp16_sum_inplace_gpu_rw_agILi4EEviiiiiiiPPvim --------------------------
	.section	.nv.shared._Z38userbuffers_fp16_sum_inplace_gpu_rw_agILi4EEviiiiiiiPPvim,"aw",@nobits
	.sectionflags	@""
	.align	8
.nv.shared._Z38userbuffers_fp16_sum_inplace_gpu_rw_agILi4EEviiiiiiiPPvim:
	.zero		1060


//--------------------- .nv.shared._Z38userbuffers_fp16_sum_inplace_gpu_rr_agILi4EEviiiiiiiPPvim --------------------------
	.section	.nv.shared._Z38userbuffers_fp16_sum_inplace_gpu_rr_agILi4EEviiiiiiiPPvim,"aw",@nobits
	.sectionflags	@""
	.align	8
.nv.shared._Z38userbuffers_fp16_sum_inplace_gpu_rr_agILi4EEviiiiiiiPPvim:
	.zero		1060


//--------------------- .nv.shared._Z38userbuffers_fp16_sum_inplace_gpu_rw_agILi2EEviiiiiiiPPvim --------------------------
	.section	.nv.shared._Z38userbuffers_fp16_sum_inplace_gpu_rw_agILi2EEviiiiiiiPPvim,"aw",@nobits
	.sectionflags	@""
	.align	8
.nv.shared._Z38userbuffers_fp16_sum_inplace_gpu_rw_agILi2EEviiiiiiiPPvim:
	.zero		1044


//--------------------- .nv.shared._Z38userbuffers_fp16_sum_inplace_gpu_rr_agILi2EEviiiiiiiPPvim --------------------------
	.section	.nv.shared._Z38userbuffers_fp16_sum_inplace_gpu_rr_agILi2EEviiiiiiiPPvim,"aw",@nobits
	.sectionflags	@""
	.align	8
.nv.shared._Z38userbuffers_fp16_sum_inplace_gpu_rr_agILi2EEviiiiiiiPPvim:
	.zero		1044


//--------------------- .nv.shared._Z38userbuffers_fp16_sum_inplace_gpu_mc_agILi32EEviiiiiiiPPviP5uint4m --------------------------
	.section	.nv.shared._Z38userbuffers_fp16_sum_inplace_gpu_mc_agILi32EEviiiiiiiPPviP5uint4m,"aw",@nobits
	.sectionflags	@""
	.align	4
.nv.shared._Z38userbuffers_fp16_sum_inplace_gpu_mc_agILi32EEviiiiiiiPPviP5uint4m:
	.zero		1028


//--------------------- .nv.shared._Z38userbuffers_fp16_sum_inplace_gpu_mc_agILi16EEviiiiiiiPPviP5uint4m --------------------------
	.section	.nv.shared._Z38userbuffers_fp16_sum_inplace_gpu_mc_agILi16EEviiiiiiiPPviP5uint4m,"aw",@nobits
	.sectionflags	@""
	.align	4
.nv.shared._Z38userbuffers_fp16_sum_inplace_gpu_mc_agILi16EEviiiiiiiPPviP5uint4m:
	.zero		1028


//--------------------- .nv.shared._Z38userbuffers_fp16_sum_inplace_gpu_mc_agILi8EEviiiiiiiPPviP5uint4m --------------------------
	.section	.nv.shared._Z38userbuffers_fp16_sum_inplace_gpu_mc_agILi8EEviiiiiiiPPviP5uint4m,"aw",@nobits
	.sectionflags	@""
	.align	4
.nv.shared._Z38userbuffers_fp16_sum_inplace_gpu_mc_agILi8EEviiiiiiiPPviP5uint4m:
	.zero		1028


//--------------------- .nv.shared._Z38userbuffers_fp16_sum_inplace_gpu_mc_agILi4EEviiiiiiiPPviP5uint4m --------------------------
	.section	.nv.shared._Z38userbuffers_fp16_sum_inplace_gpu_mc_agILi4EEviiiiiiiPPviP5uint4m,"aw",@nobits
	.sectionflags	@""
	.align	4
.nv.shared._Z38userbuffers_fp16_sum_inplace_gpu_mc_agILi4EEviiiiiiiPPviP5uint4m:
	.zero		1028


//--------------------- .nv.shared._Z38userbuffers_fp16_sum_inplace_gpu_mc_agILi2EEviiiiiiiPPviP5uint4m --------------------------
	.section	.nv.shared._Z38userbuffers_fp16_sum_inplace_gpu_mc_agILi2EEviiiiiiiPPviP5uint4m,"aw",@nobits
	.sectionflags	@""
	.align	4
.nv.shared._Z38userbuffers_fp16_sum_inplace_gpu_mc_agILi2EEviiiiiiiPPviP5uint4m:
	.zero		1028


//--------------------- .nv.shared._Z61userbuffers_fp16_sum_inplace_gpu_rr_rs_oop_stride_multiatomicILi32EEviiiiiiiiiiPPviS0_S0_m --------------------------
	.section	.nv.shared._Z61userbuffers_fp16_sum_inplace_gpu_rr_rs_oop_stride_multiatomicILi32EEviiiiiiiiiiPPviS0_S0_m,"aw",@nobits
	.sectionflags	@""
	.align	8
.nv.shared._Z61userbuffers_fp16_sum_inplace_gpu_rr_rs_oop_stride_multiatomicILi32EEviiiiiiiiiiPPviS0_S0_m:
	.zero		1280


//--------------------- .nv.shared._Z61userbuffers_fp16_sum_inplace_gpu_rr_rs_oop_stride_multiatomicILi16EEviiiiiiiiiiPPviS0_S0_m --------------------------
	.section	.nv.shared._Z61userbuffers_fp16_sum_inplace_gpu_rr_rs_oop_stride_multiatomicILi16EEviiiiiiiiiiPPviS0_S0_m,"aw",@nobits
	.sectionflags	@""
	.align	8
.nv.shared._Z61userbuffers_fp16_sum_inplace_gpu_rr_rs_oop_stride_multiatomicILi16EEviiiiiiiiiiPPviS0_S0_m:
	.zero		1152


//--------------------- .nv.shared._Z61userbuffers_fp16_sum_inplace_gpu_rr_rs_oop_stride_multiatomicILi8EEviiiiiiiiiiPPviS0_S0_m --------------------------
	.section	.nv.shared._Z61userbuffers_fp16_sum_inplace_gpu_rr_rs_oop_stride_multiatomicILi8EEviiiiiiiiiiPPviS0_S0_m,"aw",@nobits
	.sectionflags	@""
	.align	8
.nv.shared._Z61userbuffers_fp16_sum_inplace_gpu_rr_rs_oop_stride_multiatomicILi8EEviiiiiiiiiiPPviS0_S0_m:
	.zero		1088


//--------------------- .nv.shared._Z61userbuffers_fp16_sum_inplace_gpu_rr_rs_oop_stride_multiatomicILi4EEviiiiiiiiiiPPviS0_S0_m --------------------------
	.section	.nv.shared._Z61userbuffers_fp16_sum_inplace_gpu_rr_rs_oop_stride_multiatomicILi4EEviiiiiiiiiiPPviS0_S0_m,"aw",@nobits
	.sectionflags	@""
	.align	8
.nv.shared._Z61userbuffers_fp16_sum_inplace_gpu_rr_rs_oop_stride_multiatomicILi4EEviiiiiiiiiiPPviS0_S0_m:
	.zero		1056


//--------------------- .nv.shared._Z61userbuffers_fp16_sum_inplace_gpu_rr_rs_oop_stride_multiatomicILi2EEviiiiiiiiiiPPviS0_S0_m --------------------------
	.section	.nv.shared._Z61userbuffers_fp16_sum_inplace_gpu_rr_rs_oop_stride_multiatomicILi2EEviiiiiiiiiiPPviS0_S0_m,"aw",@nobits
	.sectionflags	@""
	.align	8
.nv.shared._Z61userbuffers_fp16_sum_inplace_gpu_rr_rs_oop_stride_multiatomicILi2EEviiiiiiiiiiPPviS0_S0_m:
	.zero		1040


//--------------------- .nv.shared._Z56userbuffers_fp16_sum_inplace_gpu_rr_rs_oop_stride_atomicILi32EEviiiiiiiiiiPPviS0_S0_m --------------------------
	.section	.nv.shared._Z56userbuffers_fp16_sum_inplace_gpu_rr_rs_oop_stride_atomicILi32EEviiiiiiiiiiPPviS0_S0_m,"aw",@nobits
	.sectionflags	@""
	.align	8
.nv.shared._Z56userbuffers_fp16_sum_inplace_gpu_rr_rs_oop_stride_atomicILi32EEviiiiiiiiiiPPviS0_S0_m:
	.zero		1280


//--------------------- .nv.shared._Z56userbuffers_fp16_sum_inplace_gpu_rr_rs_oop_stride_atomicILi16EEviiiiiiiiiiPPviS0_S0_m --------------------------
	.section	.nv.shared._Z56userbuffers_fp16_sum_inplace_gpu_rr_rs_oop_stride_atomicILi16EEviiiiiiiiiiPPviS0_S0_m,"aw",@nobits
	.sectionflags	@""
	.align	8
.nv.shared._Z56userbuffers_fp16_sum_inplace_gpu_rr_rs_oop_stride_atomicILi16EEviiiiiiiiiiPPviS0_S0_m:
	.zero		1152


//--------------------- .nv.shared._Z56userbuffers_fp16_sum_inplace_gpu_rr_rs_oop_stride_atomicILi8EEviiiiiiiiiiPPviS0_S0_m --------------------------
	.section	.nv.shared._Z56userbuffers_fp16_sum_inplace_gpu_rr_rs_oop_stride_atomicILi8EEviiiiiiiiiiPPviS0_S0_m,"aw",@nobits
	.sectionflags	@""
	.align	8
.nv.shared._Z56userbuffers_fp16_sum_inplace_gpu_rr_rs_oop_stride_atomicILi8EEviiiiiiiiiiPPviS0_S0_m:
	.zero		1088


//--------------------- .nv.shared._Z56userbuffers_fp16_sum_inplace_gpu_rr_rs_oop_stride_atomicILi4EEviiiiiiiiiiPPviS0_S0_m --------------------------
	.section	.nv.shared._Z56userbuffers_fp16_sum_inplace_gpu_rr_rs_oop_stride_atomicILi4EEviiiiiiiiiiPPviS0_S0_m,"aw",@nobits
	.sectionflags	@""
	.align	8
.nv.shared._Z56userbuffers_fp16_sum_inplace_gpu_rr_rs_oop_stride_atomicILi4EEviiiiiiiiiiPPviS0_S0_m:
	.zero		1056


//--------------------- .nv.shared._Z56userbuffers_fp16_sum_inplace_gpu_rr_rs_oop_stride_atomicILi2EEviiiiiiiiiiPPviS0_S0_m --------------------------
	.section	.nv.shared._Z56userbuffers_fp16_sum_inplace_gpu_rr_rs_oop_stride_atomicILi2EEviiiiiiiiiiPPviS0_S0_m,"aw",@nobits
	.sectionflags	@""
	.align	8
.nv.shared._Z56userbuffers_fp16_sum_inplace_gpu_rr_rs_oop_stride_atomicILi2EEviiiiiiiiiiPPviS0_S0_m:
	.zero		1040


//--------------------- .nv.shared._Z49userbuffers_fp16_sum_inplace_gpu_rr_rs_oop_strideILi32EEviiiiiiiiiPPviS0_m --------------------------
	.section	.nv.shared._Z49userbuffers_fp16_sum_inplace_gpu_rr_rs_oop_strideILi32EEviiiiiiiiiPPviS0_m,"aw",@nobits
	.sectionflags	@""
	.align	8
.nv.shared._Z49userbuffers_fp16_sum_inplace_gpu_rr_rs_oop_strideILi32EEviiiiiiiiiPPviS0_m:
	.zero		1280


//--------------------- .nv.shared._Z49userbuffers_fp16_sum_inplace_gpu_rr_rs_oop_strideILi16EEviiiiiiiiiPPviS0_m --------------------------
	.section	.nv.shared._Z49userbuffers_fp16_sum_inplace_gpu_rr_rs_oop_strideILi16EEviiiiiiiiiPPviS0_m,"aw",@nobits
	.sectionflags	@""
	.align	8
.nv.shared._Z49userbuffers_fp16_sum_inplace_gpu_rr_rs_oop_strideILi16EEviiiiiiiiiPPviS0_m:
	.zero		1152


//--------------------- .nv.shared._Z49userbuffers_fp16_sum_inplace_gpu_rr_rs_oop_strideILi8EEviiiiiiiiiPPviS0_m --------------------------
	.section	.nv.shared._Z49userbuffers_fp16_sum_inplace_gpu_rr_rs_oop_strideILi8EEviiiiiiiiiPPviS0_m,"aw",@nobits
	.sectionflags	@""
	.align	8
.nv.shared._Z49userbuffers_fp16_sum_inplace_gpu_rr_rs_oop_strideILi8EEviiiiiiiiiPPviS0_m:
	.zero		1088


//--------------------- .nv.shared._Z49userbuffers_fp16_sum_inplace_gpu_rr_rs_oop_strideILi4EEviiiiiiiiiPPviS0_m --------------------------
	.section	.nv.shared._Z49userbuffers_fp16_sum_inplace_gpu_rr_rs_oop_strideILi4EEviiiiiiiiiPPviS0_m,"aw",@nobits
	.sectionflags	@""
	.align	8
.nv.shared._Z49userbuffers_fp16_sum_inplace_gpu_rr_rs_oop_strideILi4EEviiiiiiiiiPPviS0_m:
	.zero		1056


//--------------------- .nv.shared._Z49userbuffers_fp16_sum_inplace_gpu_rr_rs_oop_strideILi2EEviiiiiiiiiPPviS0_m --------------------------
	.section	.nv.shared._Z49userbuffers_fp16_sum_inplace_gpu_rr_rs_oop_strideILi2EEviiiiiiiiiPPviS0_m,"aw",@nobits
	.sectionflags	@""
	.align	8
.nv.shared._Z49userbuffers_fp16_sum_inplace_gpu_rr_rs_oop_strideILi2EEviiiiiiiiiPPviS0_m:
	.zero		1040


//--------------------- .nv.constant0._Z27reduce_fp8_in_bf16_out_cudaI13__nv_fp8_e5m2Li32EEvPvS1_PKfiiii --------------------------
	.section	.nv.constant0._Z27reduce_fp8_in_bf16_out_cudaI13__nv_fp8_e5m2Li32EEvPvS1_PKfiiii,"a",@progbits
	.sectionflags	@""
	.align	4
.nv.constant0._Z27reduce_fp8_in_bf16_out_cudaI13__nv_fp8_e5m2Li32EEvPvS1_PKfiiii:
	.zero		936


//--------------------- .nv.constant0._Z27reduce_fp8_in_bf16_out_cudaI13__nv_fp8_e4m3Li32EEvPvS1_PKfiiii --------------------------
	.section	.nv.constant0._Z27reduce_fp8_in_bf16_out_cudaI13__nv_fp8_e4m3Li32EEvPvS1_PKfiiii,"a",@progbits
	.sectionflags	@""
	.align	4
.nv.constant0._Z27reduce_fp8_in_bf16_out_cudaI13__nv_fp8_e4m3Li32EEvPvS1_PKfiiii:
	.zero		936


//--------------------- .nv.constant0._Z53userbuffers_fp16_sum_inplace_gpu_rr_rs_oop_atomic_fp8ILi32E13__nv_fp8_e5m2EviiiiiiiiiiPPviS1_PfS1_iim --------------------------
	.section	.nv.constant0._Z53userbuffers_fp16_sum_inplace_gpu_rr_rs_oop_atomic_fp8ILi32E13__nv_fp8_e5m2EviiiiiiiiiiPPviS1_PfS1_iim,"a",@progbits
	.sectionflags	@""
	.align	4
.nv.constant0._Z53userbuffers_fp16_sum_inplace_gpu_rr_rs_oop_atomic_fp8ILi32E13__nv_fp8_e5m2EviiiiiiiiiiPPviS1_PfS1_iim:
	.zero		992


//--------------------- .nv.constant0._Z53userbuffers_fp16_sum_inplace_gpu_rr_rs_oop_atomic_fp8ILi16E13__nv_fp8_e5m2EviiiiiiiiiiPPviS1_PfS1_iim --------------------------
	.section	.nv.constant0._Z53userbuffers_fp16_sum_inplace_gpu_rr_rs_oop_atomic_fp8ILi16E13__nv_fp8_e5m2EviiiiiiiiiiPPviS1_PfS1_iim,"a",@progbits
	.sectionflags	@""
	.align	4
.nv.constant0._Z53userbuffers_fp16_sum_inplace_gpu_rr_rs_oop_atomic_fp8ILi16E13__nv_fp8_e5m2EviiiiiiiiiiPPviS1_PfS1_iim:
	.zero		992


//--------------------- .nv.constant0._Z53userbuffers_fp16_sum_inplace_gpu_rr_rs_oop_atomic_fp8ILi8E13__nv_fp8_e5m2EviiiiiiiiiiPPviS1_PfS1_iim --------------------------
	.section	.nv.constant0._Z53userbuffers_fp16_sum_inplace_gpu_rr_rs_oop_atomic_fp8ILi8E13__nv_fp8_e5m2EviiiiiiiiiiPPviS1_PfS1_iim,"a",@progbits
	.sectionflags	@""
	.align	4
.nv.constant0._Z53userbuffers_fp16_sum_inplace_gpu_rr_rs_oop_atomic_fp8ILi8E13__nv_fp8_e5m2EviiiiiiiiiiPPviS1_PfS1_iim:
	.zero		992


//--------------------- .nv.constant0._Z53userbuffers_fp16_sum_inplace_gpu_rr_rs_oop_atomic_fp8ILi4E13__nv_fp8_e5m2EviiiiiiiiiiPPviS1_PfS1_iim --------------------------
	.section	.nv.constant0._Z53userbuffers_fp16_sum_inplace_gpu_rr_rs_oop_atomic_fp8ILi4E13__nv_fp8_e5m2EviiiiiiiiiiPPviS1_PfS1_iim,"a",@progbits
	.sectionflags	@""
	.align	4
.nv.constant0._Z53userbuffers_fp16_sum_inplace_gpu_rr_rs_oop_atomic_fp8ILi4E13__nv_fp8_e5m2EviiiiiiiiiiPPviS1_PfS1_iim:
	.zero		992


//--------------------- .nv.constant0._Z53userbuffers_fp16_sum_inplace_gpu_rr_rs_oop_atomic_fp8ILi2E13__nv_fp8_e5m2EviiiiiiiiiiPPviS1_PfS1_iim --------------------------
	.section	.nv.constant0._Z53userbuffers_fp16_sum_inplace_gpu_rr_rs_oop_atomic_fp8ILi2E13__nv_fp8_e5m2EviiiiiiiiiiPPviS1_PfS1_iim,"a",@progbits
	.sectionflags	@""
	.align	4
.nv.constant0._Z53userbuffers_fp16_sum_inplace_gpu_rr_rs_oop_atomic_fp8ILi2E13__nv_fp8_e5m2EviiiiiiiiiiPPviS1_PfS1_iim:
	.zero		992


//--------------------- .nv.constant0._Z53userbuffers_fp16_sum_inplace_gpu_rr_rs_oop_atomic_fp8ILi32E13__nv_fp8_e4m3EviiiiiiiiiiPPviS1_PfS1_iim --------------------------
	.section	.nv.constant0._Z53userbuffers_fp16_sum_inplace_gpu_rr_rs_oop_atomic_fp8ILi32E13__nv_fp8_e4m3EviiiiiiiiiiPPviS1_PfS1_iim,"a",@progbits
	.sectionflags	@""
	.align	4
.nv.constant0._Z53userbuffers_fp16_sum_inplace_gpu_rr_rs_oop_atomic_fp8ILi32E13__nv_fp8_e4m3EviiiiiiiiiiPPviS1_PfS1_iim:
	.zero		992


//--------------------- .nv.constant0._Z53userbuffers_fp16_sum_inplace_gpu_rr_rs_oop_atomic_fp8ILi16E13__nv_fp8_e4m3EviiiiiiiiiiPPviS1_PfS1_iim --------------------------
	.section	.nv.constant0._Z53userbuffers_fp16_sum_inplace_gpu_rr_rs_oop_atomic_fp8ILi16E13__nv_fp8_e4m3EviiiiiiiiiiPPviS1_PfS1_iim,"a",@progbits
	.sectionflags	@""
	.align	4
.nv.constant0._Z53userbuffers_fp16_sum_inplace_gpu_rr_rs_oop_atomic_fp8ILi16E13__nv_fp8_e4m3EviiiiiiiiiiPPviS1_PfS1_iim:
	.zero		992


//--------------------- .nv.constant0._Z53userbuffers_fp16_sum_inplace_gpu_rr_rs_oop_atomic_fp8ILi8E13__nv_fp8_e4m3EviiiiiiiiiiPPviS1_PfS1_iim --------------------------
	.section	.nv.constant0._Z53userbuffers_fp16_sum_inplace_gpu_rr_rs_oop_atomic_fp8ILi8E13__nv_fp8_e4m3EviiiiiiiiiiPPviS1_PfS1_iim,"a",@progbits
	.sectionflags	@""
	.align	4
.nv.constant0._Z53userbuffers_fp16_sum_inplace_gpu_rr_rs_oop_atomic_fp8ILi8E13__nv_fp8_e4m3EviiiiiiiiiiPPviS1_PfS1_iim:
	.zero		992


//--------------------- .nv.constant0._Z53userbuffers_fp16_sum_inplace_gpu_rr_rs_oop_atomic_fp8ILi4E13__nv_fp8_e4m3EviiiiiiiiiiPPviS1_PfS1_iim --------------------------
	.section	.nv.constant0._Z53userbuffers_fp16_sum_inplace_gpu_rr_rs_oop_atomic_fp8ILi4E13__nv_fp8_e4m3EviiiiiiiiiiPPviS1_PfS1_iim,"a",@progbits
	.sectionflags	@""
	.align	4
.nv.constant0._Z53userbuffers_fp16_sum_inplace_gpu_rr_rs_oop_atomic_fp8ILi4E13__nv_fp8_e4m3EviiiiiiiiiiPPviS1_PfS1_iim:
	.zero		992


//--------------------- .nv.constant0._Z53userbuffers_fp16_sum_inplace_gpu_rr_rs_oop_atomic_fp8ILi2E13__nv_fp8_e4m3EviiiiiiiiiiPPviS1_PfS1_iim --------------------------
	.section	.nv.constant0._Z53userbuffers_fp16_sum_inplace_gpu_rr_rs_oop_atomic_fp8ILi2E13__nv_fp8_e4m3EviiiiiiiiiiPPviS1_PfS1_iim,"a",@progbits
	.sectionflags	@""
	.align	4
.nv.constant0._Z53userbuffers_fp16_sum_inplace_gpu_rr_rs_oop_atomic_fp8ILi2E13__nv_fp8_e4m3EviiiiiiiiiiPPviS1_PfS1_iim:
	.zero		992


//--------------------- .nv.constant0._Z46userbuffers_fp16_sum_inplace_gpu_rr_rs_oop_fp8ILi32E13__nv_fp8_e4m3EviiiiiiiiiPPviS1_Pfm --------------------------
	.section	.nv.constant0._Z46userbuffers_fp16_sum_inplace_gpu_rr_rs_oop_fp8ILi32E13__nv_fp8_e4m3EviiiiiiiiiPPviS1_Pfm,"a",@progbits
	.sectionflags	@""
	.align	4
.nv.constant0._Z46userbuffers_fp16_sum_inplace_gpu_rr_rs_oop_fp8ILi32E13__nv_fp8_e4m3EviiiiiiiiiPPviS1_Pfm:
	.zero		976


//--------------------- .nv.constant0._Z46userbuffers_fp16_sum_inplace_gpu_rr_rs_oop_fp8ILi16E13__nv_fp8_e4m3EviiiiiiiiiPPviS1_Pfm --------------------------
	.section	.nv.constant0._Z46userbuffers_fp16_sum_inplace_gpu_rr_rs_oop_fp8ILi16E13__nv_fp8_e4m3EviiiiiiiiiPPviS1_Pfm,"a",@progbits
	.sectionflags	@""
	.align	4
.nv.constant0._Z46userbuffers_fp16_sum_inplace_gpu_rr_rs_oop_fp8ILi16E13__nv_fp8_e4m3EviiiiiiiiiPPviS1_Pfm:
	.zero		976


//--------------------- .nv.constant0._Z46userbuffers_fp16_sum_inplace_gpu_rr_rs_oop_fp8ILi8E13__nv_fp8_e4m3EviiiiiiiiiPPviS1_Pfm --------------------------
	.section	.nv.constant0._Z46userbuffers_fp16_sum_inplace_gpu_rr_rs_oop_fp8ILi8E13__nv_fp8_e4m3EviiiiiiiiiPPviS1_Pfm,"a",@progbits
	.sectionflags	@""
	.align	4
.nv.constant0._Z46userbuffers_fp16_sum_inplace_gpu_rr_rs_oop_fp8ILi8E13__nv_fp8_e4m3EviiiiiiiiiPPviS1_Pfm:
	.zero		976


//--------------------- .nv.constant0._Z46userbuffers_fp16_sum_inplace_gpu_rr_rs_oop_fp8ILi4E13__nv_fp8_e4m3EviiiiiiiiiPPviS1_Pfm --------------------------
	.section	.nv.constant0._Z46userbuffers_fp16_sum_inplace_gpu_rr_rs_oop_fp8ILi4E13__nv_fp8_e4m3EviiiiiiiiiPPviS1_Pfm,"a",@progbits
	.sectionflags	@""
	.align	4
.nv.constant0._Z46userbuffers_fp16_sum_inplace_gpu_rr_rs_oop_fp8ILi4E13__nv_fp8_e4m3EviiiiiiiiiPPviS1_Pfm:
	.zero		976


//--------------------- .nv.constant0._Z46userbuffers_fp16_sum_inplace_gpu_rr_rs_oop_fp8ILi2E13__nv_fp8_e4m3EviiiiiiiiiPPviS1_Pfm --------------------------
	.section	.nv.constant0._Z46userbuffers_fp16_sum_inplace_gpu_rr_rs_oop_fp8ILi2E13__nv_fp8_e4m3EviiiiiiiiiPPviS1_Pfm,"a",@progbits
	.sectionflags	@""
	.align	4
.nv.constant0._Z46userbuffers_fp16_sum_inplace_gpu_rr_rs_oop_fp8ILi2E13__nv_fp8_e4m3EviiiiiiiiiPPviS1_Pfm:
	.zero		976


//--------------------- .nv.constant0._Z46userbuffers_fp16_sum_inplace_gpu_rr_rs_oop_fp8ILi32E13__nv_fp8_e5m2EviiiiiiiiiPPviS1_Pfm --------------------------
	.section	.nv.constant0._Z46userbuffers_fp16_sum_inplace_gpu_rr_rs_oop_fp8ILi32E13__nv_fp8_e5m2EviiiiiiiiiPPviS1_Pfm,"a",@progbits
	.sectionflags	@""
	.align	4
.nv.constant0._Z46userbuffers_fp16_sum_inplace_gpu_rr_rs_oop_fp8ILi32E13__nv_fp8_e5m2EviiiiiiiiiPPviS1_Pfm:
	.zero		976


//--------------------- .nv.constant0._Z46userbuffers_fp16_sum_inplace_gpu_rr_rs_oop_fp8ILi16E13__nv_fp8_e5m2EviiiiiiiiiPPviS1_Pfm --------------------------
	.section	.nv.constant0._Z46userbuffers_fp16_sum_inplace_gpu_rr_rs_oop_fp8ILi16E13__nv_fp8_e5m2EviiiiiiiiiPPviS1_Pfm,"a",@progbits
	.sectionflags	@""
	.align	4
.nv.constant0._Z46userbuffers_fp16_sum_inplace_gpu_rr_rs_oop_fp8ILi16E13__nv_fp8_e5m2EviiiiiiiiiPPviS1_Pfm:
	.zero		976


//--------------------- .nv.constant0._Z46userbuffers_fp16_sum_inplace_gpu_rr_rs_oop_fp8ILi8E13__nv_fp8_e5m2EviiiiiiiiiPPviS1_Pfm --------------------------
	.section	.nv.constant0._Z46userbuffers_fp16_sum_inplace_gpu_rr_rs_oop_fp8ILi8E13__nv_fp8_e5m2EviiiiiiiiiPPviS1_Pfm,"a",@progbits
	.sectionflags	@""
	.align	4
.nv.constant0._Z46userbuffers_fp16_sum_inplace_gpu_rr_rs_oop_fp8ILi8E13__nv_fp8_e5m2EviiiiiiiiiPPviS1_Pfm:
	.zero		976


//--------------------- .nv.constant0._Z46userbuffers_fp16_sum_inplace_gpu_rr_rs_oop_fp8ILi4E13__nv_fp8_e5m2EviiiiiiiiiPPviS1_Pfm --------------------------
	.section	.nv.constant0._Z46userbuffers_fp16_sum_inplace_gpu_rr_rs_oop_fp8ILi4E13__nv_fp8_e5m2EviiiiiiiiiPPviS1_Pfm,"a",@progbits
	.sectionflags	@""
	.align	4
.nv.constant0._Z46userbuffers_fp16_sum_inplace_gpu_rr_rs_oop_fp8ILi4E13__nv_fp8_e5m2EviiiiiiiiiPPviS1_Pfm:
	.zero		976


//--------------------- .nv.constant0._Z46userbuffers_fp16_sum_inplace_gpu_rr_rs_oop_fp8ILi2E13__nv_fp8_e5m2EviiiiiiiiiPPviS1_Pfm --------------------------
	.section	.nv.constant0._Z46userbuffers_fp16_sum_inplace_gpu_rr_rs_oop_fp8ILi2E13__nv_fp8_e5m2EviiiiiiiiiPPviS1_Pfm,"a",@progbits
	.sectionflags	@""
	.align	4
.nv.constant0._Z46userbuffers_fp16_sum_inplace_gpu_rr_rs_oop_fp8ILi2E13__nv_fp8_e5m2EviiiiiiiiiPPviS1_Pfm:
	.zero		976


//--------------------- .nv.constant0._Z16reduce_bf16_cudaILi32EEvPvS0_iiii --------------------------
	.section	.nv.constant0._Z16reduce_bf16_cudaILi32EEvPvS0_iiii,"a",@progbits
	.sectionflags	@""
	.align	4
.nv.constant0._Z16reduce_bf16_cudaILi32EEvPvS0_iiii:
	.zero		928


//--------------------- .nv.constant0._Z21reset_counters_kernelPvib --------------------------
	.section	.nv.constant0._Z21reset_counters_kernelPvib,"a",@progbits
	.sectionflags	@""
	.align	4
.nv.constant0._Z21reset_counters_kernelPvib:
	.zero		909


//--------------------- .nv.constant0._Z21consumer_batch_kernelPvii --------------------------
	.section	.nv.constant0._Z21consumer_batch_kernelPvii,"a",@progbits
	.sectionflags	@""
	.align	4
.nv.constant0._Z21consumer_batch_kernelPvii:
	.zero		912


//--------------------- .nv.constant0._Z15consumer_kernelPvi --------------------------
	.section	.nv.constant0._Z15consumer_kernelPvi,"a",@progbits
	.sectionflags	@""
	.align	4
.nv.constant0._Z15consumer_kernelPvi:
	.zero		908


//--------------------- .nv.constant0._Z15producer_kernelPvi --------------------------
	.section	.nv.constant0._Z15producer_kernelPvi,"a",@progbits
	.sectionflags	@""
	.align	4
.nv.constant0._Z15producer_kernelPvi:
	.zero		908


//--------------------- .nv.constant0._Z37kuserbuffers_pushsendrecv_multiatomicPiS_P4int4S1_iiiS_S_iPviiibmii --------------------------
	.section	.nv.constant0._Z37kuserbuffers_pushsendrecv_multiatomicPiS_P4int4S1_iiiS_S_iPviiibmii,"a",@progbits
	.sectionflags	@""
	.align	4
.nv.constant0._Z37kuserbuffers_pushsendrecv_multiatomicPiS_P4int4S1_iiiS_S_iPviiibmii:
	.zero		1008


//--------------------- .nv.constant0._Z32kuserbuffers_pushsendrecv_atomicPiS_P4int4S1_iiiS_S_iPvmiiS_S_ --------------------------
	.section	.nv.constant0._Z32kuserbuffers_pushsendrecv_atomicPiS_P4int4S1_iiiS_S_iPvmiiS_S_,"a",@progbits
	.sectionflags	@""
	.align	4
.nv.constant0._Z32kuserbuffers_pushsendrecv_atomicPiS_P4int4S1_iiiS_S_iPvmiiS_S_:
	.zero		1008


//--------------------- .nv.constant0._Z25kuserbuffers_pushsendrecvPiS_P4int4S1_iiiS_S_imiiS_S_ --------------------------
	.section	.nv.constant0._Z25kuserbuffers_pushsendrecvPiS_P4int4S1_iiiS_S_imiiS_S_,"a",@progbits
	.sectionflags	@""
	.align	4
.nv.constant0._Z25kuserbuffers_pushsendrecvPiS_P4int4S1_iiiS_S_imiiS_S_:
	.zero		1000


//--------------------- .nv.constant0._Z21kuserbuffers_pushrecviiiiPiS_imS_S_ --------------------------
	.section	.nv.constant0._Z21kuserbuffers_pushrecviiiiPiS_imS_S_,"a",@progbits
	.sectionflags	@""
	.align	4
.nv.constant0._Z21kuserbuffers_pushrecviiiiPiS_imS_S_:
	.zero		960


//--------------------- .nv.constant0._Z21kuserbuffers_pushsendPiS_P4int4S1_i --------------------------
	.section	.nv.constant0._Z21kuserbuffers_pushsendPiS_P4int4S1_i,"a",@progbits
	.sectionflags	@""
	.align	4
.nv.constant0._Z21kuserbuffers_pushsendPiS_P4int4S1_i:
	.zero		932


//--------------------- .nv.constant0._Z21kuserbuffers_pullrecviiiiPiS_P4int4S1_im --------------------------
	.section	.nv.constant0._Z21kuserbuffers_pullrecviiiiPiS_P4int4S1_im,"a",@progbits
	.sectionflags	@""
	.align	4
.nv.constant0._Z21kuserbuffers_pullrecviiiiPiS_P4int4S1_im:
	.zero		960


//--------------------- .nv.constant0._Z18kuserbuffers_dummyv --------------------------
	.section	.nv.constant0._Z18kuserbuffers_dummyv,"a",@progbits
	.sectionflags	@""
	.align	4
.nv.constant0._Z18kuserbuffers_dummyv:
	.zero		896


//--------------------- .nv.constant0._Z16kuserbuffers_incPi --------------------------
	.section	.nv.constant0._Z16kuserbuffers_incPi,"a",@progbits
	.sectionflags	@""
	.align	4
.nv.constant0._Z16kuserbuffers_incPi:
	.zero		904


//--------------------- .nv.constant0._Z21kuserbuffers_pullsendiiPiS_ --------------------------
	.section	.nv.constant0._Z21kuserbuffers_pullsendiiPiS_,"a",@progbits
	.sectionflags	@""
	.align	4
.nv.constant0._Z21kuserbuffers_pullsendiiPiS_:
	.zero		920


//--------------------- .nv.constant0._Z42userbuffers_fp16_sum_inplace_gpu_rr_rs_oopILi32EEviiiiiiiiiPPviS0_m --------------------------
	.section	.nv.constant0._Z42userbuffers_fp16_sum_inplace_gpu_rr_rs_oopILi32EEviiiiiiiiiPPviS0_m,"a",@progbits
	.sectionflags	@""
	.align	4
.nv.constant0._Z42userbuffers_fp16_sum_inplace_gpu_rr_rs_oopILi32EEviiiiiiiiiPPviS0_m:
	.zero		968


//--------------------- .nv.constant0._Z42userbuffers_fp16_sum_inplace_gpu_rr_rs_oopILi16EEviiiiiiiiiPPviS0_m --------------------------
	.section	.nv.constant0._Z42userbuffers_fp16_sum_inplace_gpu_rr_rs_oopILi16EEviiiiiiiiiPPviS0_m,"a",@progbits
	.sectionflags	@""
	.align	4
.nv.constant0._Z42userbuffers_fp16_sum_inplace_gpu_rr_rs_oopILi16EEviiiiiiiiiPPviS0_m:
	.zero		968


//--------------------- .nv.constant0._Z42userbuffers_fp16_sum_inplace_gpu_rr_rs_oopILi8EEviiiiiiiiiPPviS0_m --------------------------
	.section	.nv.constant0._Z42userbuffers_fp16_sum_inplace_gpu_rr_rs_oopILi8EEviiiiiiiiiPPviS0_m,"a",@progbits
	.sectionflags	@""
	.align	4
.nv.constant0._Z42userbuffers_fp16_sum_inplace_gpu_rr_rs_oopILi8EEviiiiiiiiiPPviS0_m:
	.zero		968


//--------------------- .nv.constant0._Z42userbuffers_fp16_sum_inplace_gpu_rr_rs_oopILi4EEviiiiiiiiiPPviS0_m --------------------------
	.section	.nv.constant0._Z42userbuffers_fp16_sum_inplace_gpu_rr_rs_oopILi4EEviiiiiiiiiPPviS0_m,"a",@progbits
	.sectionflags	@""
	.align	4
.nv.constant0._Z42userbuffers_fp16_sum_inplace_gpu_rr_rs_oopILi4EEviiiiiiiiiPPviS0_m:
	.zero		968


//--------------------- .nv.constant0._Z42userbuffers_fp16_sum_inplace_gpu_rr_rs_oopILi2EEviiiiiiiiiPPviS0_m --------------------------
	.section	.nv.constant0._Z42userbuffers_fp16_sum_inplace_gpu_rr_rs_oopILi2EEviiiiiiiiiPPviS0_m,"a",@progbits
	.sectionflags	@""
	.align	4
.nv.constant0._Z42userbuffers_fp16_sum_inplace_gpu_rr_rs_oopILi2EEviiiiiiiiiPPviS0_m:
	.zero		968


//--------------------- .nv.constant0._Z42userbuffers_fp16_sum_inplace_gpu_mc_rs_oopILi32EEviiiiiiiiiPPviS0_P6float4m --------------------------
	.section	.nv.constant0._Z42userbuffers_fp16_sum_inplace_gpu_mc_rs_oopILi32EEviiiiiiiiiPPviS0_P6float4m,"a",@progbits
	.sectionflags	@""
	.align	4
.nv.constant0._Z42userbuffers_fp16_sum_inplace_gpu_mc_rs_oopILi32EEviiiiiiiiiPPviS0_P6float4m:
	.zero		976


//--------------------- .nv.constant0._Z42userbuffers_fp16_sum_inplace_gpu_mc_rs_oopILi16EEviiiiiiiiiPPviS0_P6float4m --------------------------
	.section	.nv.constant0._Z42userbuffers_fp16_sum_inplace_gpu_mc_rs_oopILi16EEviiiiiiiiiPPviS0_P6float4m,"a",@progbits
	.sectionflags	@""
	.align	4
.nv.constant0._Z42userbuffers_fp16_sum_inplace_gpu_mc_rs_oopILi16EEviiiiiiiiiPPviS0_P6float4m:
	.zero		976


//--------------------- .nv.constant0._Z42userbuffers_fp16_sum_inplace_gpu_mc_rs_oopILi8EEviiiiiiiiiPPviS0_P6float4m --------------------------
	.section	.nv.constant0._Z42userbuffers_fp16_sum_inplace_gpu_mc_rs_oopILi8EEviiiiiiiiiPPviS0_P6float4m,"a",@progbits
	.sectionflags	@""
	.align	4
.nv.constant0._Z42userbuffers_fp16_sum_inplace_gpu_mc_rs_oopILi8EEviiiiiiiiiPPviS0_P6float4m:
	.zero		976


//--------------------- .nv.constant0._Z42userbuffers_fp16_sum_inplace_gpu_mc_rs_oopILi4EEviiiiiiiiiPPviS0_P6float4m --------------------------
	.section	.nv.constant0._Z42userbuffers_fp16_sum_inplace_gpu_mc_rs_oopILi4EEviiiiiiiiiPPviS0_P6float4m,"a",@progbits
	.sectionflags	@""
	.align	4
.nv.constant0._Z42userbuffers_fp16_sum_inplace_gpu_mc_rs_oopILi4EEviiiiiiiiiPPviS0_P6float4m:
	.zero		976


//--------------------- .nv.constant0._Z42userbuffers_fp16_sum_inplace_gpu_mc_rs_oopILi2EEviiiiiiiiiPPviS0_P6float4m --------------------------
	.section	.nv.constant0._Z42userbuffers_fp16_sum_inplace_gpu_mc_rs_oopILi2EEviiiiiiiiiPPviS0_P6float4m,"a",@progbits
	.sectionflags	@""
	.align	4
.nv.constant0._Z42userbuffers_fp16_sum_inplace_gpu_mc_rs_oopILi2EEviiiiiiiiiPPviS0_P6float4m:
	.zero		976


//--------------------- .nv.constant0._Z38userbuffers_fp16_sum_inplace_gpu_rr_rsILi32EEviiiiiiiPPvim --------------------------
	.section	.nv.constant0._Z38userbuffers_fp16_sum_inplace_gpu_rr_rsILi32EEviiiiiiiPPvim,"a",@progbits
	.sectionflags	@""
	.align	4
.nv.constant0._Z38userbuffers_fp16_sum_inplace_gpu_rr_rsILi32EEviiiiiiiPPvim:
	.zero		952


//--------------------- .nv.constant0._Z38userbuffers_fp16_sum_inplace_gpu_rr_rsILi16EEviiiiiiiPPvim --------------------------
	.section	.nv.constant0._Z38userbuffers_fp16_sum_inplace_gpu_rr_rsILi16EEviiiiiiiPPvim,"a",@progbits
	.sectionflags	@""
	.align	4
.nv.constant0._Z38userbuffers_fp16_sum_inplace_gpu_rr_rsILi16EEviiiiiiiPPvim:
	.zero		952


//--------------------- .nv.constant0._Z38userbuffers_fp16_sum_inplace_gpu_rr_rsILi8EEviiiiiiiPPvim --------------------------
	.section	.nv.constant0._Z38userbuffers_fp16_sum_inplace_gpu_rr_rsILi8EEviiiiiiiPPvim,"a",@progbits
	.sectionflags	@""
	.align	4
.nv.constant0._Z38userbuffers_fp16_sum_inplace_gpu_rr_rsILi8EEviiiiiiiPPvim:
	.zero		952


//--------------------- .nv.constant0._Z38userbuffers_fp16_sum_inplace_gpu_rr_rsILi4EEviiiiiiiPPvim --------------------------
	.section	.nv.constant0._Z38userbuffers_fp16_sum_inplace_gpu_rr_rsILi4EEviiiiiiiPPvim,"a",@progbits
	.sectionflags	@""
	.align	4
.nv.constant0._Z38userbuffers_fp16_sum_inplace_gpu_rr_rsILi4EEviiiiiiiPPvim:
	.zero		952


//--------------------- .nv.constant0._Z38userbuffers_fp16_sum_inplace_gpu_rr_rsILi2EEviiiiiiiPPvim --------------------------
	.section	.nv.constant0._Z38userbuffers_fp16_sum_inplace_gpu_rr_rsILi2EEviiiiiiiPPvim,"a",@progbits
	.sectionflags	@""
	.align	4
.nv.constant0._Z38userbuffers_fp16_sum_inplace_gpu_rr_rsILi2EEviiiiiiiPPvim:
	.zero		952


//--------------------- .nv.constant0._Z38userbuffers_fp16_sum_inplace_gpu_mc_rsILi32EEviiiiiiiPPviP6float4m --------------------------
	.section	.nv.constant0._Z38userbuffers_fp16_sum_inplace_gpu_mc_rsILi32EEviiiiiiiPPviP6float4m,"a",@progbits
	.sectionflags	@""
	.align	4
.nv.constant0._Z38userbuffers_fp16_sum_inplace_gpu_mc_rsILi32EEviiiiiiiPPviP6float4m:
	.zero		960


//--------------------- .nv.constant0._Z38userbuffers_fp16_sum_inplace_gpu_mc_rsILi16EEviiiiiiiPPviP6float4m --------------------------
	.section	.nv.constant0._Z38userbuffers_fp16_sum_inplace_gpu_mc_rsILi16EEviiiiiiiPPviP6float4m,"a",@progbits
	.sectionflags	@""
	.align	4
.nv.constant0._Z38userbuffers_fp16_sum_inplace_gpu_mc_rsILi16EEviiiiiiiPPviP6float4m:
	.zero		960


//--------------------- .nv.constant0._Z38userbuffers_fp16_sum_inplace_gpu_mc_rsILi8EEviiiiiiiPPviP6float4m --------------------------
	.section	.nv.constant0._Z38userbuffers_fp16_sum_inplace_gpu_mc_rsILi8EEviiiiiiiPPviP6float4m,"a",@progbits
	.sectionflags	@""
	.align	4
.nv.constant0._Z38userbuffers_fp16_sum_inplace_gpu_mc_rsILi8EEviiiiiiiPPviP6float4m:
	.zero		960


//--------------------- .nv.constant0._Z38userbuffers_fp16_sum_inplace_gpu_mc_rsILi4EEviiiiiiiPPviP6float4m --------------------------
	.section	.nv.constant0._Z38userbuffers_fp16_sum_inplace_gpu_mc_rsILi4EEviiiiiiiPPviP6float4m,"a",@progbits
	.sectionflags	@""
	.align	4
.nv.constant0._Z38userbuffers_fp16_sum_inplace_gpu_mc_rsILi4EEviiiiiiiPPviP6float4m:
	.zero		960


//--------------------- .nv.constant0._Z38userbuffers_fp16_sum_inplace_gpu_mc_rsILi2EEviiiiiiiPPviP6float4m --------------------------
	.section	.nv.constant0._Z38userbuffers_fp16_sum_inplace_gpu_mc_rsILi2EEviiiiiiiPPviP6float4m,"a",@progbits
	.sectionflags	@""
	.align	4
.nv.constant0._Z38userbuffers_fp16_sum_inplace_gpu_mc_rsILi2EEviiiiiiiPPviP6float4m:
	.zero		960


//--------------------- .nv.constant0._Z38userbuffers_fp16_sum_inplace_gpu_rw_agILi32EEviiiiiiiPPvim --------------------------
	.section	.nv.constant0._Z38userbuffers_fp16_sum_inplace_gpu_rw_agILi32EEviiiiiiiPPvim,"a",@progbits
	.sectionflags	@""
	.align	4
.nv.constant0._Z38userbuffers_fp16_sum_inplace_gpu_rw_agILi32EEviiiiiiiPPvim:
	.zero		952


//--------------------- .nv.constant0._Z38userbuffers_fp16_sum_inplace_gpu_rr_agILi32EEviiiiiiiPPvim --------------------------
	.section	.nv.constant0._Z38userbuffers_fp16_sum_inplace_gpu_rr_agILi32EEviiiiiiiPPvim,"a",@progbits
	.sectionflags	@""
	.align	4
.nv.constant0._Z38userbuffers_fp16_sum_inplace_gpu_rr_agILi32EEviiiiiiiPPvim:
	.zero		952


//--------------------- .nv.constant0._Z38userbuffers_fp16_sum_inplace_gpu_rw_agILi16EEviiiiiiiPPvim --------------------------
	.section	.nv.constant0._Z38userbuffers_fp16_sum_inplace_gpu_rw_agILi16EEviiiiiiiPPvim,"a",@progbits
	.sectionflags	@""
	.align	4
.nv.constant0._Z38userbuffers_fp16_sum_inplace_gpu_rw_agILi16EEviiiiiiiPPvim:
	.zero		952


//--------------------- .nv.constant0._Z38userbuffers_fp16_sum_inplace_gpu_rr_agILi16EEviiiiiiiPPvim --------------------------
	.section	.nv.constant0._Z38userbuffers_fp16_sum_inplace_gpu_rr_agILi16EEviiiiiiiPPvim,"a",@progbits
	.sectionflags	@""
	.align	4
.nv.constant0._Z38userbuffers_fp16_sum_inplace_gpu_rr_agILi16EEviiiiiiiPPvim:
	.zero		952


//--------------------- .nv.constant0._Z38userbuffers_fp16_sum_inplace_gpu_rw_agILi8EEviiiiiiiPPvim --------------------------
	.section	.nv.constant0._Z38userbuffers_fp16_sum_inplace_gpu_rw_agILi8EEviiiiiiiPPvim,"a",@progbits
	.sectionflags	@""
	.align	4
.nv.constant0._Z38userbuffers_fp16_sum_inplace_gpu_rw_agILi8EEviiiiiiiPPvim:
	.zero		952


//--------------------- .nv.constant0._Z38userbuffers_fp16_sum_inplace_gpu_rr_agILi8EEviiiiiiiPPvim --------------------------
	.section	.nv.constant0._Z38userbuffers_fp16_sum_inplace_gpu_rr_agILi8EEviiiiiiiPPvim,"a",@progbits
	.sectionflags	@""
	.align	4
.nv.constant0._Z38userbuffers_fp16_sum_inplace_gpu_rr_agILi8EEviiiiiiiPPvim:
	.zero		952


//--------------------- .nv.constant0._Z38userbuffers_fp16_sum_inplace_gpu_rw_agILi4EEviiiiiiiPPvim --------------------------
	.section	.nv.constant0._Z38userbuffers_fp16_sum_inplace_gpu_rw_agILi4EEviiiiiiiPPvim,"a",@progbits
	.sectionflags	@""
	.align	4
.nv.constant0._Z38userbuffers_fp16_sum_inplace_gpu_rw_agILi4EEviiiiiiiPPvim:
	.zero		952


//--------------------- .nv.constant0._Z38userbuffers_fp16_sum_inplace_gpu_rr_agILi4EEviiiiiiiPPvim --------------------------
	.section	.nv.constant0._Z38userbuffers_fp16_sum_inplace_gpu_rr_agILi4EEviiiiiiiPPvim,"a",@progbits
	.sectionflags	@""
	.align	4
.nv.constant0._Z38userbuffers_fp16_sum_inplace_gpu_rr_agILi4EEviiiiiiiPPvim:
	.zero		952


//--------------------- .nv.constant0._Z38userbuffers_fp16_sum_inplace_gpu_rw_agILi2EEviiiiiiiPPvim --------------------------
	.section	.nv.constant0._Z38userbuffers_fp16_sum_inplace_gpu_rw_agILi2EEviiiiiiiPPvim,"a",@progbits
	.sectionflags	@""
	.align	4
.nv.constant0._Z38userbuffers_fp16_sum_inplace_gpu_rw_agILi2EEviiiiiiiPPvim:
	.zero		952


//--------------------- .nv.constant0._Z38userbuffers_fp16_sum_inplace_gpu_rr_agILi2EEviiiiiiiPPvim --------------------------
	.section	.nv.constant0._Z38userbuffers_fp16_sum_inplace_gpu_rr_agILi2EEviiiiiiiPPvim,"a",@progbits
	.sectionflags	@""
	.align	4
.nv.constant0._Z38userbuffers_fp16_sum_inplace_gpu_rr_agILi2EEviiiiiiiPPvim:
	.zero		952


//--------------------- .nv.constant0._Z38userbuffers_fp16_sum_inplace_gpu_mc_agILi32EEviiiiiiiPPviP5uint4m --------------------------
	.section	.nv.constant0._Z38userbuffers_fp16_sum_inplace_gpu_mc_agILi32EEviiiiiiiPPviP5uint4m,"a",@progbits
	.sectionflags	@""
	.align	4
.nv.constant0._Z38userbuffers_fp16_sum_inplace_gpu_mc_agILi32EEviiiiiiiPPviP5uint4m:
	.zero		960


//--------------------- .nv.constant0._Z38userbuffers_fp16_sum_inplace_gpu_mc_agILi16EEviiiiiiiPPviP5uint4m --------------------------
	.section	.nv.constant0._Z38userbuffers_fp16_sum_inplace_gpu_mc_agILi16EEviiiiiiiPPviP5uint4m,"a",@progbits
	.sectionflags	@""
	.align	4
.nv.constant0._Z38userbuffers_fp16_sum_inplace_gpu_mc_agILi16EEviiiiiiiPPviP5uint4m:
	.zero		960


//--------------------- .nv.constant0._Z38userbuffers_fp16_sum_inplace_gpu_mc_agILi8EEviiiiiiiPPviP5uint4m --------------------------
	.section	.nv.constant0._Z38userbuffers_fp16_sum_inplace_gpu_mc_agILi8EEviiiiiiiPPviP5uint4m,"a",@progbits
	.sectionflags	@""
	.align	4
.nv.constant0._Z38userbuffers_fp16_sum_inplace_gpu_mc_agILi8EEviiiiiiiPPviP5uint4m:
	.zero		960


//--------------------- .nv.constant0._Z38userbuffers_fp16_sum_inplace_gpu_mc_agILi4EEviiiiiiiPPviP5uint4m --------------------------
	.section	.nv.constant0._Z38userbuffers_fp16_sum_inplace_gpu_mc_agILi4EEviiiiiiiPPviP5uint4m,"a",@progbits
	.sectionflags	@""
	.align	4
.nv.constant0._Z38userbuffers_fp16_sum_inplace_gpu_mc_agILi4EEviiiiiiiPPviP5uint4m:
	.zero		960


//--------------------- .nv.constant0._Z38userbuffers_fp16_sum_inplace_gpu_mc_agILi2EEviiiiiiiPPviP5uint4m --------------------------
	.section	.nv.constant0._Z38userbuffers_fp16_sum_inplace_gpu_mc_agILi2EEviiiiiiiPPviP5uint4m,"a",@progbits
	.sectionflags	@""
	.align	4
.nv.constant0._Z38userbuffers_fp16_sum_inplace_gpu_mc_agILi2EEviiiiiiiPPviP5uint4m:
	.zero		960


//--------------------- .nv.constant0._Z61userbuffers_fp16_sum_inplace_gpu_rr_rs_oop_stride_multiatomicILi32EEviiiiiiiiiiPPviS0_S0_m --------------------------
	.section	.nv.constant0._Z61userbuffers_fp16_sum_inplace_gpu_rr_rs_oop_stride_multiatomicILi32EEviiiiiiiiiiPPviS0_S0_m,"a",@progbits
	.sectionflags	@""
	.align	4
.nv.constant0._Z61userbuffers_fp16_sum_inplace_gpu_rr_rs_oop_stride_multiatomicILi32EEviiiiiiiiiiPPviS0_S0_m:
	.zero		976


//--------------------- .nv.constant0._Z61userbuffers_fp16_sum_inplace_gpu_rr_rs_oop_stride_multiatomicILi16EEviiiiiiiiiiPPviS0_S0_m --------------------------
	.section	.nv.constant0._Z61userbuffers_fp16_sum_inplace_gpu_rr_rs_oop_stride_multiatomicILi16EEviiiiiiiiiiPPviS0_S0_m,"a",@progbits
	.sectionflags	@""
	.align	4
.nv.constant0._Z61userbuffers_fp16_sum_inplace_gpu_rr_rs_oop_stride_multiatomicILi16EEviiiiiiiiiiPPviS0_S0_m:
	.zero		976


//--------------------- .nv.constant0._Z61userbuffers_fp16_sum_inplace_gpu_rr_rs_oop_stride_multiatomicILi8EEviiiiiiiiiiPPviS0_S0_m --------------------------
	.section	.nv.constant0._Z61userbuffers_fp16_sum_inplace_gpu_rr_rs_oop_stride_multiatomicILi8EEviiiiiiiiiiPPviS0_S0_m,"a",@progbits
	.sectionflags	@""
	.align	4
.nv.constant0._Z61userbuffers_fp16_sum_inplace_gpu_rr_rs_oop_stride_multiatomicILi8EEviiiiiiiiiiPPviS0_S0_m:
	.zero		976


//--------------------- .nv.constant0._Z61userbuffers_fp16_sum_inplace_gpu_rr_rs_oop_stride_multiatomicILi4EEviiiiiiiiiiPPviS0_S0_m --------------------------
	.section	.nv.constant0._Z61userbuffers_fp16_sum_inplace_gpu_rr_rs_oop_stride_multiatomicILi4EEviiiiiiiiiiPPviS0_S0_m,"a",@progbits
	.sectionflags	@""
	.align	4
.nv.constant0._Z61userbuffers_fp16_sum_inplace_gpu_rr_rs_oop_stride_multiatomicILi4EEviiiiiiiiiiPPviS0_S0_m:
	.zero		976


//--------------------- .nv.constant0._Z61userbuffers_fp16_sum_inplace_gpu_rr_rs_oop_stride_multiatomicILi2EEviiiiiiiiiiPPviS0_S0_m --------------------------
	.section	.nv.constant0._Z61userbuffers_fp16_sum_inplace_gpu_rr_rs_oop_stride_multiatomicILi2EEviiiiiiiiiiPPviS0_S0_m,"a",@progbits
	.sectionflags	@""
	.align	4
.nv.constant0._Z61userbuffers_fp16_sum_inplace_gpu_rr_rs_oop_stride_multiatomicILi2EEviiiiiiiiiiPPviS0_S0_m:
	.zero		976


//--------------------- .nv.constant0._Z56userbuffers_fp16_sum_inplace_gpu_rr_rs_oop_stride_atomicILi32EEviiiiiiiiiiPPviS0_S0_m --------------------------
	.section	.nv.constant0._Z56userbuffers_fp16_sum_inplace_gpu_rr_rs_oop_stride_atomicILi32EEviiiiiiiiiiPPviS0_S0_m,"a",@progbits
	.sectionflags	@""
	.align	4
.nv.constant0._Z56userbuffers_fp16_sum_inplace_gpu_rr_rs_oop_stride_atomicILi32EEviiiiiiiiiiPPviS0_S0_m:
	.zero		976


//--------------------- .nv.constant0._Z56userbuffers_fp16_sum_inplace_gpu_rr_rs_oop_stride_atomicILi16EEviiiiiiiiiiPPviS0_S0_m --------------------------
	.section	.nv.constant0._Z56userbuffers_fp16_sum_inplace_gpu_rr_rs_oop_stride_atomicILi16EEviiiiiiiiiiPPviS0_S0_m,"a",@progbits
	.sectionflags	@""
	.align	4
.nv.constant0._Z56userbuffers_fp16_sum_inplace_gpu_rr_rs_oop_stride_atomicILi16EEviiiiiiiiiiPPviS0_S0_m:
	.zero		976


//--------------------- .nv.constant0._Z56userbuffers_fp16_sum_inplace_gpu_rr_rs_oop_stride_atomicILi8EEviiiiiiiiiiPPviS0_S0_m --------------------------
	.section	.nv.constant0._Z56userbuffers_fp16_sum_inplace_gpu_rr_rs_oop_stride_atomicILi8EEviiiiiiiiiiPPviS0_S0_m,"a",@progbits
	.sectionflags	@""
	.align	4
.nv.constant0._Z56userbuffers_fp16_sum_inplace_gpu_rr_rs_oop_stride_atomicILi8EEviiiiiiiiiiPPviS0_S0_m:
	.zero		976


//--------------------- .nv.constant0._Z56userbuffers_fp16_sum_inplace_gpu_rr_rs_oop_stride_atomicILi4EEviiiiiiiiiiPPviS0_S0_m --------------------------
	.section	.nv.constant0._Z56userbuffers_fp16_sum_inplace_gpu_rr_rs_oop_stride_atomicILi4EEviiiiiiiiiiPPviS0_S0_m,"a",@progbits
	.sectionflags	@""
	.align	4
.nv.constant0._Z56userbuffers_fp16_sum_inplace_gpu_rr_rs_oop_stride_atomicILi4EEviiiiiiiiiiPPviS0_S0_m:
	.zero		976


//--------------------- .nv.constant0._Z56userbuffers_fp16_sum_inplace_gpu_rr_rs_oop_stride_atomicILi2EEviiiiiiiiiiPPviS0_S0_m --------------------------
	.section	.nv.constant0._Z56userbuffers_fp16_sum_inplace_gpu_rr_rs_oop_stride_atomicILi2EEviiiiiiiiiiPPviS0_S0_m,"a",@progbits
	.sectionflags	@""
	.align	4
.nv.constant0._Z56userbuffers_fp16_sum_inplace_gpu_rr_rs_oop_stride_atomicILi2EEviiiiiiiiiiPPviS0_S0_m:
	.zero		976


//--------------------- .nv.constant0._Z49userbuffers_fp16_sum_inplace_gpu_rr_rs_oop_strideILi32EEviiiiiiiiiPPviS0_m --------------------------
	.section	.nv.constant0._Z49userbuffers_fp16_sum_inplace_gpu_rr_rs_oop_strideILi32EEviiiiiiiiiPPviS0_m,"a",@progbits
	.sectionflags	@""
	.align	4
.nv.constant0._Z49userbuffers_fp16_sum_inplace_gpu_rr_rs_oop_strideILi32EEviiiiiiiiiPPviS0_m:
	.zero		968


//--------------------- .nv.constant0._Z49userbuffers_fp16_sum_inplace_gpu_rr_rs_oop_strideILi16EEviiiiiiiiiPPviS0_m --------------------------
	.section	.nv.constant0._Z49userbuffers_fp16_sum_inplace_gpu_rr_rs_oop_strideILi16EEviiiiiiiiiPPviS0_m,"a",@progbits
	.sectionflags	@""
	.align	4
.nv.constant0._Z49userbuffers_fp16_sum_inplace_gpu_rr_rs_oop_strideILi16EEviiiiiiiiiPPviS0_m:
	.zero		968


//--------------------- .nv.constant0._Z49userbuffers_fp16_sum_inplace_gpu_rr_rs_oop_strideILi8EEviiiiiiiiiPPviS0_m --------------------------
	.section	.nv.constant0._Z49userbuffers_fp16_sum_inplace_gpu_rr_rs_oop_strideILi8EEviiiiiiiiiPPviS0_m,"a",@progbits
	.sectionflags	@""
	.align	4
.nv.constant0._Z49userbuffers_fp16_sum_inplace_gpu_rr_rs_oop_strideILi8EEviiiiiiiiiPPviS0_m:
	.zero		968


//--------------------- .nv.constant0._Z49userbuffers_fp16_sum_inplace_gpu_rr_rs_oop_strideILi4EEviiiiiiiiiPPviS0_m --------------------------
	.section	.nv.constant0._Z49userbuffers_fp16_sum_inplace_gpu_rr_rs_oop_strideILi4EEviiiiiiiiiPPviS0_m,"a",@progbits
	.sectionflags	@""
	.align	4
.nv.constant0._Z49userbuffers_fp16_sum_inplace_gpu_rr_rs_oop_strideILi4EEviiiiiiiiiPPviS0_m:
	.zero		968


//--------------------- .nv.constant0._Z49userbuffers_fp16_sum_inplace_gpu_rr_rs_oop_strideILi2EEviiiiiiiiiPPviS0_m --------------------------
	.section	.nv.constant0._Z49userbuffers_fp16_sum_inplace_gpu_rr_rs_oop_strideILi2EEviiiiiiiiiPPviS0_m,"a",@progbits
	.sectionflags	@""
	.align	4
.nv.constant0._Z49userbuffers_fp16_sum_inplace_gpu_rr_rs_oop_strideILi2EEviiiiiiiiiPPviS0_m:
	.zero		968


//--------------------- SYMBOLS --------------------------

	.type		.nv.reservedSmem.offset0,@object
	.size		.nv.reservedSmem.offset0,0x4
	.type		.nv.reservedSmem.cap,@object
	.size		.nv.reservedSmem.cap,0x4
	.type		vprintf,@function
